	.target	sm_80

	.elftype	@"ET_EXEC"


//--------------------- .note.nv.tkinfo           --------------------------
	.section	.note.nv.tkinfo,"",@"SHT_NOTE"
	.sectionflags	@"SHF_NOTE_NV_TKINFO"
	.tkinfo
        /*0018*/ 	.word	0x00000002
        /*0030*/ 	.string	""
        /*0030*/ 	.string	"ptxas"
        /*0030*/ 	.string	"Cuda compilation tools, release 13.0, V13.0.88"
        /*0030*/ 	.string	"Build cuda_13.0.r13.0/compiler.36424714_0"
        /*0030*/ 	.string	"-v  -suppress-debug-info  -lineinfo  -arch sm_80 "



//--------------------- .note.nv.cuinfo           --------------------------
	.section	.note.nv.cuinfo,"",@"SHT_NOTE"
	.sectionflags	@"SHF_NOTE_NV_CUINFO"
        /*0018*/ 	.short	0x0002
        /*001a*/ 	.short	0x0050
        /*001c*/ 	.short	0x0082
	.zero		2


//--------------------- .nv.info                  --------------------------
	.section	.nv.info,"",@"SHT_CUDA_INFO"
	.align	4


	//----- nvinfo : EIATTR_REGCOUNT
	.align		4
        /*0000*/ 	.byte	0x04, 0x2f
        /*0002*/ 	.short	(.L_1 - .L_0)
	.align		4
.L_0:
        /*0004*/ 	.word	index@(matmul_kernel)
        /*0008*/ 	.word	0x00000020


	//----- nvinfo : EIATTR_FRAME_SIZE
	.align		4
.L_1:
        /*000c*/ 	.byte	0x04, 0x11
        /*000e*/ 	.short	(.L_3 - .L_2)
	.align		4
.L_2:
        /*0010*/ 	.word	index@(matmul_kernel)
        /*0014*/ 	.word	0x000075b8


	//----- nvinfo : EIATTR_MIN_STACK_SIZE
	.align		4
.L_3:
        /*0018*/ 	.byte	0x04, 0x12
        /*001a*/ 	.short	(.L_5 - .L_4)
	.align		4
.L_4:
        /*001c*/ 	.word	index@(matmul_kernel)
        /*0020*/ 	.word	0x000075b8
.L_5:


//--------------------- .nv.info.matmul_kernel    --------------------------
	.section	.nv.info.matmul_kernel,"",@"SHT_CUDA_INFO"
	.sectionflags	@""
	.align	4


	//----- nvinfo : EIATTR_CUDA_API_VERSION
	.align		4
        /*0000*/ 	.byte	0x04, 0x37
        /*0002*/ 	.short	(.L_7 - .L_6)
.L_6:
        /*0004*/ 	.word	0x00000082


	//----- nvinfo : EIATTR_SW2861232_WAR
	.align		4
.L_7:
        /*0008*/ 	.byte	0x01, 0x35
	.zero		2


	//----- nvinfo : EIATTR_PARAM_CBANK
	.align		4
        /*000c*/ 	.byte	0x04, 0x0a
        /*000e*/ 	.short	(.L_9 - .L_8)
	.align		4
.L_8:
        /*0010*/ 	.word	index@(.nv.constant0.matmul_kernel)
        /*0014*/ 	.short	0x0160
        /*0016*/ 	.short	0x0050


	//----- nvinfo : EIATTR_CBANK_PARAM_SIZE
	.align		4
.L_9:
        /*0018*/ 	.byte	0x03, 0x19
        /*001a*/ 	.short	0x0050


	//----- nvinfo : EIATTR_KPARAM_INFO
	.align		4
        /*001c*/ 	.byte	0x04, 0x17
        /*001e*/ 	.short	(.L_11 - .L_10)
.L_10:
        /*0020*/ 	.word	0x00000000
        /*0024*/ 	.short	0x000d
        /*0026*/ 	.short	0x0048
        /*0028*/ 	.byte	0x00, 0xf4, 0x21, 0x00


	//----- nvinfo : EIATTR_KPARAM_INFO
	.align		4
.L_11:
        /*002c*/ 	.byte	0x04, 0x17
        /*002e*/ 	.short	(.L_13 - .L_12)
.L_12:
        /*0030*/ 	.word	0x00000000
        /*0034*/ 	.short	0x000c
        /*0036*/ 	.short	0x0040
        /*0038*/ 	.byte	0x00, 0xf4, 0x21, 0x00


	//----- nvinfo : EIATTR_KPARAM_INFO
	.align		4
.L_13:
        /*003c*/ 	.byte	0x04, 0x17
        /*003e*/ 	.short	(.L_15 - .L_14)
.L_14:
        /*0040*/ 	.word	0x00000000
        /*0044*/ 	.short	0x000b
        /*0046*/ 	.short	0x0038
        /*0048*/ 	.byte	0x00, 0xf0, 0x11, 0x00


	//----- nvinfo : EIATTR_KPARAM_INFO
	.align		4
.L_15:
        /*004c*/ 	.byte	0x04, 0x17
        /*004e*/ 	.short	(.L_17 - .L_16)
.L_16:
        /*0050*/ 	.word	0x00000000
        /*0054*/ 	.short	0x000a
        /*0056*/ 	.short	0x0034
        /*0058*/ 	.byte	0x00, 0xf0, 0x11, 0x00


	//----- nvinfo : EIATTR_KPARAM_INFO
	.align		4
.L_17:
        /*005c*/ 	.byte	0x04, 0x17
        /*005e*/ 	.short	(.L_19 - .L_18)
.L_18:
        /*0060*/ 	.word	0x00000000
        /*0064*/ 	.short	0x0009
        /*0066*/ 	.short	0x0030
        /*0068*/ 	.byte	0x00, 0xf0, 0x11, 0x00


	//----- nvinfo : EIATTR_KPARAM_INFO
	.align		4
.L_19:
        /*006c*/ 	.byte	0x04, 0x17
        /*006e*/ 	.short	(.L_21 - .L_20)
.L_20:
        /*0070*/ 	.word	0x00000000
        /*0074*/ 	.short	0x0008
        /*0076*/ 	.short	0x002c
        /*0078*/ 	.byte	0x00, 0xf0, 0x11, 0x00


	//----- nvinfo : EIATTR_KPARAM_INFO
	.align		4
.L_21:
        /*007c*/ 	.byte	0x04, 0x17
        /*007e*/ 	.short	(.L_23 - .L_22)
.L_22:
        /*0080*/ 	.word	0x00000000
        /*0084*/ 	.short	0x0007
        /*0086*/ 	.short	0x0028
        /*0088*/ 	.byte	0x00, 0xf0, 0x11, 0x00


	//----- nvinfo : EIATTR_KPARAM_INFO
	.align		4
.L_23:
        /*008c*/ 	.byte	0x04, 0x17
        /*008e*/ 	.short	(.L_25 - .L_24)
.L_24:
        /*0090*/ 	.word	0x00000000
        /*0094*/ 	.short	0x0006
        /*0096*/ 	.short	0x0024
        /*0098*/ 	.byte	0x00, 0xf0, 0x11, 0x00


	//----- nvinfo : EIATTR_KPARAM_INFO
	.align		4
.L_25:
        /*009c*/ 	.byte	0x04, 0x17
        /*009e*/ 	.short	(.L_27 - .L_26)
.L_26:
        /*00a0*/ 	.word	0x00000000
        /*00a4*/ 	.short	0x0005
        /*00a6*/ 	.short	0x0020
        /*00a8*/ 	.byte	0x00, 0xf0, 0x11, 0x00


	//----- nvinfo : EIATTR_KPARAM_INFO
	.align		4
.L_27:
        /*00ac*/ 	.byte	0x04, 0x17
        /*00ae*/ 	.short	(.L_29 - .L_28)
.L_28:
        /*00b0*/ 	.word	0x00000000
        /*00b4*/ 	.short	0x0004
        /*00b6*/ 	.short	0x001c
        /*00b8*/ 	.byte	0x00, 0xf0, 0x11, 0x00


	//----- nvinfo : EIATTR_KPARAM_INFO
	.align		4
.L_29:
        /*00bc*/ 	.byte	0x04, 0x17
        /*00be*/ 	.short	(.L_31 - .L_30)
.L_30:
        /*00c0*/ 	.word	0x00000000
        /*00c4*/ 	.short	0x0003
        /*00c6*/ 	.short	0x0018
        /*00c8*/ 	.byte	0x00, 0xf0, 0x11, 0x00


	//----- nvinfo : EIATTR_KPARAM_INFO
	.align		4
.L_31:
        /*00cc*/ 	.byte	0x04, 0x17
        /*00ce*/ 	.short	(.L_33 - .L_32)
.L_32:
        /*00d0*/ 	.word	0x00000000
        /*00d4*/ 	.short	0x0002
        /*00d6*/ 	.short	0x0010
        /*00d8*/ 	.byte	0x00, 0xf4, 0x21, 0x00


	//----- nvinfo : EIATTR_KPARAM_INFO
	.align		4
.L_33:
        /*00dc*/ 	.byte	0x04, 0x17
        /*00de*/ 	.short	(.L_35 - .L_34)
.L_34:
        /*00e0*/ 	.word	0x00000000
        /*00e4*/ 	.short	0x0001
        /*00e6*/ 	.short	0x0008
        /*00e8*/ 	.byte	0x00, 0xf4, 0x21, 0x00


	//----- nvinfo : EIATTR_KPARAM_INFO
	.align		4
.L_35:
        /*00ec*/ 	.byte	0x04, 0x17
        /*00ee*/ 	.short	(.L_37 - .L_36)
.L_36:
        /*00f0*/ 	.word	0x00000000
        /*00f4*/ 	.short	0x0000
        /*00f6*/ 	.short	0x0000
        /*00f8*/ 	.byte	0x00, 0xf4, 0x21, 0x00


	//----- nvinfo : EIATTR_MAXREG_COUNT
	.align		4
.L_37:
        /*00fc*/ 	.byte	0x03, 0x1b
        /*00fe*/ 	.short	0x00ff


	//----- nvinfo : EIATTR_NUM_BARRIERS
	.align		4
        /*0100*/ 	.byte	0x02, 0x4c
        /*0102*/ 	.byte	0x01
	.zero		1


	//----- nvinfo : EIATTR_ANNOTATIONS
	.align		4
        /*0104*/ 	.byte	0x04, 0x55
        /*0106*/ 	.short	(.L_39 - .L_38)


	//   ....[0]....
.L_38:
        /*0108*/ 	.word	0x00000001
        /*010c*/ 	.byte	0xd0, 0x04, 0x00, 0x00, 0x01, 0x00, 0x00, 0x00, 0x30, 0x05, 0x00, 0x00, 0x01, 0x00, 0x00, 0x00
        /* <DEDUP_REMOVED lines=3846> */
        /*f17c*/ 	.byte	0x50, 0x9b, 0x03, 0x00


	//----- nvinfo : EIATTR_MERCURY_ISA_VERSION
	.align		4
.L_39:
        /*f180*/ 	.byte	0x03, 0x5f
        /*f182*/ 	.short	0x0000


	//----- nvinfo : EIATTR_EXIT_INSTR_OFFSETS
	.align		4
        /*f184*/ 	.byte	0x04, 0x1c
        /*f186*/ 	.short	(.L_41 - .L_40)


	//   ....[0]....
.L_40:
        /*f188*/ 	.word	0x00099e70


	//   ....[1]....
        /*f18c*/ 	.word	0x00099ea0


	//----- nvinfo : EIATTR_REQNTID
	.align		4
.L_41:
        /*f190*/ 	.byte	0x04, 0x10
        /*f192*/ 	.short	(.L_43 - .L_42)
.L_42:
        /*f194*/ 	.word	0x00000080
        /*f198*/ 	.word	0x00000001
        /*f19c*/ 	.word	0x00000001
.L_43:


//--------------------- .nv.callgraph             --------------------------
	.section	.nv.callgraph,"",@"SHT_CUDA_CALLGRAPH"
	.align	4
	.sectionentsize	8
	.align		4
        /*0000*/ 	.word	0x00000000
	.align		4
        /*0004*/ 	.word	0xffffffff
	.align		4
        /*0008*/ 	.word	0x00000000
	.align		4
        /*000c*/ 	.word	0xfffffffe
	.align		4
        /*0010*/ 	.word	0x00000000
	.align		4
        /*0014*/ 	.word	0xfffffffd
	.align		4
        /*0018*/ 	.word	0x00000000
	.align		4
        /*001c*/ 	.word	0xfffffffc


//--------------------- .nv.rel.action            --------------------------
	.section	.nv.rel.action,"",@"SHT_CUDA_RELOCINFO"
	.align	8
	.sectionentsize	8
        /*0000*/ 	.byte	0x73, 0x00, 0x00, 0x00, 0x00, 0x00, 0x00, 0x00, 0x00, 0x00, 0x00, 0x11, 0x25, 0x00, 0x05, 0x36


//--------------------- .nv.constant0.matmul_kernel --------------------------
	.section	.nv.constant0.matmul_kernel,"a",@progbits
	.sectionflags	@""
	.align	4
.nv.constant0.matmul_kernel:
	.zero		432


//--------------------- .text.matmul_kernel       --------------------------
	.section	.text.matmul_kernel,"ax",@progbits
	.sectioninfo	@"SHI_REGISTERS=32"
	.align	128
        .global         matmul_kernel
        .type           matmul_kernel,@function
        .size           matmul_kernel,(.L_x_5 - matmul_kernel)
        .other          matmul_kernel,@"STO_CUDA_ENTRY STV_DEFAULT"
matmul_kernel:
.text.matmul_kernel:
[----:B------:R-:W-:-:S04]  /*0000*/  IMAD.MOV.U32 R1, RZ, RZ, c[0x0][0x28] ;  /* 0x00000a00ff017624 */ /* 0x000fc800078e00ff */
[----:B------:R-:W-:Y:S01]  /*0010*/  IMAD.MOV.U32 R6, RZ, RZ, 0xff ;  /* 0x000000ffff067424 */ /* 0x000fe200078e00ff */
[----:B------:R-:W-:Y:S01]  /*0020*/  IADD3 R1, R1, -0x75b8, RZ ;  /* 0xffff8a4801017810 */ /* 0x000fe20007ffe0ff */
[----:B------:R-:W0:Y:S01]  /*0030*/  S2R R12, SR_TID.X ;  /* 0x00000000000c7919 */ /* 0x000e220000002100 */
[----:B------:R-:W-:Y:S02]  /*0040*/  ULDC.64 UR6, c[0x0][0x118] ;  /* 0x0000460000067ab9 */ /* 0x000fe40000000a00 */
[----:B------:R-:W-:-:S04]  /*0050*/  IADD3 R0, R6, c[0x0][0x17c], RZ ;  /* 0x00005f0006007a10 */ /* 0x000fc80007ffe0ff */
[----:B------:R-:W-:-:S04]  /*0060*/  SHF.R.S32.HI R3, RZ, 0x1f, R0 ;  /* 0x0000001fff037819 */ /* 0x000fc80000011400 */
[----:B------:R-:W-:-:S04]  /*0070*/  LEA.HI R3, R3, R0, RZ, 0x8 ;  /* 0x0000000003037211 */ /* 0x000fc800078f40ff */
[----:B------:R-:W-:Y:S02]  /*0080*/  SHF.R.S32.HI R0, RZ, 0x8, R3 ;  /* 0x00000008ff007819 */ /* 0x000fe40000011403 */
[----:B------:R-:W1:Y:S03]  /*0090*/  S2R R3, SR_CTAID.X ;  /* 0x0000000000037919 */ /* 0x000e660000002500 */
[----:B------:R-:W-:Y:S01]  /*00a0*/  IMAD.SHL.U32 R0, R0, 0x8, RZ ;  /* 0x0000000800007824 */ /* 0x000fe200078e00ff */
[----:B0-----:R-:W-:-:S04]  /*00b0*/  LOP3.LUT R15, R12, 0x7f, RZ, 0xc0, !PT ;  /* 0x0000007f0c0f7812 */ /* 0x001fc800078ec0ff */
[-C--:B------:R-:W-:Y:S02]  /*00c0*/  IABS R7, R0.reuse ;  /* 0x0000000000077213 */ /* 0x080fe40000000000 */
[----:B------:R-:W-:Y:S02]  /*00d0*/  IABS R11, R0 ;  /* 0x00000000000b7213 */ /* 0x000fe40000000000 */
[----:B------:R-:W0:Y:S01]  /*00e0*/  I2F.RP R2, R7 ;  /* 0x0000000700027306 */ /* 0x000e220000209400 */
[----:B-1----:R-:W-:-:S07]  /*00f0*/  IABS R10, R3 ;  /* 0x00000003000a7213 */ /* 0x002fce0000000000 */
[----:B0-----:R-:W0:Y:S02]  /*0100*/  MUFU.RCP R2, R2 ;  /* 0x0000000200027308 */ /* 0x001e240000001000 */
[----:B0-----:R-:W-:Y:S01]  /*0110*/  IADD3 R4, R2, 0xffffffe, RZ ;  /* 0x0ffffffe02047810 */ /* 0x001fe20007ffe0ff */
[----:B------:R-:W-:-:S05]  /*0120*/  IMAD.MOV R2, RZ, RZ, -R11 ;  /* 0x000000ffff027224 */ /* 0x000fca00078e0a0b */
[----:B------:R0:W1:Y:S02]  /*0130*/  F2I.FTZ.U32.TRUNC.NTZ R5, R4 ;  /* 0x0000000400057305 */ /* 0x000064000021f000 */
[----:B0-----:R-:W-:Y:S02]  /*0140*/  IMAD.MOV.U32 R4, RZ, RZ, RZ ;  /* 0x000000ffff047224 */ /* 0x001fe400078e00ff */
[----:B-1----:R-:W-:-:S04]  /*0150*/  IMAD.MOV R8, RZ, RZ, -R5 ;  /* 0x000000ffff087224 */ /* 0x002fc800078e0a05 */
[----:B------:R-:W-:Y:S02]  /*0160*/  IMAD R9, R8, R7, RZ ;  /* 0x0000000708097224 */ /* 0x000fe400078e02ff */
[----:B------:R-:W-:Y:S02]  /*0170*/  IMAD.MOV.U32 R8, RZ, RZ, R10 ;  /* 0x000000ffff087224 */ /* 0x000fe400078e000a */
[----:B------:R-:W-:-:S06]  /*0180*/  IMAD.HI.U32 R5, R5, R9, R4 ;  /* 0x0000000905057227 */ /* 0x000fcc00078e0004 */
[----:B------:R-:W-:-:S04]  /*0190*/  IMAD.HI.U32 R5, R5, R8, RZ ;  /* 0x0000000805057227 */ /* 0x000fc800078e00ff */
[----:B------:R-:W-:-:S05]  /*01a0*/  IMAD R2, R5, R2, R8 ;  /* 0x0000000205027224 */ /* 0x000fca00078e0208 */
[----:B------:R-:W-:-:S13]  /*01b0*/  ISETP.GT.U32.AND P1, PT, R7, R2, PT ;  /* 0x000000020700720c */ /* 0x000fda0003f24070 */
[----:B------:R-:W-:Y:S01]  /*01c0*/  @!P1 IMAD.IADD R2, R2, 0x1, -R7 ;  /* 0x0000000102029824 */ /* 0x000fe200078e0a07 */
[----:B------:R-:W-:Y:S02]  /*01d0*/  @!P1 IADD3 R5, R5, 0x1, RZ ;  /* 0x0000000105059810 */ /* 0x000fe40007ffe0ff */
[----:B------:R-:W-:Y:S02]  /*01e0*/  ISETP.NE.AND P1, PT, R0, RZ, PT ;  /* 0x000000ff0000720c */ /* 0x000fe40003f25270 */
[----:B------:R-:W-:Y:S02]  /*01f0*/  ISETP.GE.U32.AND P0, PT, R2, R7, PT ;  /* 0x000000070200720c */ /* 0x000fe40003f06070 */
[----:B------:R-:W-:-:S04]  /*0200*/  LOP3.LUT R2, R3, R0, RZ, 0x3c, !PT ;  /* 0x0000000003027212 */ /* 0x000fc800078e3cff */
[----:B------:R-:W-:Y:S02]  /*0210*/  ISETP.GE.AND P2, PT, R2, RZ, PT ;  /* 0x000000ff0200720c */ /* 0x000fe40003f46270 */
[----:B------:R-:W-:-:S05]  /*0220*/  IADD3 R2, R6, c[0x0][0x178], RZ ;  /* 0x00005e0006027a10 */ /* 0x000fca0007ffe0ff */
[----:B------:R-:W-:-:S05]  /*0230*/  @P0 IADD3 R5, R5, 0x1, RZ ;  /* 0x0000000105050810 */ /* 0x000fca0007ffe0ff */
[----:B------:R-:W-:Y:S01]  /*0240*/  IMAD.MOV.U32 R4, RZ, RZ, R5 ;  /* 0x000000ffff047224 */ /* 0x000fe200078e0005 */
[----:B------:R-:W-:-:S03]  /*0250*/  SHF.R.S32.HI R5, RZ, 0x1f, R2 ;  /* 0x0000001fff057819 */ /* 0x000fc60000011402 */
[----:B------:R-:W-:Y:S01]  /*0260*/  @!P2 IMAD.MOV R4, RZ, RZ, -R4 ;  /* 0x000000ffff04a224 */ /* 0x000fe200078e0a04 */
[----:B------:R-:W-:Y:S02]  /*0270*/  @!P1 LOP3.LUT R4, RZ, R0, RZ, 0x33, !PT ;  /* 0x00000000ff049212 */ /* 0x000fe400078e33ff */
[----:B------:R-:W-:-:S03]  /*0280*/  LEA.HI R5, R5, R2, RZ, 0x8 ;  /* 0x0000000205057211 */ /* 0x000fc600078f40ff */
[----:B------:R-:W-:Y:S02]  /*0290*/  IMAD.SHL.U32 R2, R4, 0x8, RZ ;  /* 0x0000000804027824 */ /* 0x000fe400078e00ff */
[----:B------:R-:W-:-:S03]  /*02a0*/  IMAD.MOV R4, RZ, RZ, -R4 ;  /* 0x000000ffff047224 */ /* 0x000fc600078e0a04 */
[----:B------:R-:W-:Y:S01]  /*02b0*/  LEA.HI.SX32 R5, R5, -R2, 0x18 ;  /* 0x8000000205057211 */ /* 0x000fe200078fc2ff */
[----:B------:R-:W-:Y:S02]  /*02c0*/  IMAD R13, R0, R4, R3 ;  /* 0x00000004000d7224 */ /* 0x000fe400078e0203 */
[----:B------:R-:W-:Y:S01]  /*02d0*/  IMAD.MOV.U32 R4, RZ, RZ, RZ ;  /* 0x000000ffff047224 */ /* 0x000fe200078e00ff */
[----:B------:R-:W-:Y:S02]  /*02e0*/  IMNMX R6, R5, 0x8, PT ;  /* 0x0000000805067817 */ /* 0x000fe40003800200 */
[----:B------:R-:W-:Y:S02]  /*02f0*/  IABS R11, R13 ;  /* 0x0000000d000b7213 */ /* 0x000fe40000000000 */
[----:B------:R-:W-:-:S04]  /*0300*/  IABS R9, R6 ;  /* 0x0000000600097213 */ /* 0x000fc80000000000 */
[----:B------:R-:W0:Y:S08]  /*0310*/  I2F.RP R7, R9 ;  /* 0x0000000900077306 */ /* 0x000e300000209400 */
[----:B0-----:R-:W0:Y:S02]  /*0320*/  MUFU.RCP R7, R7 ;  /* 0x0000000700077308 */ /* 0x001e240000001000 */
[----:B0-----:R-:W-:-:S06]  /*0330*/  IADD3 R5, R7, 0xffffffe, RZ ;  /* 0x0ffffffe07057810 */ /* 0x001fcc0007ffe0ff */
[----:B------:R-:W0:Y:S02]  /*0340*/  F2I.FTZ.U32.TRUNC.NTZ R5, R5 ;  /* 0x0000000500057305 */ /* 0x000e24000021f000 */
[----:B0-----:R-:W-:-:S04]  /*0350*/  IMAD.MOV R8, RZ, RZ, -R5 ;  /* 0x000000ffff087224 */ /* 0x001fc800078e0a05 */
[----:B------:R-:W-:-:S04]  /*0360*/  IMAD.MOV.U32 R0, RZ, RZ, R8 ;  /* 0x000000ffff007224 */ /* 0x000fc800078e0008 */
[----:B------:R-:W-:Y:S01]  /*0370*/  IMAD R3, R0, R9, RZ ;  /* 0x0000000900037224 */ /* 0x000fe200078e02ff */
[----:B------:R-:W-:-:S03]  /*0380*/  IABS R0, R6 ;  /* 0x0000000600007213 */ /* 0x000fc60000000000 */
[----:B------:R-:W-:-:S04]  /*0390*/  IMAD.HI.U32 R4, R5, R3, R4 ;  /* 0x0000000305047227 */ /* 0x000fc800078e0004 */
[----:B------:R-:W-:Y:S02]  /*03a0*/  IMAD.MOV R0, RZ, RZ, -R0 ;  /* 0x000000ffff007224 */ /* 0x000fe400078e0a00 */
[----:B------:R-:W-:-:S04]  /*03b0*/  IMAD.HI.U32 R4, R4, R11, RZ ;  /* 0x0000000b04047227 */ /* 0x000fc800078e00ff */
[----:B------:R-:W-:-:S05]  /*03c0*/  IMAD R0, R4, R0, R11 ;  /* 0x0000000004007224 */ /* 0x000fca00078e020b */
[----:B------:R-:W-:-:S13]  /*03d0*/  ISETP.GT.U32.AND P1, PT, R9, R0, PT ;  /* 0x000000000900720c */ /* 0x000fda0003f24070 */
[----:B------:R-:W-:Y:S01]  /*03e0*/  @!P1 IMAD.IADD R0, R0, 0x1, -R9 ;  /* 0x0000000100009824 */ /* 0x000fe200078e0a09 */
[----:B------:R-:W-:Y:S02]  /*03f0*/  @!P1 IADD3 R4, R4, 0x1, RZ ;  /* 0x0000000104049810 */ /* 0x000fe40007ffe0ff */
[----:B------:R-:W-:Y:S02]  /*0400*/  ISETP.NE.AND P1, PT, R6, RZ, PT ;  /* 0x000000ff0600720c */ /* 0x000fe40003f25270 */
[----:B------:R-:W-:Y:S01]  /*0410*/  ISETP.GE.U32.AND P0, PT, R0, R9, PT ;  /* 0x000000090000720c */ /* 0x000fe20003f06070 */
[----:B------:R-:W-:Y:S01]  /*0420*/  IMAD.MOV.U32 R9, RZ, RZ, 0x7f ;  /* 0x0000007fff097424 */ /* 0x000fe200078e00ff */
[----:B------:R-:W-:-:S04]  /*0430*/  LOP3.LUT R0, R13, R6, RZ, 0x3c, !PT ;  /* 0x000000060d007212 */ /* 0x000fc800078e3cff */
[----:B------:R-:W-:Y:S02]  /*0440*/  ISETP.GE.AND P2, PT, R0, RZ, PT ;  /* 0x000000ff0000720c */ /* 0x000fe40003f46270 */
[----:B------:R-:W-:-:S05]  /*0450*/  IADD3 R9, R9, c[0x0][0x180], RZ ;  /* 0x0000600009097a10 */ /* 0x000fca0007ffe0ff */
[----:B------:R-:W-:Y:S02]  /*0460*/  @P0 IADD3 R4, R4, 0x1, RZ ;  /* 0x0000000104040810 */ /* 0x000fe40007ffe0ff */
[----:B------:R-:W-:-:S04]  /*0470*/  ISETP.GT.AND P0, PT, R9, 0x7f, PT ;  /* 0x0000007f0900780c */ /* 0x000fc80003f04270 */
[----:B------:R-:W-:Y:S01]  /*0480*/  @!P2 IMAD.MOV R4, RZ, RZ, -R4 ;  /* 0x000000ffff04a224 */ /* 0x000fe200078e0a04 */
[----:B------:R-:W-:-:S05]  /*0490*/  @!P1 LOP3.LUT R4, RZ, R6, RZ, 0x33, !PT ;  /* 0x00000006ff049212 */ /* 0x000fca00078e33ff */
[----:B------:R-:W-:Y:S02]  /*04a0*/  IMAD.MOV R3, RZ, RZ, -R4 ;  /* 0x000000ffff037224 */ /* 0x000fe400078e0a04 */
[----:B------:R-:W-:Y:S02]  /*04b0*/  IMAD.SHL.U32 R14, R4, 0x100, RZ ;  /* 0x00000100040e7824 */ /* 0x000fe400078e00ff */
[----:B------:R-:W-:-:S03]  /*04c0*/  IMAD R3, R6, R3, R13 ;  /* 0x0000000306037224 */ /* 0x000fc600078e020d */
[----:B------:R-:W-:Y:S01]  /*04d0*/  STL [R1+0xc94], R14 ;  /* 0x000c940e01007387 */ /* 0x000fe20000100800 */
[----:B------:R-:W-:Y:S01]  /*04e0*/  IMAD.IADD R0, R2, 0x1, R3 ;  /* 0x0000000102007824 */ /* 0x000fe200078e0203 */
[C---:B------:R-:W-:Y:S02]  /*04f0*/  IADD3 R3, R14.reuse, 0x1, RZ ;  /* 0x000000010e037810 */ /* 0x040fe40007ffe0ff */
[----:B------:R-:W-:Y:S01]  /*0500*/  IADD3 R2, R14, 0x2, RZ ;  /* 0x000000020e027810 */ /* 0x000fe20007ffe0ff */
[----:B------:R-:W-:Y:S01]  /*0510*/  IMAD R0, R0, 0x100, R15 ;  /* 0x0000010000007824 */ /* 0x000fe200078e020f */
[C---:B------:R-:W-:Y:S01]  /*0520*/  IADD3 R4, R14.reuse, 0x3, RZ ;  /* 0x000000030e047810 */ /* 0x040fe20007ffe0ff */
[----:B------:R0:W-:Y:S01]  /*0530*/  STL [R1+0x1df0], R3 ;  /* 0x001df00301007387 */ /* 0x0001e20000100800 */
[C---:B------:R-:W-:Y:S02]  /*0540*/  IADD3 R5, R14.reuse, 0xf2, RZ ;  /* 0x000000f20e057810 */ /* 0x040fe40007ffe0ff */
[C---:B------:R-:W-:Y:S01]  /*0550*/  IADD3 R29, R14.reuse, 0xf7, RZ ;  /* 0x000000f70e1d7810 */ /* 0x040fe20007ffe0ff */
[----:B------:R1:W-:Y:S01]  /*0560*/  STL [R1+0x1dec], R2 ;  /* 0x001dec0201007387 */ /* 0x0003e20000100800 */
[----:B------:R-:W-:-:S02]  /*0570*/  IADD3 R6, R14, 0xfa, RZ ;  /* 0x000000fa0e067810 */ /* 0x000fc40007ffe0ff */
[----:B------:R-:W-:Y:S01]  /*0580*/  IADD3 R28, R0, 0x80, RZ ;  /* 0x00000080001c7810 */ /* 0x000fe20007ffe0ff */
[----:B------:R2:W-:Y:S01]  /*0590*/  STL [R1+0x1df4], R4 ;  /* 0x001df40401007387 */ /* 0x0005e20000100800 */
[C---:B0-----:R-:W-:Y:S02]  /*05a0*/  IADD3 R3, R14.reuse, 0x4, RZ ;  /* 0x000000040e037810 */ /* 0x041fe40007ffe0ff */
[----:B-1----:R-:W-:-:S03]  /*05b0*/  IADD3 R2, R14, 0x5, RZ ;  /* 0x000000050e027810 */ /* 0x002fc60007ffe0ff */
[----:B------:R0:W-:Y:S01]  /*05c0*/  STL [R1+0x1dfc], R3 ;  /* 0x001dfc0301007387 */ /* 0x0001e20000100800 */
[----:B--2---:R-:W-:-:S03]  /*05d0*/  IADD3 R4, R14, 0x6, RZ ;  /* 0x000000060e047810 */ /* 0x004fc60007ffe0ff */
[----:B------:R1:W-:Y:S04]  /*05e0*/  STL [R1+0x1df8], R2 ;  /* 0x001df80201007387 */ /* 0x0003e80000100800 */
        /* <DEDUP_REMOVED lines=463> */
[----:B0-----:R-:W-:-:S03]  /*22e0*/  IADD3 R3, R14, 0xef, RZ ;  /* 0x000000ef0e037810 */ /* 0x001fc60007ffe0ff */
[----:B------:R-:W-:Y:S01]  /*22f0*/  STL [R1+0xca8], R0 ;  /* 0x000ca80001007387 */ /* 0x000fe20000100800 */
[C---:B-1----:R-:W-:Y:S02]  /*2300*/  IADD3 R2, R14.reuse, 0xee, RZ ;  /* 0x000000ee0e027810 */ /* 0x042fe40007ffe0ff */
[----:B--2---:R-:W-:-:S03]  /*2310*/  IADD3 R4, R14, 0xf3, RZ ;  /* 0x000000f30e047810 */ /* 0x004fc60007ffe0ff */
[----:B------:R0:W-:Y:S04]  /*2320*/  STL [R1+0x21a0], R2 ;  /* 0x0021a00201007387 */ /* 0x0001e80000100800 */
[----:B------:R1:W-:Y:S01]  /*2330*/  STL [R1+0x21a4], R3 ;  /* 0x0021a40301007387 */ /* 0x0003e20000100800 */
[C---:B0-----:R-:W-:Y:S02]  /*2340*/  IADD3 R2, R14.reuse, 0xf0, RZ ;  /* 0x000000f00e027810 */ /* 0x041fe40007ffe0ff */
[----:B-1----:R-:W-:-:S03]  /*2350*/  IADD3 R3, R14, 0xf1, RZ ;  /* 0x000000f10e037810 */ /* 0x002fc60007ffe0ff */
[----:B------:R0:W-:Y:S04]  /*2360*/  STL [R1+0x21a8], R2 ;  /* 0x0021a80201007387 */ /* 0x0001e80000100800 */
[----:B------:R1:W-:Y:S04]  /*2370*/  STL [R1+0x21b0], R5 ;  /* 0x0021b00501007387 */ /* 0x0003e80000100800 */
[----:B------:R-:W-:Y:S01]  /*2380*/  STL [R1+0x21ac], R3 ;  /* 0x0021ac0301007387 */ /* 0x000fe20000100800 */
[----:B0-----:R-:W-:-:S03]  /*2390*/  IADD3 R2, R14, 0xf4, RZ ;  /* 0x000000f40e027810 */ /* 0x001fc60007ffe0ff */
[----:B------:R0:W-:Y:S01]  /*23a0*/  STL [R1+0x21b4], R4 ;  /* 0x0021b40401007387 */ /* 0x0001e20000100800 */
[----:B-1----:R-:W-:-:S03]  /*23b0*/  IADD3 R5, R14, 0xf8, RZ ;  /* 0x000000f80e057810 */ /* 0x002fc60007ffe0ff */
[----:B------:R1:W-:Y:S01]  /*23c0*/  STL [R1+0x21b8], R2 ;  /* 0x0021b80201007387 */ /* 0x0003e20000100800 */
[C---:B0-----:R-:W-:Y:S02]  /*23d0*/  IADD3 R4, R14.reuse, 0xf5, RZ ;  /* 0x000000f50e047810 */ /* 0x041fe40007ffe0ff */
[----:B-1----:R-:W-:-:S03]  /*23e0*/  IADD3 R2, R14, 0xf6, RZ ;  /* 0x000000f60e027810 */ /* 0x002fc60007ffe0ff */
[----:B------:R0:W-:Y:S04]  /*23f0*/  STL [R1+0x21bc], R4 ;  /* 0x0021bc0401007387 */ /* 0x0001e80000100800 */
[----:B------:R-:W-:Y:S04]  /*2400*/  STL [R1+0x21c0], R2 ;  /* 0x0021c00201007387 */ /* 0x000fe80000100800 */
[----:B------:R1:W-:Y:S01]  /*2410*/  STL [R1+0x21c4], R5 ;  /* 0x0021c40501007387 */ /* 0x0003e20000100800 */
[----:B0-----:R-:W-:-:S03]  /*2420*/  IADD3 R4, R14, 0xf9, RZ ;  /* 0x000000f90e047810 */ /* 0x001fc60007ffe0ff */
[----:B------:R-:W-:Y:S04]  /*2430*/  STL [R1+0x21c8], R29 ;  /* 0x0021c81d01007387 */ /* 0x000fe80000100800 */
[----:B------:R0:W-:Y:S01]  /*2440*/  STL [R1+0x21d0], R4 ;  /* 0x0021d00401007387 */ /* 0x0001e20000100800 */
[----:B-1----:R-:W-:-:S03]  /*2450*/  IADD3 R5, R14, 0xfb, RZ ;  /* 0x000000fb0e057810 */ /* 0x002fc60007ffe0ff */
        /* <DEDUP_REMOVED lines=8> */
[----:B0-----:R-:W-:-:S05]  /*24e0*/  IADD3 R4, R14, 0xff, RZ ;  /* 0x000000ff0e047810 */ /* 0x001fca0007ffe0ff */
[----:B------:R1:W-:Y:S04]  /*24f0*/  STL [R1+0x21dc], R4 ;  /* 0x0021dc0401007387 */ /* 0x0003e80000100800 */
[----:B------:R1:W-:Y:S01]  /*2500*/  STL [R1+0xcac], R28 ;  /* 0x000cac1c01007387 */ /* 0x0003e20000100800 */
[----:B------:R-:W-:Y:S05]  /*2510*/  @P0 BRA `(.L_x_0) ;  /* 0x00000f8000000947 */ /* 0x000fea0003800000 */
[----:B------:R0:W-:Y:S01]  /*2520*/  STL [R1], RZ ;  /* 0x000000ff01007387 */ /* 0x0001e20000100800 */
[----:B------:R-:W-:Y:S01]  /*2530*/  IMAD.SHL.U32 R0, R12, 0x40, RZ ;  /* 0x000000400c007824 */ /* 0x000fe200078e00ff */
[----:B------:R-:W-:Y:S01]  /*2540*/  CS2R R24, SRZ ;  /* 0x0000000000187805 */ /* 0x000fe2000001ff00 */
[----:B------:R-:W-:Y:S01]  /*2550*/  CS2R R26, SRZ ;  /* 0x00000000001a7805 */ /* 0x000fe2000001ff00 */
[----:B------:R0:W-:Y:S01]  /*2560*/  STL [R1+0x4], RZ ;  /* 0x000004ff01007387 */ /* 0x0001e20000100800 */
[----:B------:R-:W-:Y:S01]  /*2570*/  CS2R R20, SRZ ;  /* 0x0000000000147805 */ /* 0x000fe2000001ff00 */
[----:B------:R-:W-:Y:S01]  /*2580*/  LOP3.LUT R0, R0, 0x800, RZ, 0xc0, !PT ;  /* 0x0000080000007812 */ /* 0x000fe200078ec0ff */
[----:B------:R-:W-:Y:S01]  /*2590*/  CS2R R22, SRZ ;  /* 0x0000000000167805 */ /* 0x000fe2000001ff00 */
[----:B------:R0:W-:Y:S01]  /*25a0*/  STL [R1+0x8], RZ ;  /* 0x000008ff01007387 */ /* 0x0001e20000100800 */
[----:B------:R-:W-:Y:S01]  /*25b0*/  CS2R R16, SRZ ;  /* 0x0000000000107805 */ /* 0x000fe2000001ff00 */
[----:B------:R-:W-:Y:S01]  /*25c0*/  CS2R R18, SRZ ;  /* 0x0000000000127805 */ /* 0x000fe2000001ff00 */
[----:B------:R-:W-:Y:S01]  /*25d0*/  CS2R R12, SRZ ;  /* 0x00000000000c7805 */ /* 0x000fe2000001ff00 */
[----:B------:R0:W-:Y:S01]  /*25e0*/  STL [R1+0xc], RZ ;  /* 0x00000cff01007387 */ /* 0x0001e20000100800 */
[----:B------:R-:W-:Y:S01]  /*25f0*/  CS2R R14, SRZ ;  /* 0x00000000000e7805 */ /* 0x000fe2000001ff00 */
[----:B------:R-:W-:Y:S01]  /*2600*/  CS2R R8, SRZ ;  /* 0x0000000000087805 */ /* 0x000fe2000001ff00 */
[----:B------:R-:W-:Y:S01]  /*2610*/  CS2R R10, SRZ ;  /* 0x00000000000a7805 */ /* 0x000fe2000001ff00 */
[----:B------:R0:W-:Y:S01]  /*2620*/  STL [R1+0x10], RZ ;  /* 0x000010ff01007387 */ /* 0x0001e20000100800 */
[----:B-1----:R-:W-:Y:S01]  /*2630*/  CS2R R4, SRZ ;  /* 0x0000000000047805 */ /* 0x002fe2000001ff00 */
[----:B------:R-:W-:-:S02]  /*2640*/  CS2R R6, SRZ ;  /* 0x0000000000067805 */ /* 0x000fc4000001ff00 */
[----:B------:R0:W-:Y:S04]  /*2650*/  STL [R1+0x14], RZ ;  /* 0x000014ff01007387 */ /* 0x0001e80000100800 */
        /* <DEDUP_REMOVED lines=195> */
[----:B------:R0:W-:Y:S04]  /*3290*/  STL [R1+0x1de8], R0 ;  /* 0x001de80001007387 */ /* 0x0001e80000100800 */
        /* <DEDUP_REMOVED lines=30> */
[----:B------:R0:W-:Y:S01]  /*3480*/  STL [R1+0x3dc], RZ ;  /* 0x0003dcff01007387 */ /* 0x0001e20000100800 */
[----:B------:R-:W-:Y:S05]  /*3490*/  BRA `(.L_x_1) ;  /* 0x00088c5000007947 */ /* 0x000fea0003800000 */
.L_x_0:
[----:B------:R-:W2:Y:S04]  /*34a0*/  LDL R27, [R1+0x21e0] ;  /* 0x0021e000011b7983 */ /* 0x000ea80000100800 */
[----:B------:R-:W3:Y:S04]  /*34b0*/  LDL R17, [R1+0x21d4] ;  /* 0x0021d40001117983 */ /* 0x000ee80000100800 */
[----:B------:R-:W4:Y:S04]  /*34c0*/  LDL R10, [R1+0x21a8] ;  /* 0x0021a800010a7983 */ /* 0x000f280000100800 */
[----:B------:R-:W5:Y:S04]  /*34d0*/  LDL R26, [R1+0x21dc] ;  /* 0x0021dc00011a7983 */ /* 0x000f680000100800 */
[----:B------:R-:W5:Y:S04]  /*34e0*/  LDL R20, [R1+0x21e4] ;  /* 0x0021e40001147983 */ /* 0x000f680000100800 */
[----:B------:R-:W5:Y:S01]  /*34f0*/  LDL R18, [R1+0x21d8] ;  /* 0x0021d80001127983 */ /* 0x000f620000100800 */
[----:B------:R-:W-:-:S03]  /*3500*/  IMAD.MOV.U32 R13, RZ, RZ, R29 ;  /* 0x000000ffff0d7224 */ /* 0x000fc600078e001d */
[----:B------:R-:W5:Y:S04]  /*3510*/  LDL R21, [R1+0x21cc] ;  /* 0x0021cc0001157983 */ /* 0x000f680000100800 */
[----:B------:R-:W5:Y:S04]  /*3520*/  LDL R23, [R1+0x21d0] ;  /* 0x0021d00001177983 */ /* 0x000f680000100800 */
[----:B------:R-:W5:Y:S04]  /*3530*/  LDL R16, [R1+0x21c4] ;  /* 0x0021c40001107983 */ /* 0x000f680000100800 */
[----:B------:R-:W5:Y:S04]  /*3540*/  LDL R15, [R1+0x21bc] ;  /* 0x0021bc00010f7983 */ /* 0x000f680000100800 */
[----:B------:R-:W5:Y:S04]  /*3550*/  LDL R12, [R1+0x21b8] ;  /* 0x0021b800010c7983 */ /* 0x000f680000100800 */
[----:B------:R-:W5:Y:S04]  /*3560*/  LDL R14, [R1+0x21b4] ;  /* 0x0021b400010e7983 */ /* 0x000f680000100800 */
[----:B------:R-:W5:Y:S01]  /*3570*/  LDL R19, [R1+0x21b0] ;  /* 0x0021b00001137983 */ /* 0x000f620000100800 */
[----:B------:R-:W-:Y:S01]  /*3580*/  IABS R22, c[0x0][0x178] ;  /* 0x00005e0000167a13 */ /* 0x000fe20000000000 */
[----:B------:R-:W-:Y:S01]  /*3590*/  IMAD.MOV.U32 R8, RZ, RZ, R2 ;  /* 0x000000ffff087224 */ /* 0x000fe200078e0002 */
[----:B------:R-:W-:-:S02]  /*35a0*/  IABS R29, c[0x0][0x17c] ;  /* 0x00005f00001d7a13 */ /* 0x000fc40000000000 */
[----:B------:R-:W0:Y:S01]  /*35b0*/  I2F.RP R2, R22 ;  /* 0x0000001600027306 */ /* 0x000e220000209400 */
[----:B--2---:R-:W-:Y:S02]  /*35c0*/  IMAD.MOV.U32 R25, RZ, RZ, R27 ;  /* 0x000000ffff197224 */ /* 0x004fe400078e001b */
[----:B---3--:R-:W-:Y:S02]  /*35d0*/  IMAD.MOV.U32 R27, RZ, RZ, R17 ;  /* 0x000000ffff1b7224 */ /* 0x008fe400078e0011 */
[----:B------:R-:W-:Y:S02]  /*35e0*/  IMAD.MOV.U32 R17, RZ, RZ, R13 ;  /* 0x000000ffff117224 */ /* 0x000fe400078e000d */
[----:B----4-:R-:W-:Y:S01]  /*35f0*/  IMAD.MOV.U32 R13, RZ, RZ, R10 ;  /* 0x000000ffff0d7224 */ /* 0x010fe200078e000a */
[----:B------:R-:W-:-:S04]  /*3600*/  SHF.R.S32.HI R10, RZ, 0x1f, R9 ;  /* 0x0000001fff0a7819 */ /* 0x000fc80000011409 */
[----:B------:R-:W-:Y:S02]  /*3610*/  LEA.HI R10, R10, R9, RZ, 0x7 ;  /* 0x000000090a0a7211 */ /* 0x000fe400078f38ff */
[----:B------:R-:W2:Y:S01]  /*3620*/  LDL R9, [R1+0xca8] ;  /* 0x000ca80001097983 */ /* 0x000ea20000100800 */
[----:B------:R-:W3:Y:S03]  /*3630*/  I2F.RP R0, R29 ;  /* 0x0000001d00007306 */ /* 0x000ee60000209400 */
[----:B-1----:R-:W1:Y:S05]  /*3640*/  S2R R6, SR_TID.X ;  /* 0x0000000000067919 */ /* 0x002e6a0000002100 */
[----:B0-----:R-:W0:Y:S08]  /*3650*/  MUFU.RCP R2, R2 ;  /* 0x0000000200027308 */ /* 0x001e300000001000 */
[----:B---3--:R-:W3:Y:S01]  /*3660*/  MUFU.RCP R0, R0 ;  /* 0x0000000000007308 */ /* 0x008ee20000001000 */
[----:B------:R-:W-:Y:S01]  /*3670*/  IMAD.MOV.U32 R11, RZ, RZ, R3 ;  /* 0x000000ffff0b7224 */ /* 0x000fe200078e0003 */
[----:B0-----:R-:W-:-:S06]  /*3680*/  IADD3 R2, R2, 0xffffffe, RZ ;  /* 0x0ffffffe02027810 */ /* 0x001fcc0007ffe0ff */
[----:B------:R0:W4:Y:S01]  /*3690*/  F2I.FTZ.U32.TRUNC.NTZ R3, R2 ;  /* 0x0000000200037305 */ /* 0x000122000021f000 */
[----:B---3--:R-:W-:Y:S01]  /*36a0*/  IADD3 R0, R0, 0xffffffe, RZ ;  /* 0x0ffffffe00007810 */ /* 0x008fe20007ffe0ff */
[----:B-1----:R-:W-:-:S06]  /*36b0*/  IMAD.SHL.U32 R7, R6, 0x2, RZ ;  /* 0x0000000206077824 */ /* 0x002fcc00078e00ff */
[----:B------:R1:W3:Y:S01]  /*36c0*/  F2I.FTZ.U32.TRUNC.NTZ R5, R0 ;  /* 0x0000000000057305 */ /* 0x0002e2000021f000 */
[----:B-----5:R-:W-:Y:S01]  /*36d0*/  IMAD.MOV.U32 R24, RZ, RZ, R26 ;  /* 0x000000ffff187224 */ /* 0x020fe200078e001a */
[----:B0-----:R-:W-:Y:S01]  /*36e0*/  LOP3.LUT R2, R7, 0x10, RZ, 0xc0, !PT ;  /* 0x0000001007027812 */ /* 0x001fe200078ec0ff */
[----:B------:R-:W-:Y:S02]  /*36f0*/  IMAD.MOV.U32 R26, RZ, RZ, R20 ;  /* 0x000000ffff1a7224 */ /* 0x000fe400078e0014 */
[----:B------:R-:W-:Y:S01]  /*3700*/  IMAD.MOV.U32 R20, RZ, RZ, R18 ;  /* 0x000000ffff147224 */ /* 0x000fe200078e0012 */
[----:B-1----:R-:W-:Y:S02]  /*3710*/  SHF.R.U32.HI R0, RZ, 0x1, R6 ;  /* 0x00000001ff007819 */ /* 0x002fe40000011606 */
[----:B------:R-:W-:Y:S01]  /*3720*/  LOP3.LUT R6, R6, 0x7, RZ, 0xc0, !PT ;  /* 0x0000000706067812 */ /* 0x000fe200078ec0ff */
[----:B------:R-:W-:Y:S01]  /*3730*/  IMAD.MOV.U32 R18, RZ, RZ, R8 ;  /* 0x000000ffff127224 */ /* 0x000fe200078e0008 */
[----:B------:R-:W-:-:S03]  /*3740*/  LOP3.LUT R2, R2, 0x20, R0, 0xf8, !PT ;  /* 0x0000002002027812 */ /* 0x000fc600078ef800 */
[C---:B------:R-:W-:Y:S02]  /*3750*/  IMAD R8, R6.reuse, 0x110, RZ ;  /* 0x0000011006087824 */ /* 0x040fe400078e02ff */
[----:B------:R-:W-:Y:S02]  /*3760*/  IMAD R6, R6, 0x210, RZ ;  /* 0x0000021006067824 */ /* 0x000fe400078e02ff */
[----:B----4-:R-:W-:-:S03]  /*3770*/  IMAD.MOV R4, RZ, RZ, -R3 ;  /* 0x000000ffff047224 */ /* 0x010fc600078e0a03 */
[----:B------:R-:W-:Y:S01]  /*3780*/  LOP3.LUT R6, R6, R2, RZ, 0x3c, !PT ;  /* 0x0000000206067212 */ /* 0x000fe200078e3cff */
[----:B------:R-:W-:Y:S02]  /*3790*/  IMAD R4, R4, R22, RZ ;  /* 0x0000001604047224 */ /* 0x000fe400078e02ff */
[----:B------:R-:W-:Y:S02]  /*37a0*/  IMAD.MOV.U32 R2, RZ, RZ, RZ ;  /* 0x000000ffff027224 */ /* 0x000fe400078e00ff */
[----:B---3--:R-:W-:Y:S01]  /*37b0*/  IMAD.MOV R0, RZ, RZ, -R5 ;  /* 0x000000ffff007224 */ /* 0x008fe200078e0a05 */
[----:B------:R0:W-:Y:S01]  /*37c0*/  STL [R1+0x494], R10 ;  /* 0x0004940a01007387 */ /* 0x0001e20000100800 */
[----:B------:R-:W-:Y:S01]  /*37d0*/  LOP3.LUT R7, R8, 0x30, R7, 0x78, !PT ;  /* 0x0000003008077812 */ /* 0x000fe200078e7807 */
[----:B------:R-:W-:-:S04]  /*37e0*/  IMAD.HI.U32 R2, R3, R4, R2 ;  /* 0x0000000403027227 */ /* 0x000fc800078e0002 */
[----:B------:R-:W-:Y:S02]  /*37f0*/  IMAD R0, R0, R29, RZ ;  /* 0x0000001d00007224 */ /* 0x000fe400078e02ff */
[----:B------:R-:W-:Y:S02]  /*3800*/  IMAD.MOV.U32 R4, RZ, RZ, RZ ;  /* 0x000000ffff047224 */ /* 0x000fe400078e00ff */
[----:B0-----:R-:W-:Y:S01]  /*3810*/  IMAD.MOV.U32 R10, RZ, RZ, R28 ;  /* 0x000000ffff0a7224 */ /* 0x001fe200078e001c */
[----:B------:R0:W-:Y:S01]  /*3820*/  STL [R1+0x498], R7 ;  /* 0x0004980701007387 */ /* 0x0001e20000100800 */
[----:B------:R-:W-:Y:S01]  /*3830*/  IMAD.HI.U32 R28, R5, R0, R4 ;  /* 0x00000000051c7227 */ /* 0x000fe200078e0004 */
[----:B------:R-:W-:Y:S02]  /*3840*/  IABS R5, R24 ;  /* 0x0000001800057213 */ /* 0x000fe40000000000 */
[----:B------:R-:W-:Y:S02]  /*3850*/  IABS R3, R25 ;  /* 0x0000001900037213 */ /* 0x000fe40000000000 */
[----:B------:R-:W-:-:S02]  /*3860*/  IABS R0, R26 ;  /* 0x0000001a00007213 */ /* 0x000fc40000000000 */
[----:B0-----:R-:W-:Y:S01]  /*3870*/  IABS R7, R10 ;  /* 0x0000000a00077213 */ /* 0x001fe20000000000 */
[----:B------:R0:W-:Y:S01]  /*3880*/  STL [R1+0x39c], R6 ;  /* 0x00039c0601007387 */ /* 0x0001e20000100800 */
[----:B------:R-:W-:-:S04]  /*3890*/  IMAD.HI.U32 R4, R28, R3, RZ ;  /* 0x000000031c047227 */ /* 0x000fc800078e00ff */
[----:B------:R-:W-:-:S04]  /*38a0*/  IMAD.HI.U32 R8, R2, R7, RZ ;  /* 0x0000000702087227 */ /* 0x000fc800078e00ff */
[----:B0-----:R-:W-:-:S04]  /*38b0*/  IMAD.HI.U32 R6, R28, R5, RZ ;  /* 0x000000051c067227 */ /* 0x001fc800078e00ff */
[----:B------:R-:W-:Y:S02]  /*38c0*/  IMAD.MOV R8, RZ, RZ, -R8 ;  /* 0x000000ffff087224 */ /* 0x000fe400078e0a08 */
[----:B------:R-:W-:Y:S02]  /*38d0*/  IMAD.MOV R6, RZ, RZ, -R6 ;  /* 0x000000ffff067224 */ /* 0x000fe400078e0a06 */
[----:B------:R-:W-:Y:S02]  /*38e0*/  IMAD.MOV R4, RZ, RZ, -R4 ;  /* 0x000000ffff047224 */ /* 0x000fe400078e0a04 */
[----:B------:R-:W-:Y:S02]  /*38f0*/  IMAD R7, R22, R8, R7 ;  /* 0x0000000816077224 */ /* 0x000fe400078e0207 */
[C---:B------:R-:W-:Y:S02]  /*3900*/  IMAD R5, R29.reuse, R6, R5 ;  /* 0x000000061d057224 */ /* 0x040fe400078e0205 */
[----:B------:R-:W-:Y:S01]  /*3910*/  IMAD R3, R29, R4, R3 ;  /* 0x000000041d037224 */ /* 0x000fe200078e0203 */
[----:B--2---:R-:W-:-:S05]  /*3920*/  IABS R9, R9 ;  /* 0x0000000900097213 */ /* 0x004fca0000000000 */
[----:B------:R-:W-:-:S04]  /*3930*/  IMAD.HI.U32 R10, R2, R9, RZ ;  /* 0x00000009020a7227 */ /* 0x000fc800078e00ff */
[----:B------:R-:W-:-:S04]  /*3940*/  IMAD.HI.U32 R2, R28, R0, RZ ;  /* 0x000000001c027227 */ /* 0x000fc800078e00ff */
[----:B------:R-:W-:Y:S02]  /*3950*/  IMAD.MOV R10, RZ, RZ, -R10 ;  /* 0x000000ffff0a7224 */ /* 0x000fe400078e0a0a */
[----:B------:R-:W-:Y:S02]  /*3960*/  IMAD.MOV R2, RZ, RZ, -R2 ;  /* 0x000000ffff027224 */ /* 0x000fe400078e0a02 */
[----:B------:R-:W-:Y:S02]  /*3970*/  IMAD R9, R22, R10, R9 ;  /* 0x0000000a16097224 */ /* 0x000fe400078e0209 */
[----:B------:R-:W-:-:S03]  /*3980*/  IMAD R0, R29, R2, R0 ;  /* 0x000000021d007224 */ /* 0x000fc600078e0200 */
[----:B------:R0:W-:Y:S04]  /*3990*/  STL [R1+0x70], R9 ;  /* 0x0000700901007387 */ /* 0x0001e80000100800 */
[----:B------:R1:W-:Y:S04]  /*39a0*/  STL [R1+0x6c], R7 ;  /* 0x00006c0701007387 */ /* 0x0003e80000100800 */
[----:B------:R2:W-:Y:S01]  /*39b0*/  STL [R1+0x68], R5 ;  /* 0x0000680501007387 */ /* 0x0005e20000100800 */
[----:B0-----:R-:W-:-:S03]  /*39c0*/  IABS R9, R27 ;  /* 0x0000001b00097213 */ /* 0x001fc60000000000 */
[----:B------:R0:W-:Y:S01]  /*39d0*/  STL [R1+0x64], R3 ;  /* 0x0000640301007387 */ /* 0x0001e20000100800 */
[----:B-1----:R-:W-:-:S03]  /*39e0*/  IABS R7, R20 ;  /* 0x0000001400077213 */ /* 0x002fc60000000000 */
[----:B------:R1:W-:Y:S01]  /*39f0*/  STL [R1+0x60], R0 ;  /* 0x0000600001007387 */ /* 0x0003e20000100800 */
[----:B--2---:R-:W-:Y:S01]  /*3a00*/  IABS R5, R21 ;  /* 0x0000001500057213 */ /* 0x004fe20000000000 */
[----:B------:R-:W-:Y:S01]  /*3a10*/  IMAD.HI.U32 R10, R28, R9, RZ ;  /* 0x000000091c0a7227 */ /* 0x000fe200078e00ff */
[----:B0-----:R-:W-:-:S03]  /*3a20*/  IABS R3, R23 ;  /* 0x0000001700037213 */ /* 0x001fc60000000000 */
[----:B------:R-:W-:Y:S01]  /*3a30*/  IMAD.HI.U32 R8, R28, R7, RZ ;  /* 0x000000071c087227 */ /* 0x000fe200078e00ff */
[----:B-1----:R-:W-:-:S03]  /*3a40*/  IABS R0, R16 ;  /* 0x0000001000007213 */ /* 0x002fc60000000000 */
[----:B------:R-:W-:-:S04]  /*3a50*/  IMAD.HI.U32 R6, R28, R5, RZ ;  /* 0x000000051c067227 */ /* 0x000fc800078e00ff */
[----:B------:R-:W-:-:S04]  /*3a60*/  IMAD.HI.U32 R4, R28, R3, RZ ;  /* 0x000000031c047227 */ /* 0x000fc800078e00ff */
[----:B------:R-:W-:-:S04]  /*3a70*/  IMAD.HI.U32 R2, R28, R0, RZ ;  /* 0x000000001c027227 */ /* 0x000fc800078e00ff */
[----:B------:R-:W-:Y:S02]  /*3a80*/  IMAD.MOV R10, RZ, RZ, -R10 ;  /* 0x000000ffff0a7224 */ /* 0x000fe400078e0a0a */
[----:B------:R-:W-:Y:S02]  /*3a90*/  IMAD.MOV R8, RZ, RZ, -R8 ;  /* 0x000000ffff087224 */ /* 0x000fe400078e0a08 */
[----:B------:R-:W-:Y:S02]  /*3aa0*/  IMAD.MOV R6, RZ, RZ, -R6 ;  /* 0x000000ffff067224 */ /* 0x000fe400078e0a06 */
[----:B------:R-:W-:Y:S02]  /*3ab0*/  IMAD.MOV R4, RZ, RZ, -R4 ;  /* 0x000000ffff047224 */ /* 0x000fe400078e0a04 */
[----:B------:R-:W-:Y:S02]  /*3ac0*/  IMAD.MOV R2, RZ, RZ, -R2 ;  /* 0x000000ffff027224 */ /* 0x000fe400078e0a02 */
[----:B------:R-:W-:-:S02]  /*3ad0*/  IMAD R9, R29, R10, R9 ;  /* 0x0000000a1d097224 */ /* 0x000fc400078e0209 */
[C---:B------:R-:W-:Y:S02]  /*3ae0*/  IMAD R7, R29.reuse, R8, R7 ;  /* 0x000000081d077224 */ /* 0x040fe400078e0207 */
[C---:B------:R-:W-:Y:S02]  /*3af0*/  IMAD R5, R29.reuse, R6, R5 ;  /* 0x000000061d057224 */ /* 0x040fe400078e0205 */
[C---:B------:R-:W-:Y:S01]  /*3b00*/  IMAD R3, R29.reuse, R4, R3 ;  /* 0x000000041d037224 */ /* 0x040fe200078e0203 */
[----:B------:R-:W-:Y:S01]  /*3b10*/  STL [R1+0x5c], R9 ;  /* 0x00005c0901007387 */ /* 0x000fe20000100800 */
[----:B------:R-:W-:-:S03]  /*3b20*/  IMAD R0, R29, R2, R0 ;  /* 0x000000021d007224 */ /* 0x000fc600078e0200 */
[----:B------:R-:W-:Y:S04]  /*3b30*/  STL [R1+0x58], R7 ;  /* 0x0000580701007387 */ /* 0x000fe80000100800 */
[----:B------:R0:W-:Y:S04]  /*3b40*/  STL [R1+0x54], R5 ;  /* 0x0000540501007387 */ /* 0x0001e80000100800 */
[----:B------:R1:W-:Y:S04]  /*3b50*/  STL [R1+0x50], R3 ;  /* 0x0000500301007387 */ /* 0x0003e80000100800 */
[----:B------:R2:W-:Y:S01]  /*3b60*/  STL [R1+0x4c], R0 ;  /* 0x00004c0001007387 */ /* 0x0005e20000100800 */
[----:B0-----:R-:W-:-:S03]  /*3b70*/  IABS R5, R15 ;  /* 0x0000000f00057213 */ /* 0x001fc60000000000 */
[----:B------:R-:W3:Y:S01]  /*3b80*/  LDL R15, [R1+0x21a4] ;  /* 0x0021a400010f7983 */ /* 0x000ee20000100800 */
[----:B------:R-:W-:Y:S02]  /*3b90*/  IABS R9, R17 ;  /* 0x0000001100097213 */ /* 0x000fe40000000000 */
[----:B------:R-:W-:Y:S02]  /*3ba0*/  IABS R7, R18 ;  /* 0x0000001200077213 */ /* 0x000fe40000000000 */
[----:B-1----:R-:W-:Y:S02]  /*3bb0*/  IABS R3, R12 ;  /* 0x0000000c00037213 */ /* 0x002fe40000000000 */
[----:B------:R-:W4:Y:S01]  /*3bc0*/  LDL R12, [R1+0x21a0] ;  /* 0x0021a000010c7983 */ /* 0x000f220000100800 */
[----:B------:R-:W-:-:S04]  /*3bd0*/  IMAD.HI.U32 R10, R28, R9, RZ ;  /* 0x000000091c0a7227 */ /* 0x000fc800078e00ff */
[----:B------:R-:W-:-:S04]  /*3be0*/  IMAD.HI.U32 R8, R28, R7, RZ ;  /* 0x000000071c087227 */ /* 0x000fc800078e00ff */
[----:B------:R-:W-:-:S04]  /*3bf0*/  IMAD.HI.U32 R6, R28, R5, RZ ;  /* 0x000000051c067227 */ /* 0x000fc800078e00ff */
[----:B------:R-:W-:Y:S02]  /*3c00*/  IMAD.MOV R10, RZ, RZ, -R10 ;  /* 0x000000ffff0a7224 */ /* 0x000fe400078e0a0a */
[----:B------:R-:W-:Y:S02]  /*3c10*/  IMAD.MOV R8, RZ, RZ, -R8 ;  /* 0x000000ffff087224 */ /* 0x000fe400078e0a08 */
[----:B------:R-:W-:Y:S02]  /*3c20*/  IMAD.MOV R6, RZ, RZ, -R6 ;  /* 0x000000ffff067224 */ /* 0x000fe400078e0a06 */
[C---:B------:R-:W-:Y:S02]  /*3c30*/  IMAD R9, R29.reuse, R10, R9 ;  /* 0x0000000a1d097224 */ /* 0x040fe400078e0209 */
[C---:B------:R-:W-:Y:S02]  /*3c40*/  IMAD R7, R29.reuse, R8, R7 ;  /* 0x000000081d077224 */ /* 0x040fe400078e0207 */
[----:B------:R-:W-:Y:S01]  /*3c50*/  IMAD R5, R29, R6, R5 ;  /* 0x000000061d057224 */ /* 0x000fe200078e0205 */
[----:B------:R0:W-:Y:S01]  /*3c60*/  STL [R1+0x48], R9 ;  /* 0x0000480901007387 */ /* 0x0001e20000100800 */
[----:B--2---:R-:W-:-:S03]  /*3c70*/  IABS R0, R14 ;  /* 0x0000000e00007213 */ /* 0x004fc60000000000 */
[----:B------:R1:W-:Y:S04]  /*3c80*/  STL [R1+0x44], R7 ;  /* 0x0000440701007387 */ /* 0x0003e80000100800 */
[----:B------:R2:W-:Y:S01]  /*3c90*/  STL [R1+0x40], R5 ;  /* 0x0000400501007387 */ /* 0x0005e20000100800 */
[----:B------:R-:W-:-:S03]  /*3ca0*/  IMAD.HI.U32 R4, R28, R3, RZ ;  /* 0x000000031c047227 */ /* 0x000fc600078e00ff */
[----:B------:R-:W5:Y:S01]  /*3cb0*/  LDL R14, [R1+0x219c] ;  /* 0x00219c00010e7983 */ /* 0x000f620000100800 */
[----:B------:R-:W-:-:S04]  /*3cc0*/  IMAD.HI.U32 R2, R28, R0, RZ ;  /* 0x000000001c027227 */ /* 0x000fc800078e00ff */
[----:B------:R-:W-:Y:S02]  /*3cd0*/  IMAD.MOV R4, RZ, RZ, -R4 ;  /* 0x000000ffff047224 */ /* 0x000fe400078e0a04 */
[----:B------:R-:W-:Y:S02]  /*3ce0*/  IMAD.MOV R2, RZ, RZ, -R2 ;  /* 0x000000ffff027224 */ /* 0x000fe400078e0a02 */
[C---:B------:R-:W-:Y:S02]  /*3cf0*/  IMAD R3, R29.reuse, R4, R3 ;  /* 0x000000041d037224 */ /* 0x040fe400078e0203 */
[----:B------:R-:W-:Y:S01]  /*3d00*/  IMAD R0, R29, R2, R0 ;  /* 0x000000021d007224 */ /* 0x000fe200078e0200 */
[----:B0-----:R-:W-:Y:S02]  /*3d10*/  IABS R9, R19 ;  /* 0x0000001300097213 */ /* 0x001fe40000000000 */
[----:B------:R3:W-:Y:S04]  /*3d20*/  STL [R1+0x3c], R3 ;  /* 0x00003c0301007387 */ /* 0x0007e80000100800 */
[----:B------:R4:W-:Y:S04]  /*3d30*/  STL [R1+0x398], R0 ;  /* 0x0003980001007387 */ /* 0x0009e80000100800 */
[----:B------:R-:W5:Y:S01]  /*3d40*/  LDL R19, [R1+0x2198] ;  /* 0x0021980001137983 */ /* 0x000f620000100800 */
[----:B-1----:R-:W-:-:S03]  /*3d50*/  IABS R7, R11 ;  /* 0x0000000b00077213 */ /* 0x002fc60000000000 */
[----:B------:R-:W5:Y:S01]  /*3d60*/  LDL R11, [R1+0x2194] ;  /* 0x00219400010b7983 */ /* 0x000f620000100800 */
[----:B--2---:R-:W-:-:S03]  /*3d70*/  IABS R5, R13 ;  /* 0x0000000d00057213 */ /* 0x004fc60000000000 */
[----:B------:R-:W2:Y:S01]  /*3d80*/  LDL R13, [R1+0x2190] ;  /* 0x00219000010d7983 */ /* 0x000ea20000100800 */
        /* <DEDUP_REMOVED lines=9> */
[----:B---3--:R-:W-:-:S02]  /*3e20*/  IABS R3, R15 ;  /* 0x0000000f00037213 */ /* 0x008fc40000000000 */
[----:B------:R-:W3:Y:S04]  /*3e30*/  LDL R15, [R1+0x218c] ;  /* 0x00218c00010f7983 */ /* 0x000ee80000100800 */
[----:B------:R5:W-:Y:S01]  /*3e40*/  STL [R1+0x384], R9 ;  /* 0x0003840901007387 */ /* 0x000be20000100800 */
[----:B----4-:R-:W-:-:S03]  /*3e50*/  IABS R0, R12 ;  /* 0x0000000c00007213 */ /* 0x010fc60000000000 */
[----:B------:R0:W-:Y:S04]  /*3e60*/  STL [R1+0x388], R7 ;  /* 0x0003880701007387 */ /* 0x0001e80000100800 */
[----:B------:R1:W-:Y:S01]  /*3e70*/  STL [R1+0x38c], R5 ;  /* 0x00038c0501007387 */ /* 0x0003e20000100800 */
[----:B------:R-:W-:-:S03]  /*3e80*/  IMAD.HI.U32 R4, R28, R3, RZ ;  /* 0x000000031c047227 */ /* 0x000fc600078e00ff */
[----:B------:R-:W4:Y:S01]  /*3e90*/  LDL R12, [R1+0x2188] ;  /* 0x00218800010c7983 */ /* 0x000f220000100800 */
[----:B------:R-:W-:-:S04]  /*3ea0*/  IMAD.HI.U32 R2, R28, R0, RZ ;  /* 0x000000001c027227 */ /* 0x000fc800078e00ff */
[----:B------:R-:W-:Y:S02]  /*3eb0*/  IMAD.MOV R4, RZ, RZ, -R4 ;  /* 0x000000ffff047224 */ /* 0x000fe400078e0a04 */
[----:B------:R-:W-:Y:S02]  /*3ec0*/  IMAD.MOV R2, RZ, RZ, -R2 ;  /* 0x000000ffff027224 */ /* 0x000fe400078e0a02 */
[C---:B------:R-:W-:Y:S02]  /*3ed0*/  IMAD R3, R29.reuse, R4, R3 ;  /* 0x000000041d037224 */ /* 0x040fe400078e0203 */
[----:B------:R-:W-:-:S03]  /*3ee0*/  IMAD R0, R29, R2, R0 ;  /* 0x000000021d007224 */ /* 0x000fc600078e0200 */
[----:B------:R2:W-:Y:S04]  /*3ef0*/  STL [R1+0x390], R3 ;  /* 0x0003900301007387 */ /* 0x0005e80000100800 */
[----:B------:R3:W-:Y:S01]  /*3f00*/  STL [R1+0x394], R0 ;  /* 0x0003940001007387 */ /* 0x0007e20000100800 */
[----:B-----5:R-:W-:-:S03]  /*3f10*/  IABS R9, R14 ;  /* 0x0000000e00097213 */ /* 0x020fc60000000000 */
[----:B------:R-:W5:Y:S01]  /*3f20*/  LDL R14, [R1+0x2184] ;  /* 0x00218400010e7983 */ /* 0x000f620000100800 */
[----:B0-----:R-:W-:-:S03]  /*3f30*/  IABS R7, R19 ;  /* 0x0000001300077213 */ /* 0x001fc60000000000 */
        /* <DEDUP_REMOVED lines=14> */
[----:B------:R4:W-:Y:S04]  /*4020*/  STL [R1+0x370], R9 ;  /* 0x0003700901007387 */ /* 0x0009e80000100800 */
[----:B------:R5:W-:Y:S04]  /*4030*/  STL [R1+0x374], R7 ;  /* 0x0003740701007387 */ /* 0x000be80000100800 */
[----:B------:R0:W-:Y:S01]  /*4040*/  STL [R1+0x378], R5 ;  /* 0x0003780501007387 */ /* 0x0001e20000100800 */
[----:B------:R-:W-:-:S04]  /*4050*/  IMAD.HI.U32 R4, R28, R3, RZ ;  /* 0x000000031c047227 */ /* 0x000fc800078e00ff */
[----:B------:R-:W-:-:S04]  /*4060*/  IMAD.MOV R4, RZ, RZ, -R4 ;  /* 0x000000ffff047224 */ /* 0x000fc800078e0a04 */
[----:B------:R-:W-:Y:S01]  /*4070*/  IMAD R3, R29, R4, R3 ;  /* 0x000000041d037224 */ /* 0x000fe200078e0203 */
[----:B---3--:R-:W-:Y:S02]  /*4080*/  IABS R0, R15 ;  /* 0x0000000f00007213 */ /* 0x008fe40000000000 */
[----:B------:R-:W3:Y:S03]  /*4090*/  LDL R15, [R1+0x2174] ;  /* 0x00217400010f7983 */ /* 0x000ee60000100800 */
[----:B------:R-:W-:-:S04]  /*40a0*/  IMAD.HI.U32 R2, R28, R0, RZ ;  /* 0x000000001c027227 */ /* 0x000fc800078e00ff */
[----:B------:R-:W-:-:S04]  /*40b0*/  IMAD.MOV R2, RZ, RZ, -R2 ;  /* 0x000000ffff027224 */ /* 0x000fc800078e0a02 */
[----:B------:R-:W-:Y:S01]  /*40c0*/  IMAD R0, R29, R2, R0 ;  /* 0x000000021d007224 */ /* 0x000fe200078e0200 */
[----:B------:R1:W-:Y:S01]  /*40d0*/  STL [R1+0x37c], R3 ;  /* 0x00037c0301007387 */ /* 0x0003e20000100800 */
[----:B----4-:R-:W-:-:S03]  /*40e0*/  IABS R9, R12 ;  /* 0x0000000c00097213 */ /* 0x010fc60000000000 */
[----:B------:R2:W-:Y:S04]  /*40f0*/  STL [R1+0x380], R0 ;  /* 0x0003800001007387 */ /* 0x0005e80000100800 */
[----:B------:R-:W4:Y:S01]  /*4100*/  LDL R12, [R1+0x2170] ;  /* 0x00217000010c7983 */ /* 0x000f220000100800 */
[----:B-----5:R-:W-:-:S03]  /*4110*/  IABS R7, R14 ;  /* 0x0000000e00077213 */ /* 0x020fc60000000000 */
[----:B------:R-:W5:Y:S01]  /*4120*/  LDL R14, [R1+0x216c] ;  /* 0x00216c00010e7983 */ /* 0x000f620000100800 */
[----:B0-----:R-:W-:-:S03]  /*4130*/  IABS R5, R19 ;  /* 0x0000001300057213 */ /* 0x001fc60000000000 */
[----:B------:R-:W5:Y:S01]  /*4140*/  LDL R19, [R1+0x2168] ;  /* 0x0021680001137983 */ /* 0x000f620000100800 */
[----:B-1----:R-:W-:-:S03]  /*4150*/  IABS R3, R11 ;  /* 0x0000000b00037213 */ /* 0x002fc60000000000 */
[----:B------:R-:W5:Y:S01]  /*4160*/  LDL R11, [R1+0x2164] ;  /* 0x00216400010b7983 */ /* 0x000f620000100800 */
        /* <DEDUP_REMOVED lines=12> */
[----:B------:R5:W-:Y:S04]  /*4230*/  STL [R1+0x364], R5 ;  /* 0x0003640501007387 */ /* 0x000be80000100800 */
[----:B------:R-:W2:Y:S01]  /*4240*/  LDL R13, [R1+0x2160] ;  /* 0x00216000010d7983 */ /* 0x000ea20000100800 */
[----:B------:R-:W-:-:S04]  /*4250*/  IMAD.HI.U32 R2, R28, R0, RZ ;  /* 0x000000001c027227 */ /* 0x000fc800078e00ff */
[----:B------:R-:W-:-:S04]  /*4260*/  IMAD.MOV R2, RZ, RZ, -R2 ;  /* 0x000000ffff027224 */ /* 0x000fc800078e0a02 */
[----:B------:R-:W-:-:S05]  /*4270*/  IMAD R0, R29, R2, R0 ;  /* 0x000000021d007224 */ /* 0x000fca00078e0200 */
[----:B------:R0:W-:Y:S01]  /*4280*/  STL [R1+0x36c], R0 ;  /* 0x00036c0001007387 */ /* 0x0001e20000100800 */
[----:B------:R-:W-:-:S04]  /*4290*/  IMAD.HI.U32 R4, R28, R3, RZ ;  /* 0x000000031c047227 */ /* 0x000fc800078e00ff */
[----:B------:R-:W-:-:S04]  /*42a0*/  IMAD.MOV R4, RZ, RZ, -R4 ;  /* 0x000000ffff047224 */ /* 0x000fc800078e0a04 */
[----:B------:R-:W-:Y:S01]  /*42b0*/  IMAD R24, R29, R4, R3 ;  /* 0x000000041d187224 */ /* 0x000fe200078e0203 */
[----:B---3--:R-:W-:Y:S02]  /*42c0*/  IABS R9, R15 ;  /* 0x0000000f00097213 */ /* 0x008fe40000000000 */
[----:B------:R-:W3:Y:S01]  /*42d0*/  LDL R15, [R1+0x215c] ;  /* 0x00215c00010f7983 */ /* 0x000ee20000100800 */
[----:B----4-:R-:W-:-:S03]  /*42e0*/  IABS R7, R12 ;  /* 0x0000000c00077213 */ /* 0x010fc60000000000 */
[----:B------:R-:W4:Y:S01]  /*42f0*/  LDL R12, [R1+0x2158] ;  /* 0x00215800010c7983 */ /* 0x000f220000100800 */
[----:B-----5:R-:W-:-:S03]  /*4300*/  IABS R5, R14 ;  /* 0x0000000e00057213 */ /* 0x020fc60000000000 */
[----:B------:R-:W5:Y:S01]  /*4310*/  LDL R14, [R1+0x2154] ;  /* 0x00215400010e7983 */ /* 0x000f620000100800 */
[----:B------:R-:W-:-:S04]  /*4320*/  IMAD.HI.U32 R10, R28, R9, RZ ;  /* 0x000000091c0a7227 */ /* 0x000fc800078e00ff */
[----:B------:R-:W-:-:S04]  /*4330*/  IMAD.HI.U32 R8, R28, R7, RZ ;  /* 0x000000071c087227 */ /* 0x000fc800078e00ff */
[----:B------:R-:W-:-:S04]  /*4340*/  IMAD.HI.U32 R6, R28, R5, RZ ;  /* 0x000000051c067227 */ /* 0x000fc800078e00ff */
[----:B------:R-:W-:Y:S01]  /*4350*/  IMAD.MOV R10, RZ, RZ, -R10 ;  /* 0x000000ffff0a7224 */ /* 0x000fe200078e0a0a */
[----:B------:R-:W-:Y:S02]  /*4360*/  IABS R3, R19 ;  /* 0x0000001300037213 */ /* 0x000fe40000000000 */
[----:B------:R-:W5:Y:S01]  /*4370*/  LDL R19, [R1+0x2150] ;  /* 0x0021500001137983 */ /* 0x000f620000100800 */
[----:B------:R-:W-:Y:S02]  /*4380*/  IMAD.MOV R8, RZ, RZ, -R8 ;  /* 0x000000ffff087224 */ /* 0x000fe400078e0a08 */
[----:B------:R-:W-:Y:S02]  /*4390*/  IMAD.MOV R6, RZ, RZ, -R6 ;  /* 0x000000ffff067224 */ /* 0x000fe400078e0a06 */
[C---:B------:R-:W-:Y:S02]  /*43a0*/  IMAD R9, R29.reuse, R10, R9 ;  /* 0x0000000a1d097224 */ /* 0x040fe400078e0209 */
[----:B------:R-:W-:-:S02]  /*43b0*/  IMAD R7, R29, R8, R7 ;  /* 0x000000081d077224 */ /* 0x000fc400078e0207 */
[----:B------:R-:W-:Y:S01]  /*43c0*/  IMAD R5, R29, R6, R5 ;  /* 0x000000061d057224 */ /* 0x000fe200078e0205 */
[----:B------:R2:W-:Y:S01]  /*43d0*/  STL [R1+0x348], R9 ;  /* 0x0003480901007387 */ /* 0x0005e20000100800 */
[----:B0-----:R-:W-:-:S03]  /*43e0*/  IABS R0, R11 ;  /* 0x0000000b00007213 */ /* 0x001fc60000000000 */
[----:B------:R3:W-:Y:S04]  /*43f0*/  STL [R1+0x34c], R7 ;  /* 0x00034c0701007387 */ /* 0x0007e80000100800 */
[----:B------:R4:W-:Y:S04]  /*4400*/  STL [R1+0x350], R5 ;  /* 0x0003500501007387 */ /* 0x0009e80000100800 */
[----:B------:R-:W5:Y:S01]  /*4410*/  LDL R11, [R1+0x214c] ;  /* 0x00214c00010b7983 */ /* 0x000f620000100800 */
[----:B------:R-:W-:-:S04]  /*4420*/  IMAD.HI.U32 R4, R28, R3, RZ ;  /* 0x000000031c047227 */ /* 0x000fc800078e00ff */
[----:B------:R-:W-:-:S04]  /*4430*/  IMAD.HI.U32 R2, R28, R0, RZ ;  /* 0x000000001c027227 */ /* 0x000fc800078e00ff */
[----:B------:R-:W-:Y:S02]  /*4440*/  IMAD.MOV R4, RZ, RZ, -R4 ;  /* 0x000000ffff047224 */ /* 0x000fe400078e0a04 */
[----:B------:R-:W-:Y:S02]  /*4450*/  IMAD.MOV R2, RZ, RZ, -R2 ;  /* 0x000000ffff027224 */ /* 0x000fe400078e0a02 */
[C---:B------:R-:W-:Y:S02]  /*4460*/  IMAD R3, R29.reuse, R4, R3 ;  /* 0x000000041d037224 */ /* 0x040fe400078e0203 */
[----:B------:R-:W-:Y:S01]  /*4470*/  IMAD R0, R29, R2, R0 ;  /* 0x000000021d007224 */ /* 0x000fe200078e0200 */
[----:B--2---:R-:W-:Y:S02]  /*4480*/  IABS R9, R13 ;  /* 0x0000000d00097213 */ /* 0x004fe40000000000 */
[----:B------:R5:W-:Y:S04]  /*4490*/  STL [R1+0x354], R3 ;  /* 0x0003540301007387 */ /* 0x000be80000100800 */
[----:B------:R0:W-:Y:S04]  /*44a0*/  STL [R1+0x358], R0 ;  /* 0x0003580001007387 */ /* 0x0001e80000100800 */
[----:B------:R-:W2:Y:S01]  /*44b0*/  LDL R13, [R1+0x2148] ;  /* 0x00214800010d7983 */ /* 0x000ea20000100800 */
[----:B------:R-:W-:-:S04]  /*44c0*/  IMAD.HI.U32 R10, R28, R9, RZ ;  /* 0x000000091c0a7227 */ /* 0x000fc800078e00ff */
[----:B------:R-:W-:-:S04]  /*44d0*/  IMAD.MOV R10, RZ, RZ, -R10 ;  /* 0x000000ffff0a7224 */ /* 0x000fc800078e0a0a */
[----:B------:R-:W-:Y:S01]  /*44e0*/  IMAD R9, R29, R10, R9 ;  /* 0x0000000a1d097224 */ /* 0x000fe200078e0209 */
[----:B---3--:R-:W-:Y:S02]  /*44f0*/  IABS R7, R15 ;  /* 0x0000000f00077213 */ /* 0x008fe40000000000 */
[----:B------:R-:W3:Y:S01]  /*4500*/  LDL R15, [R1+0x2144] ;  /* 0x00214400010f7983 */ /* 0x000ee20000100800 */
[----:B----4-:R-:W-:-:S03]  /*4510*/  IABS R5, R12 ;  /* 0x0000000c00057213 */ /* 0x010fc60000000000 */
[----:B------:R-:W4:Y:S01]  /*4520*/  LDL R12, [R1+0x2140] ;  /* 0x00214000010c7983 */ /* 0x000f220000100800 */
[----:B------:R-:W-:-:S04]  /*4530*/  IMAD.HI.U32 R8, R28, R7, RZ ;  /* 0x000000071c087227 */ /* 0x000fc800078e00ff */
[----:B------:R-:W-:-:S04]  /*4540*/  IMAD.HI.U32 R6, R28, R5, RZ ;  /* 0x000000051c067227 */ /* 0x000fc800078e00ff */
[----:B------:R-:W-:Y:S02]  /*4550*/  IMAD.MOV R8, RZ, RZ, -R8 ;  /* 0x000000ffff087224 */ /* 0x000fe400078e0a08 */
[----:B------:R-:W-:Y:S01]  /*4560*/  IMAD.MOV R6, RZ, RZ, -R6 ;  /* 0x000000ffff067224 */ /* 0x000fe200078e0a06 */
[----:B-----5:R-:W-:Y:S02]  /*4570*/  IABS R3, R14 ;  /* 0x0000000e00037213 */ /* 0x020fe40000000000 */
[----:B------:R-:W5:Y:S01]  /*4580*/  LDL R14, [R1+0x213c] ;  /* 0x00213c00010e7983 */ /* 0x000f620000100800 */
[C---:B------:R-:W-:Y:S02]  /*4590*/  IMAD R7, R29.reuse, R8, R7 ;  /* 0x000000081d077224 */ /* 0x040fe400078e0207 */
[----:B------:R-:W-:Y:S01]  /*45a0*/  IMAD R5, R29, R6, R5 ;  /* 0x000000061d057224 */ /* 0x000fe200078e0205 */
[----:B------:R1:W-:Y:S04]  /*45b0*/  STL [R1+0x334], R9 ;  /* 0x0003340901007387 */ /* 0x0003e80000100800 */
[----:B------:R2:W-:Y:S04]  /*45c0*/  STL [R1+0x338], R7 ;  /* 0x0003380701007387 */ /* 0x0005e80000100800 */
[----:B------:R3:W-:Y:S01]  /*45d0*/  STL [R1+0x33c], R5 ;  /* 0x00033c0501007387 */ /* 0x0007e20000100800 */
[----:B------:R-:W-:Y:S01]  /*45e0*/  IMAD.HI.U32 R4, R28, R3, RZ ;  /* 0x000000031c047227 */ /* 0x000fe200078e00ff */
[----:B0-----:R-:W-:-:S02]  /*45f0*/  IABS R0, R19 ;  /* 0x0000001300007213 */ /* 0x001fc40000000000 */
[----:B------:R-:W5:Y:S03]  /*4600*/  LDL R19, [R1+0x2138] ;  /* 0x0021380001137983 */ /* 0x000f660000100800 */
[----:B------:R-:W-:-:S04]  /*4610*/  IMAD.HI.U32 R2, R28, R0, RZ ;  /* 0x000000001c027227 */ /* 0x000fc800078e00ff */
[----:B------:R-:W-:Y:S02]  /*4620*/  IMAD.MOV R4, RZ, RZ, -R4 ;  /* 0x000000ffff047224 */ /* 0x000fe400078e0a04 */
[----:B------:R-:W-:Y:S02]  /*4630*/  IMAD.MOV R2, RZ, RZ, -R2 ;  /* 0x000000ffff027224 */ /* 0x000fe400078e0a02 */
[C---:B------:R-:W-:Y:S02]  /*4640*/  IMAD R3, R29.reuse, R4, R3 ;  /* 0x000000041d037224 */ /* 0x040fe400078e0203 */
[----:B------:R-:W-:-:S03]  /*4650*/  IMAD R0, R29, R2, R0 ;  /* 0x000000021d007224 */ /* 0x000fc600078e0200 */
[----:B------:R4:W-:Y:S01]  /*4660*/  STL [R1+0x340], R3 ;  /* 0x0003400301007387 */ /* 0x0009e20000100800 */
[----:B-1----:R-:W-:-:S03]  /*4670*/  IABS R9, R11 ;  /* 0x0000000b00097213 */ /* 0x002fc60000000000 */
[----:B------:R5:W-:Y:S04]  /*4680*/  STL [R1+0x344], R0 ;  /* 0x0003440001007387 */ /* 0x000be80000100800 */
[----:B------:R-:W5:Y:S01]  /*4690*/  LDL R11, [R1+0x2134] ;  /* 0x00213400010b7983 */ /* 0x000f620000100800 */
[----:B--2---:R-:W-:-:S03]  /*46a0*/  IABS R7, R13 ;  /* 0x0000000d00077213 */ /* 0x004fc60000000000 */
[----:B------:R-:W2:Y:S01]  /*46b0*/  LDL R13, [R1+0x2130] ;  /* 0x00213000010d7983 */ /* 0x000ea20000100800 */
[----:B------:R-:W-:-:S04]  /*46c0*/  IMAD.HI.U32 R10, R28, R9, RZ ;  /* 0x000000091c0a7227 */ /* 0x000fc800078e00ff */
[----:B------:R-:W-:-:S04]  /*46d0*/  IMAD.HI.U32 R8, R28, R7, RZ ;  /* 0x000000071c087227 */ /* 0x000fc800078e00ff */
[----:B------:R-:W-:Y:S02]  /*46e0*/  IMAD.MOV R10, RZ, RZ, -R10 ;  /* 0x000000ffff0a7224 */ /* 0x000fe400078e0a0a */
[----:B------:R-:W-:Y:S02]  /*46f0*/  IMAD.MOV R8, RZ, RZ, -R8 ;  /* 0x000000ffff087224 */ /* 0x000fe400078e0a08 */
[C---:B------:R-:W-:Y:S02]  /*4700*/  IMAD R9, R29.reuse, R10, R9 ;  /* 0x0000000a1d097224 */ /* 0x040fe400078e0209 */
[----:B------:R-:W-:Y:S01]  /*4710*/  IMAD R7, R29, R8, R7 ;  /* 0x000000081d077224 */ /* 0x000fe200078e0207 */
[----:B---3--:R-:W-:Y:S02]  /*4720*/  IABS R5, R15 ;  /* 0x0000000f00057213 */ /* 0x008fe40000000000 */
[----:B------:R-:W3:Y:S03]  /*4730*/  LDL R15, [R1+0x212c] ;  /* 0x00212c00010f7983 */ /* 0x000ee60000100800 */
[----:B------:R-:W-:-:S04]  /*4740*/  IMAD.HI.U32 R6, R28, R5, RZ ;  /* 0x000000051c067227 */ /* 0x000fc800078e00ff */
[----:B------:R-:W-:Y:S01]  /*4750*/  IMAD.MOV R6, RZ, RZ, -R6 ;  /* 0x000000ffff067224 */ /* 0x000fe200078e0a06 */
[----:B----4-:R-:W-:Y:S02]  /*4760*/  IABS R3, R12 ;  /* 0x0000000c00037213 */ /* 0x010fe40000000000 */
[----:B------:R-:W4:Y:S01]  /*4770*/  LDL R12, [R1+0x2128] ;  /* 0x00212800010c7983 */ /* 0x000f220000100800 */
[----:B------:R-:W-:-:S03]  /*4780*/  IMAD R5, R29, R6, R5 ;  /* 0x000000061d057224 */ /* 0x000fc600078e0205 */
[----:B------:R0:W-:Y:S04]  /*4790*/  STL [R1+0x320], R9 ;  /* 0x0003200901007387 */ /* 0x0001e80000100800 */
[----:B------:R1:W-:Y:S04]  /*47a0*/  STL [R1+0x324], R7 ;  /* 0x0003240701007387 */ /* 0x0003e80000100800 */
[----:B------:R2:W-:Y:S01]  /*47b0*/  STL [R1+0x328], R5 ;  /* 0x0003280501007387 */ /* 0x0005e20000100800 */
[----:B------:R-:W-:Y:S01]  /*47c0*/  IMAD.HI.U32 R4, R28, R3, RZ ;  /* 0x000000031c047227 */ /* 0x000fe200078e00ff */
[----:B-----5:R-:W-:-:S02]  /*47d0*/  IABS R0, R14 ;  /* 0x0000000e00007213 */ /* 0x020fc40000000000 */
[----:B------:R-:W5:Y:S03]  /*47e0*/  LDL R14, [R1+0x2124] ;  /* 0x00212400010e7983 */ /* 0x000f660000100800 */
[----:B------:R-:W-:-:S04]  /*47f0*/  IMAD.HI.U32 R2, R28, R0, RZ ;  /* 0x000000001c027227 */ /* 0x000fc800078e00ff */
[----:B------:R-:W-:Y:S02]  /*4800*/  IMAD.MOV R4, RZ, RZ, -R4 ;  /* 0x000000ffff047224 */ /* 0x000fe400078e0a04 */
[----:B------:R-:W-:Y:S02]  /*4810*/  IMAD.MOV R2, RZ, RZ, -R2 ;  /* 0x000000ffff027224 */ /* 0x000fe400078e0a02 */
[C---:B------:R-:W-:Y:S02]  /*4820*/  IMAD R3, R29.reuse, R4, R3 ;  /* 0x000000041d037224 */ /* 0x040fe400078e0203 */
[----:B------:R-:W-:-:S03]  /*4830*/  IMAD R0, R29, R2, R0 ;  /* 0x000000021d007224 */ /* 0x000fc600078e0200 */
[----:B------:R3:W-:Y:S01]  /*4840*/  STL [R1+0x32c], R3 ;  /* 0x00032c0301007387 */ /* 0x0007e20000100800 */
[----:B0-----:R-:W-:-:S03]  /*4850*/  IABS R9, R19 ;  /* 0x0000001300097213 */ /* 0x001fc60000000000 */
        /* <DEDUP_REMOVED lines=17> */
[----:B------:R5:W-:Y:S04]  /*4970*/  STL [R1+0x30c], R9 ;  /* 0x00030c0901007387 */ /* 0x000be80000100800 */
[----:B------:R0:W-:Y:S04]  /*4980*/  STL [R1+0x310], R7 ;  /* 0x0003100701007387 */ /* 0x0001e80000100800 */
[----:B------:R1:W-:Y:S01]  /*4990*/  STL [R1+0x314], R5 ;  /* 0x0003140501007387 */ /* 0x0003e20000100800 */
[----:B------:R-:W-:Y:S01]  /*49a0*/  IMAD.HI.U32 R4, R28, R3, RZ ;  /* 0x000000031c047227 */ /* 0x000fe200078e00ff */
[----:B----4-:R-:W-:-:S02]  /*49b0*/  IABS R0, R12 ;  /* 0x0000000c00007213 */ /* 0x010fc40000000000 */
[----:B------:R-:W4:Y:S03]  /*49c0*/  LDL R12, [R1+0x2110] ;  /* 0x00211000010c7983 */ /* 0x000f260000100800 */
        /* <DEDUP_REMOVED lines=16> */
[----:B------:R-:W-:Y:S01]  /*4ad0*/  IMAD.MOV R10, RZ, RZ, -R10 ;  /* 0x000000ffff0a7224 */ /* 0x000fe200078e0a0a */
[----:B--2---:R-:W-:Y:S02]  /*4ae0*/  IABS R3, R13 ;  /* 0x0000000d00037213 */ /* 0x004fe40000000000 */
[----:B------:R-:W2:Y:S01]  /*4af0*/  LDL R13, [R1+0x2100] ;  /* 0x00210000010d7983 */ /* 0x000ea20000100800 */
[----:B------:R-:W-:Y:S02]  /*4b00*/  IMAD.MOV R8, RZ, RZ, -R8 ;  /* 0x000000ffff087224 */ /* 0x000fe400078e0a08 */
[----:B------:R-:W-:Y:S02]  /*4b10*/  IMAD.MOV R6, RZ, RZ, -R6 ;  /* 0x000000ffff067224 */ /* 0x000fe400078e0a06 */
[C---:B------:R-:W-:Y:S02]  /*4b20*/  IMAD R9, R29.reuse, R10, R9 ;  /* 0x0000000a1d097224 */ /* 0x040fe400078e0209 */
[----:B------:R-:W-:-:S02]  /*4b30*/  IMAD R7, R29, R8, R7 ;  /* 0x000000081d077224 */ /* 0x000fc400078e0207 */
        /* <DEDUP_REMOVED lines=12> */
[----:B------:R1:W-:Y:S04]  /*4c00*/  STL [R1+0x304], R3 ;  /* 0x0003040301007387 */ /* 0x0003e80000100800 */
[----:B------:R2:W-:Y:S01]  /*4c10*/  STL [R1+0x308], R0 ;  /* 0x0003080001007387 */ /* 0x0005e20000100800 */
[----:B----4-:R-:W-:-:S03]  /*4c20*/  IABS R9, R12 ;  /* 0x0000000c00097213 */ /* 0x010fc60000000000 */
        /* <DEDUP_REMOVED lines=9> */
[----:B------:R-:W-:Y:S02]  /*4cc0*/  IMAD.MOV R8, RZ, RZ, -R8 ;  /* 0x000000ffff087224 */ /* 0x000fe400078e0a08 */
[----:B------:R-:W-:Y:S02]  /*4cd0*/  IMAD.MOV R6, RZ, RZ, -R6 ;  /* 0x000000ffff067224 */ /* 0x000fe400078e0a06 */
[C---:B------:R-:W-:Y:S02]  /*4ce0*/  IMAD R7, R29.reuse, R8, R7 ;  /* 0x000000081d077224 */ /* 0x040fe400078e0207 */
[----:B------:R-:W-:-:S03]  /*4cf0*/  IMAD R5, R29, R6, R5 ;  /* 0x000000061d057224 */ /* 0x000fc600078e0205 */
[----:B------:R4:W-:Y:S01]  /*4d00*/  STL [R1+0x2e8], R7 ;  /* 0x0002e80701007387 */ /* 0x0009e20000100800 */
[----:B--2---:R-:W-:-:S03]  /*4d10*/  IABS R0, R13 ;  /* 0x0000000d00007213 */ /* 0x004fc60000000000 */
[----:B------:R5:W-:Y:S01]  /*4d20*/  STL [R1+0x2ec], R5 ;  /* 0x0002ec0501007387 */ /* 0x000be20000100800 */
[----:B------:R-:W-:-:S03]  /*4d30*/  IMAD.HI.U32 R4, R28, R3, RZ ;  /* 0x000000031c047227 */ /* 0x000fc600078e00ff */
[----:B------:R-:W2:Y:S01]  /*4d40*/  LDL R13, [R1+0x20ec] ;  /* 0x0020ec00010d7983 */ /* 0x000ea20000100800 */
[----:B------:R-:W-:-:S04]  /*4d50*/  IMAD.HI.U32 R2, R28, R0, RZ ;  /* 0x000000001c027227 */ /* 0x000fc800078e00ff */
[----:B------:R-:W-:Y:S02]  /*4d60*/  IMAD.MOV R4, RZ, RZ, -R4 ;  /* 0x000000ffff047224 */ /* 0x000fe400078e0a04 */
[----:B------:R-:W-:-:S04]  /*4d70*/  IMAD.HI.U32 R10, R28, R9, RZ ;  /* 0x000000091c0a7227 */ /* 0x000fc800078e00ff */
[----:B------:R-:W-:Y:S02]  /*4d80*/  IMAD.MOV R2, RZ, RZ, -R2 ;  /* 0x000000ffff027224 */ /* 0x000fe400078e0a02 */
[C---:B------:R-:W-:Y:S02]  /*4d90*/  IMAD R3, R29.reuse, R4, R3 ;  /* 0x000000041d037224 */ /* 0x040fe400078e0203 */
[----:B------:R-:W-:Y:S02]  /*4da0*/  IMAD.MOV R10, RZ, RZ, -R10 ;  /* 0x000000ffff0a7224 */ /* 0x000fe400078e0a0a */
[C---:B------:R-:W-:Y:S01]  /*4db0*/  IMAD R0, R29.reuse, R2, R0 ;  /* 0x000000021d007224 */ /* 0x040fe200078e0200 */
[----:B------:R0:W-:Y:S01]  /*4dc0*/  STL [R1+0x2f0], R3 ;  /* 0x0002f00301007387 */ /* 0x0001e20000100800 */
[----:B------:R-:W-:-:S03]  /*4dd0*/  IMAD R23, R29, R10, R9 ;  /* 0x0000000a1d177224 */ /* 0x000fc600078e0209 */
[----:B------:R1:W-:Y:S01]  /*4de0*/  STL [R1+0x2f4], R0 ;  /* 0x0002f40001007387 */ /* 0x0003e20000100800 */
[----:B---3--:R-:W-:-:S03]  /*4df0*/  IABS R9, R15 ;  /* 0x0000000f00097213 */ /* 0x008fc60000000000 */
[----:B------:R-:W3:Y:S01]  /*4e00*/  LDL R15, [R1+0x20e4] ;  /* 0x0020e400010f7983 */ /* 0x000ee20000100800 */
[----:B----4-:R-:W-:-:S03]  /*4e10*/  IABS R7, R12 ;  /* 0x0000000c00077213 */ /* 0x010fc60000000000 */
[----:B------:R-:W4:Y:S01]  /*4e20*/  LDL R12, [R1+0x20e0] ;  /* 0x0020e000010c7983 */ /* 0x000f220000100800 */
[C---:B------:R-:W-:Y:S01]  /*4e30*/  IMAD.HI.U32 R10, R28.reuse, R9, RZ ;  /* 0x000000091c0a7227 */ /* 0x040fe200078e00ff */
[----:B-----5:R-:W-:Y:S02]  /*4e40*/  IABS R5, R14 ;  /* 0x0000000e00057213 */ /* 0x020fe40000000000 */
[----:B------:R-:W5:Y:S01]  /*4e50*/  LDL R14, [R1+0x20dc] ;  /* 0x0020dc00010e7983 */ /* 0x000f620000100800 */
[----:B------:R-:W-:-:S04]  /*4e60*/  IMAD.HI.U32 R8, R28, R7, RZ ;  /* 0x000000071c087227 */ /* 0x000fc800078e00ff */
[----:B------:R-:W-:-:S04]  /*4e70*/  IMAD.HI.U32 R6, R28, R5, RZ ;  /* 0x000000051c067227 */ /* 0x000fc800078e00ff */
[----:B------:R-:W-:Y:S02]  /*4e80*/  IMAD.MOV R10, RZ, RZ, -R10 ;  /* 0x000000ffff0a7224 */ /* 0x000fe400078e0a0a */
[----:B------:R-:W-:Y:S02]  /*4e90*/  IMAD.MOV R8, RZ, RZ, -R8 ;  /* 0x000000ffff087224 */ /* 0x000fe400078e0a08 */
[----:B------:R-:W-:Y:S01]  /*4ea0*/  IMAD.MOV R6, RZ, RZ, -R6 ;  /* 0x000000ffff067224 */ /* 0x000fe200078e0a06 */
[----:B0-----:R-:W-:Y:S02]  /*4eb0*/  IABS R3, R19 ;  /* 0x0000001300037213 */ /* 0x001fe40000000000 */
[----:B------:R-:W5:Y:S01]  /*4ec0*/  LDL R19, [R1+0x20d4] ;  /* 0x0020d40001137983 */ /* 0x000f620000100800 */
[C---:B------:R-:W-:Y:S02]  /*4ed0*/  IMAD R9, R29.reuse, R10, R9 ;  /* 0x0000000a1d097224 */ /* 0x040fe400078e0209 */
[----:B------:R-:W-:-:S02]  /*4ee0*/  IMAD R7, R29, R8, R7 ;  /* 0x000000081d077224 */ /* 0x000fc400078e0207 */
[----:B------:R-:W-:Y:S01]  /*4ef0*/  IMAD R5, R29, R6, R5 ;  /* 0x000000061d057224 */ /* 0x000fe200078e0205 */
[----:B------:R2:W-:Y:S04]  /*4f00*/  STL [R1+0x2d0], R9 ;  /* 0x0002d00901007387 */ /* 0x0005e80000100800 */
[----:B------:R3:W-:Y:S04]  /*4f10*/  STL [R1+0x2d4], R7 ;  /* 0x0002d40701007387 */ /* 0x0007e80000100800 */
[----:B------:R4:W-:Y:S01]  /*4f20*/  STL [R1+0x2d8], R5 ;  /* 0x0002d80501007387 */ /* 0x0009e20000100800 */
        /* <DEDUP_REMOVED lines=8> */
[----:B------:R5:W-:Y:S04]  /*4fb0*/  STL [R1+0x2dc], R3 ;  /* 0x0002dc0301007387 */ /* 0x000be80000100800 */
[----:B------:R0:W-:Y:S01]  /*4fc0*/  STL [R1+0x2e0], R0 ;  /* 0x0002e00001007387 */ /* 0x0001e20000100800 */
[----:B--2---:R-:W-:-:S03]  /*4fd0*/  IABS R9, R13 ;  /* 0x0000000d00097213 */ /* 0x004fc60000000000 */
[----:B------:R-:W2:Y:S02]  /*4fe0*/  LDL R13, [R1+0x20d0] ;  /* 0x0020d000010d7983 */ /* 0x000ea40000100800 */
        /* <DEDUP_REMOVED lines=56> */
[----:B------:R3:W-:Y:S04]  /*5370*/  STL [R1+0x2b4], R3 ;  /* 0x0002b40301007387 */ /* 0x0007e80000100800 */
[----:B------:R4:W-:Y:S01]  /*5380*/  STL [R1+0x2b8], R0 ;  /* 0x0002b80001007387 */ /* 0x0009e20000100800 */
        /* <DEDUP_REMOVED lines=71> */
[----:B------:R-:W-:-:S04]  /*5800*/  IMAD.HI.U32 R4, R28, R3, RZ ;  /* 0x000000031c047227 */ /* 0x000fc800078e00ff */
[----:B------:R-:W-:Y:S01]  /*5810*/  IMAD.MOV R10, RZ, RZ, -R10 ;  /* 0x000000ffff0a7224 */ /* 0x000fe200078e0a0a */
[----:B--2---:R-:W-:Y:S01]  /*5820*/  IABS R0, R13 ;  /* 0x0000000d00007213 */ /* 0x004fe20000000000 */
[----:B------:R-:W-:Y:S02]  /*5830*/  IMAD.MOV R8, RZ, RZ, -R8 ;  /* 0x000000ffff087224 */ /* 0x000fe400078e0a08 */
[----:B------:R-:W-:Y:S02]  /*5840*/  IMAD.MOV R6, RZ, RZ, -R6 ;  /* 0x000000ffff067224 */ /* 0x000fe400078e0a06 */
[----:B------:R-:W-:-:S04]  /*5850*/  IMAD.HI.U32 R2, R28, R0, RZ ;  /* 0x000000001c027227 */ /* 0x000fc800078e00ff */
[----:B------:R-:W-:Y:S02]  /*5860*/  IMAD.MOV R4, RZ, RZ, -R4 ;  /* 0x000000ffff047224 */ /* 0x000fe400078e0a04 */
[C---:B------:R-:W-:Y:S02]  /*5870*/  IMAD R9, R29.reuse, R10, R9 ;  /* 0x0000000a1d097224 */ /* 0x040fe400078e0209 */
[----:B------:R-:W-:Y:S02]  /*5880*/  IMAD.MOV R2, RZ, RZ, -R2 ;  /* 0x000000ffff027224 */ /* 0x000fe400078e0a02 */
[C---:B------:R-:W-:Y:S02]  /*5890*/  IMAD R7, R29.reuse, R8, R7 ;  /* 0x000000081d077224 */ /* 0x040fe400078e0207 */
[C---:B------:R-:W-:Y:S01]  /*58a0*/  IMAD R5, R29.reuse, R6, R5 ;  /* 0x000000061d057224 */ /* 0x040fe200078e0205 */
[----:B------:R3:W-:Y:S01]  /*58b0*/  STL [R1+0x26c], R9 ;  /* 0x00026c0901007387 */ /* 0x0007e20000100800 */
[----:B------:R-:W-:-:S02]  /*58c0*/  IMAD R3, R29, R4, R3 ;  /* 0x000000041d037224 */ /* 0x000fc400078e0203 */
[----:B------:R-:W-:Y:S01]  /*58d0*/  IMAD R0, R29, R2, R0 ;  /* 0x000000021d007224 */ /* 0x000fe200078e0200 */
[----:B------:R4:W-:Y:S04]  /*58e0*/  STL [R1+0x270], R7 ;  /* 0x0002700701007387 */ /* 0x0009e80000100800 */
[----:B------:R5:W-:Y:S04]  /*58f0*/  STL [R1+0x274], R5 ;  /* 0x0002740501007387 */ /* 0x000be80000100800 */
[----:B------:R-:W2:Y:S04]  /*5900*/  LDL R13, [R1+0x206c] ;  /* 0x00206c00010d7983 */ /* 0x000ea80000100800 */
[----:B------:R0:W-:Y:S04]  /*5910*/  STL [R1+0x278], R3 ;  /* 0x0002780301007387 */ /* 0x0001e80000100800 */
        /* <DEDUP_REMOVED lines=61> */
[----:B-1----:R-:W-:-:S03]  /*5cf0*/  IABS R9, R11 ;  /* 0x0000000b00097213 */ /* 0x002fc60000000000 */
[----:B------:R-:W5:Y:S02]  /*5d00*/  LDL R11, [R1+0x2048] ;  /* 0x00204800010b7983 */ /* 0x000f640000100800 */
[----:B------:R-:W-:-:S04]  /*5d10*/  IMAD.HI.U32 R10, R28, R9, RZ ;  /* 0x000000091c0a7227 */ /* 0x000fc800078e00ff */
[----:B------:R-:W-:-:S04]  /*5d20*/  IMAD.MOV R10, RZ, RZ, -R10 ;  /* 0x000000ffff0a7224 */ /* 0x000fc800078e0a0a */
[----:B------:R-:W-:Y:S01]  /*5d30*/  IMAD R9, R29, R10, R9 ;  /* 0x0000000a1d097224 */ /* 0x000fe200078e0209 */
[----:B--2---:R-:W-:Y:S02]  /*5d40*/  IABS R7, R13 ;  /* 0x0000000d00077213 */ /* 0x004fe40000000000 */
[----:B------:R-:W2:Y:S03]  /*5d50*/  LDL R13, [R1+0x203c] ;  /* 0x00203c00010d7983 */ /* 0x000ea60000100800 */
[----:B------:R-:W-:-:S04]  /*5d60*/  IMAD.HI.U32 R8, R28, R7, RZ ;  /* 0x000000071c087227 */ /* 0x000fc800078e00ff */
[----:B------:R-:W-:-:S04]  /*5d70*/  IMAD.MOV R8, RZ, RZ, -R8 ;  /* 0x000000ffff087224 */ /* 0x000fc800078e0a08 */
        /* <DEDUP_REMOVED lines=32> */
[----:B------:R-:W2:Y:S03]  /*5f80*/  LDL R13, [R1+0x2024] ;  /* 0x00202400010d7983 */ /* 0x000ea60000100800 */
[----:B------:R-:W-:-:S04]  /*5f90*/  IMAD.HI.U32 R6, R28, R5, RZ ;  /* 0x000000051c067227 */ /* 0x000fc800078e00ff */
[----:B------:R-:W-:-:S04]  /*5fa0*/  IMAD.MOV R6, RZ, RZ, -R6 ;  /* 0x000000ffff067224 */ /* 0x000fc800078e0a06 */
[----:B------:R-:W-:Y:S01]  /*5fb0*/  IMAD R5, R29, R6, R5 ;  /* 0x000000061d057224 */ /* 0x000fe200078e0205 */
[----:B---3--:R-:W-:Y:S02]  /*5fc0*/  IABS R3, R15 ;  /* 0x0000000f00037213 */ /* 0x008fe40000000000 */
        /* <DEDUP_REMOVED lines=29> */
[----:B--2---:R-:W-:-:S02]  /*61a0*/  IABS R3, R13 ;  /* 0x0000000d00037213 */ /* 0x004fc40000000000 */
[----:B------:R-:W2:Y:S03]  /*61b0*/  LDL R13, [R1+0x200c] ;  /* 0x00200c00010d7983 */ /* 0x000ea60000100800 */
[----:B------:R-:W-:-:S04]  /*61c0*/  IMAD.HI.U32 R4, R28, R3, RZ ;  /* 0x000000031c047227 */ /* 0x000fc800078e00ff */
[----:B------:R-:W-:Y:S01]  /*61d0*/  IMAD.MOV R4, RZ, RZ, -R4 ;  /* 0x000000ffff047224 */ /* 0x000fe200078e0a04 */
[----:B------:R4:W-:Y:S03]  /*61e0*/  STL [R1+0x208], R9 ;  /* 0x0002080901007387 */ /* 0x0009e60000100800 */
[----:B------:R-:W-:Y:S01]  /*61f0*/  IMAD R3, R29, R4, R3 ;  /* 0x000000041d037224 */ /* 0x000fe200078e0203 */
[----:B------:R5:W-:Y:S04]  /*6200*/  STL [R1+0x20c], R7 ;  /* 0x00020c0701007387 */ /* 0x000be80000100800 */
[----:B------:R0:W-:Y:S01]  /*6210*/  STL [R1+0x210], R5 ;  /* 0x0002100501007387 */ /* 0x0001e20000100800 */
[----:B---3--:R-:W-:-:S03]  /*6220*/  IABS R0, R15 ;  /* 0x0000000f00007213 */ /* 0x008fc60000000000 */
[----:B------:R-:W3:Y:S02]  /*6230*/  LDL R15, [R1+0x2010] ;  /* 0x00201000010f7983 */ /* 0x000ee40000100800 */
        /* <DEDUP_REMOVED lines=17> */
[----:B------:R-:W-:Y:S02]  /*6350*/  IMAD.MOV R10, RZ, RZ, -R10 ;  /* 0x000000ffff0a7224 */ /* 0x000fe400078e0a0a */
[----:B------:R-:W-:Y:S02]  /*6360*/  IMAD.MOV R8, RZ, RZ, -R8 ;  /* 0x000000ffff087224 */ /* 0x000fe400078e0a08 */
[----:B------:R-:W-:Y:S02]  /*6370*/  IMAD.MOV R6, RZ, RZ, -R6 ;  /* 0x000000ffff067224 */ /* 0x000fe400078e0a06 */
[----:B------:R-:W-:Y:S02]  /*6380*/  IMAD.MOV R4, RZ, RZ, -R4 ;  /* 0x000000ffff047224 */ /* 0x000fe400078e0a04 */
[C---:B------:R-:W-:Y:S02]  /*6390*/  IMAD R9, R29.reuse, R10, R9 ;  /* 0x0000000a1d097224 */ /* 0x040fe400078e0209 */
[----:B------:R-:W-:-:S02]  /*63a0*/  IMAD R7, R29, R8, R7 ;  /* 0x000000081d077224 */ /* 0x000fc400078e0207 */
[C---:B------:R-:W-:Y:S01]  /*63b0*/  IMAD R5, R29.reuse, R6, R5 ;  /* 0x000000061d057224 */ /* 0x040fe200078e0205 */
[----:B------:R3:W-:Y:S01]  /*63c0*/  STL [R1+0x1f4], R9 ;  /* 0x0001f40901007387 */ /* 0x0007e20000100800 */
[----:B------:R-:W-:-:S03]  /*63d0*/  IMAD R3, R29, R4, R3 ;  /* 0x000000041d037224 */ /* 0x000fc600078e0203 */
[----:B------:R4:W-:Y:S01]  /*63e0*/  STL [R1+0x1f8], R7 ;  /* 0x0001f80701007387 */ /* 0x0009e20000100800 */
[----:B--2---:R-:W-:-:S05]  /*63f0*/  IABS R0, R13 ;  /* 0x0000000d00007213 */ /* 0x004fca0000000000 */
[----:B------:R-:W-:-:S04]  /*6400*/  IMAD.HI.U32 R2, R28, R0, RZ ;  /* 0x000000001c027227 */ /* 0x000fc800078e00ff */
[----:B------:R-:W-:Y:S01]  /*6410*/  IMAD.MOV R2, RZ, RZ, -R2 ;  /* 0x000000ffff027224 */ /* 0x000fe200078e0a02 */
[----:B------:R5:W-:Y:S03]  /*6420*/  STL [R1+0x1fc], R5 ;  /* 0x0001fc0501007387 */ /* 0x000be60000100800 */
[----:B------:R-:W-:Y:S01]  /*6430*/  IMAD R0, R29, R2, R0 ;  /* 0x000000021d007224 */ /* 0x000fe200078e0200 */
        /* <DEDUP_REMOVED lines=112> */
[----:B----4-:R-:W-:-:S05]  /*6b40*/  IABS R0, R12 ;  /* 0x0000000c00007213 */ /* 0x010fca0000000000 */
[----:B------:R-:W-:-:S04]  /*6b50*/  IMAD.HI.U32 R2, R28, R0, RZ ;  /* 0x000000001c027227 */ /* 0x000fc800078e00ff */
[----:B------:R-:W-:Y:S01]  /*6b60*/  IMAD.MOV R2, RZ, RZ, -R2 ;  /* 0x000000ffff027224 */ /* 0x000fe200078e0a02 */
[----:B------:R5:W-:Y:S01]  /*6b70*/  STL [R1+0x19c], R9 ;  /* 0x00019c0901007387 */ /* 0x000be20000100800 */
[C---:B------:R-:W-:Y:S02]  /*6b80*/  IMAD R3, R29.reuse, R4, R3 ;  /* 0x000000041d037224 */ /* 0x040fe400078e0203 */
[----:B------:R-:W-:Y:S01]  /*6b90*/  IMAD R0, R29, R2, R0 ;  /* 0x000000021d007224 */ /* 0x000fe200078e0200 */
[----:B------:R0:W-:Y:S04]  /*6ba0*/  STL [R1+0x1a0], R7 ;  /* 0x0001a00701007387 */ /* 0x0001e80000100800 */
[----:B------:R1:W-:Y:S04]  /*6bb0*/  STL [R1+0x1a4], R5 ;  /* 0x0001a40501007387 */ /* 0x0003e80000100800 */
[----:B------:R-:W4:Y:S01]  /*6bc0*/  LDL R12, [R1+0x1fa4] ;  /* 0x001fa400010c7983 */ /* 0x000f220000100800 */
[----:B-----5:R-:W-:-:S03]  /*6bd0*/  IABS R9, R14 ;  /* 0x0000000e00097213 */ /* 0x020fc60000000000 */
[----:B------:R2:W-:Y:S04]  /*6be0*/  STL [R1+0x1a8], R3 ;  /* 0x0001a80301007387 */ /* 0x0005e80000100800 */
[----:B------:R3:W-:Y:S04]  /*6bf0*/  STL [R1+0x1ac], R0 ;  /* 0x0001ac0001007387 */ /* 0x0007e80000100800 */
        /* <DEDUP_REMOVED lines=47> */
[----:B------:R-:W-:-:S03]  /*6ef0*/  IMAD.HI.U32 R4, R28, R3, RZ ;  /* 0x000000031c047227 */ /* 0x000fc600078e00ff */
[----:B------:R4:W-:Y:S04]  /*6f00*/  STL [R1+0x170], R7 ;  /* 0x0001700701007387 */ /* 0x0009e80000100800 */
[----:B------:R5:W-:Y:S01]  /*6f10*/  STL [R1+0x174], R5 ;  /* 0x0001740501007387 */ /* 0x000be20000100800 */
[----:B------:R-:W-:-:S04]  /*6f20*/  IMAD.MOV R4, RZ, RZ, -R4 ;  /* 0x000000ffff047224 */ /* 0x000fc800078e0a04 */
[----:B------:R-:W-:Y:S01]  /*6f30*/  IMAD R3, R29, R4, R3 ;  /* 0x000000041d037224 */ /* 0x000fe200078e0203 */
[----:B--2---:R-:W-:Y:S02]  /*6f40*/  IABS R0, R13 ;  /* 0x0000000d00007213 */ /* 0x004fe40000000000 */
[----:B------:R-:W2:Y:S03]  /*6f50*/  LDL R13, [R1+0x1f7c] ;  /* 0x001f7c00010d7983 */ /* 0x000ea60000100800 */
[----:B------:R-:W-:-:S04]  /*6f60*/  IMAD.HI.U32 R2, R28, R0, RZ ;  /* 0x000000001c027227 */ /* 0x000fc800078e00ff */
[----:B------:R-:W-:-:S04]  /*6f70*/  IMAD.MOV R2, RZ, RZ, -R2 ;  /* 0x000000ffff027224 */ /* 0x000fc800078e0a02 */
[----:B------:R-:W-:Y:S01]  /*6f80*/  IMAD R0, R29, R2, R0 ;  /* 0x000000021d007224 */ /* 0x000fe200078e0200 */
[----:B------:R0:W-:Y:S04]  /*6f90*/  STL [R1+0x178], R3 ;  /* 0x0001780301007387 */ /* 0x0001e80000100800 */
[----:B------:R1:W-:Y:S01]  /*6fa0*/  STL [R1+0x17c], R0 ;  /* 0x00017c0001007387 */ /* 0x0003e20000100800 */
[----:B---3--:R-:W-:-:S03]  /*6fb0*/  IABS R9, R15 ;  /* 0x0000000f00097213 */ /* 0x008fc60000000000 */
[----:B------:R-:W3:Y:S02]  /*6fc0*/  LDL R15, [R1+0x1f80] ;  /* 0x001f8000010f7983 */ /* 0x000ee40000100800 */
[----:B------:R-:W-:-:S04]  /*6fd0*/  IMAD.HI.U32 R10, R28, R9, RZ ;  /* 0x000000091c0a7227 */ /* 0x000fc800078e00ff */
[----:B------:R-:W-:Y:S01]  /*6fe0*/  IMAD.MOV R10, RZ, RZ, -R10 ;  /* 0x000000ffff0a7224 */ /* 0x000fe200078e0a0a */
[----:B----4-:R-:W-:Y:S02]  /*6ff0*/  IABS R7, R12 ;  /* 0x0000000c00077213 */ /* 0x010fe40000000000 */
[----:B------:R-:W4:Y:S01]  /*7000*/  LDL R12, [R1+0x1f74] ;  /* 0x001f7400010c7983 */ /* 0x000f220000100800 */
[----:B-----5:R-:W-:-:S03]  /*7010*/  IABS R5, R14 ;  /* 0x0000000e00057213 */ /* 0x020fc60000000000 */
[----:B------:R-:W5:Y:S01]  /*7020*/  LDL R14, [R1+0x1f78] ;  /* 0x001f7800010e7983 */ /* 0x000f620000100800 */
[----:B------:R-:W-:-:S04]  /*7030*/  IMAD.HI.U32 R8, R28, R7, RZ ;  /* 0x000000071c087227 */ /* 0x000fc800078e00ff */
[----:B------:R-:W-:Y:S01]  /*7040*/  IMAD.HI.U32 R6, R28, R5, RZ ;  /* 0x000000051c067227 */ /* 0x000fe200078e00ff */
[----:B0-----:R-:W-:Y:S02]  /*7050*/  IABS R3, R19 ;  /* 0x0000001300037213 */ /* 0x001fe40000000000 */
[----:B------:R-:W5:Y:S01]  /*7060*/  LDL R19, [R1+0x1f6c] ;  /* 0x001f6c0001137983 */ /* 0x000f620000100800 */
        /* <DEDUP_REMOVED lines=28> */
[----:B----4-:R-:W-:Y:S02]  /*7230*/  IABS R5, R12 ;  /* 0x0000000c00057213 */ /* 0x010fe40000000000 */
[----:B------:R-:W4:Y:S03]  /*7240*/  LDL R12, [R1+0x1f5c] ;  /* 0x001f5c00010c7983 */ /* 0x000f260000100800 */
[----:B------:R-:W-:Y:S01]  /*7250*/  IMAD.HI.U32 R6, R28, R5, RZ ;  /* 0x000000051c067227 */ /* 0x000fe200078e00ff */
[----:B-----5:R-:W-:Y:S02]  /*7260*/  IABS R3, R14 ;  /* 0x0000000e00037213 */ /* 0x020fe40000000000 */
[----:B------:R-:W5:Y:S01]  /*7270*/  LDL R14, [R1+0x1f60] ;  /* 0x001f6000010e7983 */ /* 0x000f620000100800 */
[----:B------:R-:W-:-:S04]  /*7280*/  IMAD.MOV R6, RZ, RZ, -R6 ;  /* 0x000000ffff067224 */ /* 0x000fc800078e0a06 */
[----:B------:R-:W-:Y:S01]  /*7290*/  IMAD R5, R29, R6, R5 ;  /* 0x000000061d057224 */ /* 0x000fe200078e0205 */
[----:B------:R1:W-:Y:S04]  /*72a0*/  STL [R1+0x134], R9 ;  /* 0x0001340901007387 */ /* 0x0003e80000100800 */
[----:B------:R2:W-:Y:S01]  /*72b0*/  STL [R1+0x138], R7 ;  /* 0x0001380701007387 */ /* 0x0005e20000100800 */
[----:B0-----:R-:W-:-:S03]  /*72c0*/  IABS R0, R19 ;  /* 0x0000001300007213 */ /* 0x001fc60000000000 */
[----:B------:R3:W-:Y:S01]  /*72d0*/  STL [R1+0x13c], R5 ;  /* 0x00013c0501007387 */ /* 0x0007e20000100800 */
[----:B------:R-:W-:-:S03]  /*72e0*/  IMAD.HI.U32 R4, R28, R3, RZ ;  /* 0x000000031c047227 */ /* 0x000fc600078e00ff */
[----:B------:R-:W5:Y:S01]  /*72f0*/  LDL R19, [R1+0x1f54] ;  /* 0x001f540001137983 */ /* 0x000f620000100800 */
        /* <DEDUP_REMOVED lines=25> */
[----:B-----5:R-:W-:-:S03]  /*7490*/  IABS R0, R14 ;  /* 0x0000000e00007213 */ /* 0x020fc60000000000 */
[----:B------:R-:W-:Y:S02]  /*74a0*/  IMAD.MOV R4, RZ, RZ, -R4 ;  /* 0x000000ffff047224 */ /* 0x000fe400078e0a04 */
[----:B------:R-:W-:-:S04]  /*74b0*/  IMAD.HI.U32 R2, R28, R0, RZ ;  /* 0x000000001c027227 */ /* 0x000fc800078e00ff */
[----:B------:R-:W-:Y:S01]  /*74c0*/  IMAD.MOV R2, RZ, RZ, -R2 ;  /* 0x000000ffff027224 */ /* 0x000fe200078e0a02 */
[----:B------:R0:W-:Y:S01]  /*74d0*/  STL [R1+0x10c], R9 ;  /* 0x00010c0901007387 */ /* 0x0001e20000100800 */
[C---:B------:R-:W-:Y:S02]  /*74e0*/  IMAD R3, R29.reuse, R4, R3 ;  /* 0x000000041d037224 */ /* 0x040fe400078e0203 */
[----:B------:R-:W-:Y:S01]  /*74f0*/  IMAD R0, R29, R2, R0 ;  /* 0x000000021d007224 */ /* 0x000fe200078e0200 */
[----:B------:R1:W-:Y:S04]  /*7500*/  STL [R1+0x110], R7 ;  /* 0x0001100701007387 */ /* 0x0003e80000100800 */
[----:B------:R2:W-:Y:S01]  /*7510*/  STL [R1+0x114], R5 ;  /* 0x0001140501007387 */ /* 0x0005e20000100800 */
[----:B0-----:R-:W-:-:S03]  /*7520*/  IABS R9, R19 ;  /* 0x0000001300097213 */ /* 0x001fc60000000000 */
[----:B------:R-:W5:Y:S04]  /*7530*/  LDL R14, [R1+0x1f48] ;  /* 0x001f4800010e7983 */ /* 0x000f680000100800 */
[----:B------:R3:W-:Y:S04]  /*7540*/  STL [R1+0x118], R3 ;  /* 0x0001180301007387 */ /* 0x0007e80000100800 */
[----:B------:R4:W-:Y:S04]  /*7550*/  STL [R1+0x11c], R0 ;  /* 0x00011c0001007387 */ /* 0x0009e80000100800 */
        /* <DEDUP_REMOVED lines=18> */
[----:B------:R5:W-:Y:S03]  /*7680*/  STL [R1+0xf4], R9 ;  /* 0x0000f40901007387 */ /* 0x000be60000100800 */
[----:B------:R-:W-:Y:S01]  /*7690*/  IMAD R3, R29, R4, R3 ;  /* 0x000000041d037224 */ /* 0x000fe200078e0203 */
[----:B------:R0:W-:Y:S04]  /*76a0*/  STL [R1+0xfc], R7 ;  /* 0x0000fc0701007387 */ /* 0x0001e80000100800 */
[----:B------:R1:W-:Y:S01]  /*76b0*/  STL [R1+0x100], R5 ;  /* 0x0001000501007387 */ /* 0x0003e20000100800 */
[----:B----4-:R-:W-:-:S03]  /*76c0*/  IABS R0, R12 ;  /* 0x0000000c00007213 */ /* 0x010fc60000000000 */
[----:B------:R-:W4:Y:S02]  /*76d0*/  LDL R12, [R1+0x1f2c] ;  /* 0x001f2c00010c7983 */ /* 0x000f240000100800 */
[----:B------:R-:W-:-:S04]  /*76e0*/  IMAD.HI.U32 R2, R28, R0, RZ ;  /* 0x000000001c027227 */ /* 0x000fc800078e00ff */
[----:B------:R-:W-:-:S04]  /*76f0*/  IMAD.MOV R2, RZ, RZ, -R2 ;  /* 0x000000ffff027224 */ /* 0x000fc800078e0a02 */
[----:B------:R-:W-:Y:S01]  /*7700*/  IMAD R0, R29, R2, R0 ;  /* 0x000000021d007224 */ /* 0x000fe200078e0200 */
        /* <DEDUP_REMOVED lines=18> */
[----:B------:R-:W2:Y:S04]  /*7830*/  LDL R13, [R1+0x1f1c] ;  /* 0x001f1c00010d7983 */ /* 0x000ea80000100800 */
[----:B------:R4:W-:Y:S01]  /*7840*/  STL [R1+0xd0], R9 ;  /* 0x0000d00901007387 */ /* 0x0009e20000100800 */
[----:B------:R-:W-:-:S03]  /*7850*/  IMAD.HI.U32 R4, R28, R3, RZ ;  /* 0x000000031c047227 */ /* 0x000fc600078e00ff */
[----:B------:R5:W-:Y:S04]  /*7860*/  STL [R1+0xd4], R7 ;  /* 0x0000d40701007387 */ /* 0x000be80000100800 */
[----:B------:R0:W-:Y:S01]  /*7870*/  STL [R1+0xd8], R5 ;  /* 0x0000d80501007387 */ /* 0x0001e20000100800 */
        /* <DEDUP_REMOVED lines=44> */
[----:B----4-:R-:W-:Y:S02]  /*7b40*/  IABS R7, R12 ;  /* 0x0000000c00077213 */ /* 0x010fe40000000000 */
[----:B------:R-:W4:Y:S03]  /*7b50*/  LDL R12, [R1+0x1efc] ;  /* 0x001efc00010c7983 */ /* 0x000f260000100800 */
[----:B------:R-:W-:-:S04]  /*7b60*/  IMAD.HI.U32 R8, R28, R7, RZ ;  /* 0x000000071c087227 */ /* 0x000fc800078e00ff */
[----:B------:R-:W-:-:S04]  /*7b70*/  IMAD.MOV R8, RZ, RZ, -R8 ;  /* 0x000000ffff087224 */ /* 0x000fc800078e0a08 */
[----:B------:R-:W-:Y:S01]  /*7b80*/  IMAD R7, R29, R8, R7 ;  /* 0x000000081d077224 */ /* 0x000fe200078e0207 */
[----:B-----5:R-:W-:Y:S02]  /*7b90*/  IABS R5, R14 ;  /* 0x0000000e00057213 */ /* 0x020fe40000000000 */
[----:B------:R-:W5:Y:S01]  /*7ba0*/  LDL R14, [R1+0x1f00] ;  /* 0x001f0000010e7983 */ /* 0x000f620000100800 */
[----:B0-----:R-:W-:-:S03]  /*7bb0*/  IABS R3, R19 ;  /* 0x0000001300037213 */ /* 0x001fc60000000000 */
[----:B------:R-:W5:Y:S04]  /*7bc0*/  LDL R19, [R1+0x1ef4] ;  /* 0x001ef40001137983 */ /* 0x000f680000100800 */
[----:B------:R2:W-:Y:S01]  /*7bd0*/  STL [R1+0xa8], R9 ;  /* 0x0000a80901007387 */ /* 0x0005e20000100800 */
[----:B-1----:R-:W-:-:S03]  /*7be0*/  IABS R0, R11 ;  /* 0x0000000b00007213 */ /* 0x002fc60000000000 */
[----:B------:R3:W-:Y:S04]  /*7bf0*/  STL [R1+0xac], R7 ;  /* 0x0000ac0701007387 */ /* 0x0007e80000100800 */
        /* <DEDUP_REMOVED lines=11> */
[----:B------:R5:W-:Y:S01]  /*7cb0*/  STL [R1+0xb4], R3 ;  /* 0x0000b40301007387 */ /* 0x000be20000100800 */
[----:B--2---:R-:W-:-:S03]  /*7cc0*/  IABS R9, R13 ;  /* 0x0000000d00097213 */ /* 0x004fc60000000000 */
[----:B------:R-:W2:Y:S04]  /*7cd0*/  LDL R13, [R1+0x1ef0] ;  /* 0x001ef000010d7983 */ /* 0x000ea80000100800 */
        /* <DEDUP_REMOVED lines=15> */
[----:B------:R-:W5:Y:S03]  /*7dd0*/  LDL R14, [R1+0x1ee8] ;  /* 0x001ee800010e7983 */ /* 0x000f660000100800 */
[----:B------:R-:W-:Y:S01]  /*7de0*/  IMAD.HI.U32 R4, R28, R3, RZ ;  /* 0x000000031c047227 */ /* 0x000fe200078e00ff */
[----:B0-----:R-:W-:-:S03]  /*7df0*/  IABS R0, R19 ;  /* 0x0000001300007213 */ /* 0x001fc60000000000 */
[----:B------:R-:W-:Y:S02]  /*7e00*/  IMAD.MOV R4, RZ, RZ, -R4 ;  /* 0x000000ffff047224 */ /* 0x000fe400078e0a04 */
[----:B------:R-:W-:-:S04]  /*7e10*/  IMAD.HI.U32 R2, R28, R0, RZ ;  /* 0x000000001c027227 */ /* 0x000fc800078e00ff */
[----:B------:R-:W-:Y:S02]  /*7e20*/  IMAD.MOV R2, RZ, RZ, -R2 ;  /* 0x000000ffff027224 */ /* 0x000fe400078e0a02 */
[C---:B------:R-:W-:Y:S01]  /*7e30*/  IMAD R3, R29.reuse, R4, R3 ;  /* 0x000000041d037224 */ /* 0x040fe200078e0203 */
[----:B------:R0:W-:Y:S01]  /*7e40*/  STL [R1+0x98], R9 ;  /* 0x0000980901007387 */ /* 0x0001e20000100800 */
[----:B------:R-:W-:-:S03]  /*7e50*/  IMAD R0, R29, R2, R0 ;  /* 0x000000021d007224 */ /* 0x000fc600078e0200 */
[----:B------:R2:W-:Y:S04]  /*7e60*/  STL [R1+0x9c], R7 ;  /* 0x00009c0701007387 */ /* 0x0005e80000100800 */
[----:B------:R3:W-:Y:S01]  /*7e70*/  STL [R1+0xa0], R5 ;  /* 0x0000a00501007387 */ /* 0x0007e20000100800 */
[----:B0-----:R-:W-:-:S03]  /*7e80*/  IABS R9, R11 ;  /* 0x0000000b00097213 */ /* 0x001fc60000000000 */
[----:B------:R4:W-:Y:S04]  /*7e90*/  STL [R1+0xa4], R3 ;  /* 0x0000a40301007387 */ /* 0x0009e80000100800 */
[----:B------:R-:W5:Y:S04]  /*7ea0*/  LDL R18, [R1+0x1ee0] ;  /* 0x001ee00001127983 */ /* 0x000f680000100800 */
[----:B------:R5:W-:Y:S04]  /*7eb0*/  STL [R1+0x1f0], R0 ;  /* 0x0001f00001007387 */ /* 0x000be80000100800 */
[----:B------:R-:W5:Y:S01]  /*7ec0*/  LDL R11, [R1+0x1edc] ;  /* 0x001edc00010b7983 */ /* 0x000f620000100800 */
[----:B------:R-:W-:-:S03]  /*7ed0*/  IMAD.HI.U32 R10, R28, R9, RZ ;  /* 0x000000091c0a7227 */ /* 0x000fc600078e00ff */
[----:B------:R-:W5:Y:S01]  /*7ee0*/  LDL R19, [R1+0x1ed0] ;  /* 0x001ed00001137983 */ /* 0x000f620000100800 */
        /* <DEDUP_REMOVED lines=11> */
[----:B------:R-:W-:Y:S03]  /*7fa0*/  STL [R1+0x88], R9 ;  /* 0x0000880901007387 */ /* 0x000fe60000100800 */
[----:B------:R-:W-:Y:S01]  /*7fb0*/  IMAD R5, R29, R6, R5 ;  /* 0x000000061d057224 */ /* 0x000fe200078e0205 */
[----:B------:R0:W-:Y:S01]  /*7fc0*/  STL [R1+0x8c], R7 ;  /* 0x00008c0701007387 */ /* 0x0001e20000100800 */
[----:B----4-:R-:W-:-:S03]  /*7fd0*/  IABS R3, R12 ;  /* 0x0000000c00037213 */ /* 0x010fc60000000000 */
[----:B------:R-:W4:Y:S04]  /*7fe0*/  LDL R12, [R1+0x1ecc] ;  /* 0x001ecc00010c7983 */ /* 0x000f280000100800 */
[----:B------:R-:W-:Y:S01]  /*7ff0*/  STL [R1+0x90], R5 ;  /* 0x0000900501007387 */ /* 0x000fe20000100800 */
[----:B------:R-:W-:-:S04]  /*8000*/  IMAD.HI.U32 R4, R28, R3, RZ ;  /* 0x000000031c047227 */ /* 0x000fc800078e00ff */
[----:B------:R-:W-:-:S04]  /*8010*/  IMAD.MOV R4, RZ, RZ, -R4 ;  /* 0x000000ffff047224 */ /* 0x000fc800078e0a04 */
[----:B------:R-:W-:Y:S01]  /*8020*/  IMAD R3, R29, R4, R3 ;  /* 0x000000041d037224 */ /* 0x000fe200078e0203 */
[----:B-----5:R-:W-:Y:S02]  /*8030*/  IABS R0, R14 ;  /* 0x0000000e00007213 */ /* 0x020fe40000000000 */
[----:B------:R-:W5:Y:S03]  /*8040*/  LDL R14, [R1+0x1ec4] ;  /* 0x001ec400010e7983 */ /* 0x000f660000100800 */
[----:B------:R-:W-:-:S04]  /*8050*/  IMAD.HI.U32 R2, R28, R0, RZ ;  /* 0x000000001c027227 */ /* 0x000fc800078e00ff */
[----:B------:R-:W-:-:S04]  /*8060*/  IMAD.MOV R2, RZ, RZ, -R2 ;  /* 0x000000ffff027224 */ /* 0x000fc800078e0a02 */
[----:B------:R-:W-:Y:S01]  /*8070*/  IMAD R0, R29, R2, R0 ;  /* 0x000000021d007224 */ /* 0x000fe200078e0200 */
[----:B------:R-:W-:Y:S04]  /*8080*/  STL [R1+0x94], R3 ;  /* 0x0000940301007387 */ /* 0x000fe80000100800 */
[----:B------:R1:W-:Y:S01]  /*8090*/  STL [R1+0x1c8], R0 ;  /* 0x0001c80001007387 */ /* 0x0003e20000100800 */
[----:B0-----:R-:W-:-:S03]  /*80a0*/  IABS R7, R11 ;  /* 0x0000000b00077213 */ /* 0x001fc60000000000 */
[----:B------:R-:W4:Y:S01]  /*80b0*/  LDL R11, [R1+0x1ec8] ;  /* 0x001ec800010b7983 */ /* 0x000f220000100800 */
[----:B------:R-:W-:Y:S02]  /*80c0*/  IABS R9, R18 ;  /* 0x0000001200097213 */ /* 0x000fe40000000000 */
[----:B-1----:R-:W-:Y:S01]  /*80d0*/  IABS R0, R19 ;  /* 0x0000001300007213 */ /* 0x002fe20000000000 */
[----:B------:R-:W-:-:S04]  /*80e0*/  IMAD.HI.U32 R8, R28, R7, RZ ;  /* 0x000000071c087227 */ /* 0x000fc800078e00ff */
[----:B------:R-:W-:-:S04]  /*80f0*/  IMAD.HI.U32 R10, R28, R9, RZ ;  /* 0x000000091c0a7227 */ /* 0x000fc800078e00ff */
[----:B------:R-:W-:-:S04]  /*8100*/  IMAD.HI.U32 R2, R28, R0, RZ ;  /* 0x000000001c027227 */ /* 0x000fc800078e00ff */
[----:B------:R-:W-:Y:S02]  /*8110*/  IMAD.MOV R10, RZ, RZ, -R10 ;  /* 0x000000ffff0a7224 */ /* 0x000fe400078e0a0a */
[----:B------:R-:W-:Y:S02]  /*8120*/  IMAD.MOV R8, RZ, RZ, -R8 ;  /* 0x000000ffff087224 */ /* 0x000fe400078e0a08 */
[----:B------:R-:W-:Y:S02]  /*8130*/  IMAD.MOV R2, RZ, RZ, -R2 ;  /* 0x000000ffff027224 */ /* 0x000fe400078e0a02 */
[C---:B------:R-:W-:Y:S02]  /*8140*/  IMAD R9, R29.reuse, R10, R9 ;  /* 0x0000000a1d097224 */ /* 0x040fe400078e0209 */
[----:B------:R-:W-:Y:S01]  /*8150*/  IMAD R7, R29, R8, R7 ;  /* 0x000000081d077224 */ /* 0x000fe200078e0207 */
[----:B--2---:R-:W-:Y:S02]  /*8160*/  IABS R5, R13 ;  /* 0x0000000d00057213 */ /* 0x004fe40000000000 */
[----:B------:R-:W2:Y:S03]  /*8170*/  LDL R13, [R1+0x1ec0] ;  /* 0x001ec000010d7983 */ /* 0x000ea60000100800 */
[----:B------:R-:W-:-:S04]  /*8180*/  IMAD.HI.U32 R6, R28, R5, RZ ;  /* 0x000000051c067227 */ /* 0x000fc800078e00ff */
[----:B------:R-:W-:Y:S02]  /*8190*/  IMAD.MOV R6, RZ, RZ, -R6 ;  /* 0x000000ffff067224 */ /* 0x000fe400078e0a06 */
[C---:B------:R-:W-:Y:S02]  /*81a0*/  IMAD R0, R29.reuse, R2, R0 ;  /* 0x000000021d007224 */ /* 0x040fe400078e0200 */
[----:B------:R-:W-:Y:S01]  /*81b0*/  IMAD R5, R29, R6, R5 ;  /* 0x000000061d057224 */ /* 0x000fe200078e0205 */
[----:B---3--:R-:W-:Y:S02]  /*81c0*/  IABS R3, R15 ;  /* 0x0000000f00037213 */ /* 0x008fe40000000000 */
[----:B------:R-:W3:Y:S03]  /*81d0*/  LDL R15, [R1+0x1ebc] ;  /* 0x001ebc00010f7983 */ /* 0x000ee60000100800 */
[----:B------:R-:W-:-:S04]  /*81e0*/  IMAD.HI.U32 R4, R28, R3, RZ ;  /* 0x000000031c047227 */ /* 0x000fc800078e00ff */
[----:B------:R-:W-:Y:S01]  /*81f0*/  IMAD.MOV R4, RZ, RZ, -R4 ;  /* 0x000000ffff047224 */ /* 0x000fe200078e0a04 */
[----:B------:R-:W-:Y:S03]  /*8200*/  STL [R1+0x7c], R9 ;  /* 0x00007c0901007387 */ /* 0x000fe60000100800 */
[----:B------:R-:W-:Y:S01]  /*8210*/  IMAD R3, R29, R4, R3 ;  /* 0x000000041d037224 */ /* 0x000fe200078e0203 */
[----:B------:R5:W-:Y:S04]  /*8220*/  STL [R1+0x80], R7 ;  /* 0x0000800701007387 */ /* 0x000be80000100800 */
[----:B------:R4:W-:Y:S04]  /*8230*/  STL [R1+0x84], R5 ;  /* 0x0000840501007387 */ /* 0x0009e80000100800 */
[----:B------:R2:W-:Y:S04]  /*8240*/  STL [R1+0x194], R3 ;  /* 0x0001940301007387 */ /* 0x0005e80000100800 */
[----:B------:R3:W-:Y:S04]  /*8250*/  STL [R1+0x198], R0 ;  /* 0x0001980001007387 */ /* 0x0007e80000100800 */
[----:B------:R-:W3:Y:S04]  /*8260*/  LDL R17, [R1+0x1eb4] ;  /* 0x001eb40001117983 */ /* 0x000ee80000100800 */
[----:B------:R-:W3:Y:S04]  /*8270*/  LDL R18, [R1+0x1eb8] ;  /* 0x001eb80001127983 */ /* 0x000ee80000100800 */
[----:B------:R-:W3:Y:S01]  /*8280*/  LDL R19, [R1+0x1ea4] ;  /* 0x001ea40001137983 */ /* 0x000ee20000100800 */
[----:B-----5:R-:W-:-:S03]  /*8290*/  IABS R7, R14 ;  /* 0x0000000e00077213 */ /* 0x020fc60000000000 */
[----:B------:R-:W5:Y:S01]  /*82a0*/  LDL R14, [R1+0x1eac] ;  /* 0x001eac00010e7983 */ /* 0x000f620000100800 */
[----:B----4-:R-:W-:-:S03]  /*82b0*/  IABS R5, R11 ;  /* 0x0000000b00057213 */ /* 0x010fc60000000000 */
[----:B------:R-:W4:Y:S01]  /*82c0*/  LDL R11, [R1+0x1eb0] ;  /* 0x001eb000010b7983 */ /* 0x000f220000100800 */
[----:B------:R-:W-:Y:S01]  /*82d0*/  IABS R9, R12 ;  /* 0x0000000c00097213 */ /* 0x000fe20000000000 */
        /* <DEDUP_REMOVED lines=9> */
[----:B--2---:R-:W-:-:S05]  /*8370*/  IABS R3, R13 ;  /* 0x0000000d00037213 */ /* 0x004fca0000000000 */
[----:B------:R-:W-:-:S04]  /*8380*/  IMAD.HI.U32 R4, R28, R3, RZ ;  /* 0x000000031c047227 */ /* 0x000fc800078e00ff */
[----:B------:R-:W-:Y:S01]  /*8390*/  IMAD.MOV R4, RZ, RZ, -R4 ;  /* 0x000000ffff047224 */ /* 0x000fe200078e0a04 */
[----:B------:R-:W-:Y:S03]  /*83a0*/  STL [R1+0x78], R9 ;  /* 0x0000780901007387 */ /* 0x000fe60000100800 */
[----:B------:R-:W-:Y:S01]  /*83b0*/  IMAD R3, R29, R4, R3 ;  /* 0x000000041d037224 */ /* 0x000fe200078e0203 */
[----:B------:R-:W-:Y:S04]  /*83c0*/  STL [R1+0x15c], R7 ;  /* 0x00015c0701007387 */ /* 0x000fe80000100800 */
[----:B------:R-:W2:Y:S04]  /*83d0*/  LDL R12, [R1+0x1ea8] ;  /* 0x001ea800010c7983 */ /* 0x000ea80000100800 */
[----:B------:R5:W-:Y:S04]  /*83e0*/  STL [R1+0x160], R5 ;  /* 0x0001600501007387 */ /* 0x000be80000100800 */
[----:B------:R-:W2:Y:S04]  /*83f0*/  LDL R13, [R1+0x1e9c] ;  /* 0x001e9c00010d7983 */ /* 0x000ea80000100800 */
[----:B------:R4:W-:Y:S01]  /*8400*/  STL [R1+0x164], R3 ;  /* 0x0001640301007387 */ /* 0x0009e20000100800 */
[----:B---3--:R-:W-:-:S03]  /*8410*/  IABS R0, R15 ;  /* 0x0000000f00007213 */ /* 0x008fc60000000000 */
[----:B------:R-:W3:Y:S02]  /*8420*/  LDL R15, [R1+0x1ea0] ;  /* 0x001ea000010f7983 */ /* 0x000ee40000100800 */
[----:B------:R-:W-:-:S04]  /*8430*/  IMAD.HI.U32 R2, R28, R0, RZ ;  /* 0x000000001c027227 */ /* 0x000fc800078e00ff */
[----:B------:R-:W-:-:S04]  /*8440*/  IMAD.MOV R2, RZ, RZ, -R2 ;  /* 0x000000ffff027224 */ /* 0x000fc800078e0a02 */
[----:B------:R-:W-:-:S05]  /*8450*/  IMAD R0, R29, R2, R0 ;  /* 0x000000021d007224 */ /* 0x000fca00078e0200 */
[----:B------:R0:W-:Y:S01]  /*8460*/  STL [R1+0x16c], R0 ;  /* 0x00016c0001007387 */ /* 0x0001e20000100800 */
[----:B-----5:R-:W-:-:S03]  /*8470*/  IABS R5, R14 ;  /* 0x0000000e00057213 */ /* 0x020fc60000000000 */
[----:B------:R-:W5:Y:S01]  /*8480*/  LDL R14, [R1+0x1e94] ;  /* 0x001e9400010e7983 */ /* 0x000f620000100800 */
[----:B----4-:R-:W-:-:S03]  /*8490*/  IABS R3, R11 ;  /* 0x0000000b00037213 */ /* 0x010fc60000000000 */
[----:B------:R-:W4:Y:S01]  /*84a0*/  LDL R11, [R1+0x1e98] ;  /* 0x001e9800010b7983 */ /* 0x000f220000100800 */
[----:B------:R-:W-:Y:S02]  /*84b0*/  IABS R9, R17 ;  /* 0x0000001100097213 */ /* 0x000fe40000000000 */
[----:B------:R-:W-:Y:S02]  /*84c0*/  IABS R7, R18 ;  /* 0x0000001200077213 */ /* 0x000fe40000000000 */
[----:B0-----:R-:W-:Y:S01]  /*84d0*/  IABS R0, R19 ;  /* 0x0000001300007213 */ /* 0x001fe20000000000 */
[----:B------:R-:W-:-:S04]  /*84e0*/  IMAD.HI.U32 R10, R28, R9, RZ ;  /* 0x000000091c0a7227 */ /* 0x000fc800078e00ff */
        /* <DEDUP_REMOVED lines=13> */
[----:B------:R2:W-:Y:S01]  /*85c0*/  STL [R1+0x120], R9 ;  /* 0x0001200901007387 */ /* 0x0005e20000100800 */
[----:B------:R-:W-:-:S03]  /*85d0*/  IMAD R0, R29, R2, R0 ;  /* 0x000000021d007224 */ /* 0x000fc600078e0200 */
[----:B------:R0:W-:Y:S04]  /*85e0*/  STL [R1+0x124], R7 ;  /* 0x0001240701007387 */ /* 0x0001e80000100800 */
[----:B------:R3:W-:Y:S01]  /*85f0*/  STL [R1+0x128], R5 ;  /* 0x0001280501007387 */ /* 0x0007e20000100800 */
[----:B--2---:R-:W-:-:S03]  /*8600*/  IABS R9, R12 ;  /* 0x0000000c00097213 */ /* 0x004fc60000000000 */
[----:B------:R5:W-:Y:S04]  /*8610*/  STL [R1+0x12c], R3 ;  /* 0x00012c0301007387 */ /* 0x000be80000100800 */
[----:B------:R4:W-:Y:S01]  /*8620*/  STL [R1+0x130], R0 ;  /* 0x0001300001007387 */ /* 0x0009e20000100800 */
[----:B0-----:R-:W-:-:S03]  /*8630*/  IABS R7, R13 ;  /* 0x0000000d00077213 */ /* 0x001fc60000000000 */
[----:B------:R-:W2:Y:S01]  /*8640*/  LDL R16, [R1+0x1e8c] ;  /* 0x001e8c0001107983 */ /* 0x000ea20000100800 */
[----:B------:R-:W-:-:S03]  /*8650*/  IMAD.HI.U32 R10, R28, R9, RZ ;  /* 0x000000091c0a7227 */ /* 0x000fc600078e00ff */
[----:B------:R-:W2:Y:S01]  /*8660*/  LDL R17, [R1+0x1e90] ;  /* 0x001e900001117983 */ /* 0x000ea20000100800 */
[----:B------:R-:W-:-:S03]  /*8670*/  IMAD.HI.U32 R8, R28, R7, RZ ;  /* 0x000000071c087227 */ /* 0x000fc600078e00ff */
[----:B------:R-:W2:Y:S01]  /*8680*/  LDL R18, [R1+0x1e84] ;  /* 0x001e840001127983 */ /* 0x000ea20000100800 */
[----:B------:R-:W-:-:S03]  /*8690*/  IMAD.MOV R10, RZ, RZ, -R10 ;  /* 0x000000ffff0a7224 */ /* 0x000fc600078e0a0a */
[----:B------:R-:W2:Y:S01]  /*86a0*/  LDL R19, [R1+0x1e7c] ;  /* 0x001e7c0001137983 */ /* 0x000ea20000100800 */
[----:B------:R-:W-:Y:S02]  /*86b0*/  IMAD.MOV R8, RZ, RZ, -R8 ;  /* 0x000000ffff087224 */ /* 0x000fe400078e0a08 */
[C---:B------:R-:W-:Y:S02]  /*86c0*/  IMAD R9, R29.reuse, R10, R9 ;  /* 0x0000000a1d097224 */ /* 0x040fe400078e0209 */
        /* <DEDUP_REMOVED lines=8> */
[----:B------:R-:W3:Y:S04]  /*8750*/  LDL R12, [R1+0x1e80] ;  /* 0x001e8000010c7983 */ /* 0x000ee80000100800 */
[----:B------:R1:W-:Y:S04]  /*8760*/  STL [R1+0xec], R5 ;  /* 0x0000ec0501007387 */ /* 0x0003e80000100800 */
[----:B------:R-:W3:Y:S01]  /*8770*/  LDL R13, [R1+0x1e74] ;  /* 0x001e7400010d7983 */ /* 0x000ee20000100800 */
[----:B-----5:R-:W-:-:S05]  /*8780*/  IABS R3, R14 ;  /* 0x0000000e00037213 */ /* 0x020fca0000000000 */
[----:B------:R-:W-:-:S04]  /*8790*/  IMAD.HI.U32 R4, R28, R3, RZ ;  /* 0x000000031c047227 */ /* 0x000fc800078e00ff */
[----:B------:R-:W-:-:S04]  /*87a0*/  IMAD.MOV R4, RZ, RZ, -R4 ;  /* 0x000000ffff047224 */ /* 0x000fc800078e0a04 */
[----:B------:R-:W-:-:S05]  /*87b0*/  IMAD R3, R29, R4, R3 ;  /* 0x000000041d037224 */ /* 0x000fca00078e0203 */
[----:B------:R-:W-:Y:S04]  /*87c0*/  STL [R1+0xf0], R3 ;  /* 0x0000f00301007387 */ /* 0x000fe80000100800 */
[----:B------:R-:W5:Y:S01]  /*87d0*/  LDL R14, [R1+0x1e6c] ;  /* 0x001e6c00010e7983 */ /* 0x000f620000100800 */
[----:B----4-:R-:W-:-:S03]  /*87e0*/  IABS R0, R11 ;  /* 0x0000000b00007213 */ /* 0x010fc60000000000 */
[----:B------:R-:W4:Y:S02]  /*87f0*/  LDL R11, [R1+0x1e78] ;  /* 0x001e7800010b7983 */ /* 0x000f240000100800 */
[----:B------:R-:W-:-:S04]  /*8800*/  IMAD.HI.U32 R2, R28, R0, RZ ;  /* 0x000000001c027227 */ /* 0x000fc800078e00ff */
[----:B------:R-:W-:-:S04]  /*8810*/  IMAD.MOV R2, RZ, RZ, -R2 ;  /* 0x000000ffff027224 */ /* 0x000fc800078e0a02 */
[----:B------:R-:W-:-:S05]  /*8820*/  IMAD R0, R29, R2, R0 ;  /* 0x000000021d007224 */ /* 0x000fca00078e0200 */
[----:B------:R0:W-:Y:S01]  /*8830*/  STL [R1+0xf8], R0 ;  /* 0x0000f80001007387 */ /* 0x0001e20000100800 */
[----:B--2---:R-:W-:Y:S02]  /*8840*/  IABS R9, R16 ;  /* 0x0000001000097213 */ /* 0x004fe40000000000 */
[----:B0-----:R-:W-:-:S03]  /*8850*/  IABS R7, R17 ;  /* 0x0000001100077213 */ /* 0x001fc60000000000 */
[----:B------:R-:W-:Y:S01]  /*8860*/  IMAD.HI.U32 R10, R28, R9, RZ ;  /* 0x000000091c0a7227 */ /* 0x000fe200078e00ff */
[----:B-1----:R-:W-:-:S03]  /*8870*/  IABS R5, R18 ;  /* 0x0000001200057213 */ /* 0x002fc60000000000 */
[----:B------:R-:W-:Y:S01]  /*8880*/  IMAD.HI.U32 R8, R28, R7, RZ ;  /* 0x000000071c087227 */ /* 0x000fe200078e00ff */
[----:B------:R-:W-:-:S03]  /*8890*/  IABS R0, R19 ;  /* 0x0000001300007213 */ /* 0x000fc60000000000 */
        /* <DEDUP_REMOVED lines=8> */
[C---:B------:R-:W-:Y:S02]  /*8920*/  IMAD R5, R29.reuse, R6, R5 ;  /* 0x000000061d057224 */ /* 0x040fe400078e0205 */
[----:B------:R-:W-:Y:S01]  /*8930*/  IMAD R0, R29, R2, R0 ;  /* 0x000000021d007224 */ /* 0x000fe200078e0200 */
[----:B---3--:R-:W-:Y:S02]  /*8940*/  IABS R3, R15 ;  /* 0x0000000f00037213 */ /* 0x008fe40000000000 */
[----:B------:R-:W2:Y:S03]  /*8950*/  LDL R15, [R1+0x1e70] ;  /* 0x001e7000010f7983 */ /* 0x000ea60000100800 */
[----:B------:R-:W-:-:S04]  /*8960*/  IMAD.HI.U32 R4, R28, R3, RZ ;  /* 0x000000031c047227 */ /* 0x000fc800078e00ff */
[----:B------:R-:W-:Y:S01]  /*8970*/  IMAD.MOV R4, RZ, RZ, -R4 ;  /* 0x000000ffff047224 */ /* 0x000fe200078e0a04 */
[----:B------:R-:W-:Y:S03]  /*8980*/  STL [R1+0x38], R9 ;  /* 0x0000380901007387 */ /* 0x000fe60000100800 */
[----:B------:R-:W-:Y:S01]  /*8990*/  IMAD R3, R29, R4, R3 ;  /* 0x000000041d037224 */ /* 0x000fe200078e0203 */
[----:B------:R0:W-:Y:S04]  /*89a0*/  STL [R1+0x34], R7 ;  /* 0x0000340701007387 */ /* 0x0001e80000100800 */
[----:B------:R1:W-:Y:S04]  /*89b0*/  STL [R1+0x30], R5 ;  /* 0x0000300501007387 */ /* 0x0003e80000100800 */
[----:B------:R4:W-:Y:S04]  /*89c0*/  STL [R1+0x2c], R3 ;  /* 0x00002c0301007387 */ /* 0x0009e80000100800 */
[----:B------:R2:W-:Y:S01]  /*89d0*/  STL [R1+0x28], R0 ;  /* 0x0000280001007387 */ /* 0x0005e20000100800 */
[----:B0-----:R-:W-:-:S02]  /*89e0*/  IABS R7, R12 ;  /* 0x0000000c00077213 */ /* 0x001fc40000000000 */
[----:B-1----:R-:W-:Y:S01]  /*89f0*/  IABS R5, R13 ;  /* 0x0000000d00057213 */ /* 0x002fe20000000000 */
[----:B------:R-:W3:Y:S04]  /*8a00*/  LDL R16, [R1+0x1e68] ;  /* 0x001e680001107983 */ /* 0x000ee80000100800 */
[----:B------:R-:W3:Y:S01]  /*8a10*/  LDL R17, [R1+0x1e5c] ;  /* 0x001e5c0001117983 */ /* 0x000ee20000100800 */
[----:B----4-:R-:W-:-:S03]  /*8a20*/  IABS R3, R11 ;  /* 0x0000000b00037213 */ /* 0x010fc60000000000 */
[----:B------:R-:W4:Y:S04]  /*8a30*/  LDL R18, [R1+0x1e60] ;  /* 0x001e600001127983 */ /* 0x000f280000100800 */
[----:B------:R-:W3:Y:S01]  /*8a40*/  LDL R11, [R1+0x1e64] ;  /* 0x001e6400010b7983 */ /* 0x000ee20000100800 */
[----:B-----5:R-:W-:Y:S01]  /*8a50*/  IABS R2, R14 ;  /* 0x0000000e00027213 */ /* 0x020fe20000000000 */
[C---:B------:R-:W-:Y:S02]  /*8a60*/  IMAD.HI.U32 R8, R28.reuse, R7, RZ ;  /* 0x000000071c087227 */ /* 0x040fe400078e00ff */
[----:B------:R-:W5:Y:S02]  /*8a70*/  LDL R19, [R1+0x1e54] ;  /* 0x001e540001137983 */ /* 0x000f640000100800 */
[----:B------:R-:W-:-:S04]  /*8a80*/  IMAD.HI.U32 R6, R28, R5, RZ ;  /* 0x000000051c067227 */ /* 0x000fc800078e00ff */
[----:B------:R-:W-:-:S04]  /*8a90*/  IMAD.HI.U32 R4, R28, R3, RZ ;  /* 0x000000031c047227 */ /* 0x000fc800078e00ff */
[----:B------:R-:W-:Y:S02]  /*8aa0*/  IMAD.MOV R8, RZ, RZ, -R8 ;  /* 0x000000ffff087224 */ /* 0x000fe400078e0a08 */
[----:B------:R-:W-:-:S04]  /*8ab0*/  IMAD.HI.U32 R9, R28, R2, RZ ;  /* 0x000000021c097227 */ /* 0x000fc800078e00ff */
[----:B------:R-:W-:Y:S02]  /*8ac0*/  IMAD.MOV R6, RZ, RZ, -R6 ;  /* 0x000000ffff067224 */ /* 0x000fe400078e0a06 */
[----:B------:R-:W-:Y:S02]  /*8ad0*/  IMAD.MOV R4, RZ, RZ, -R4 ;  /* 0x000000ffff047224 */ /* 0x000fe400078e0a04 */
[C---:B------:R-:W-:Y:S02]  /*8ae0*/  IMAD R7, R29.reuse, R8, R7 ;  /* 0x000000081d077224 */ /* 0x040fe400078e0207 */
[----:B------:R-:W-:Y:S02]  /*8af0*/  IMAD.MOV R9, RZ, RZ, -R9 ;  /* 0x000000ffff097224 */ /* 0x000fe400078e0a09 */
[C---:B------:R-:W-:Y:S02]  /*8b00*/  IMAD R5, R29.reuse, R6, R5 ;  /* 0x000000061d057224 */ /* 0x040fe400078e0205 */
[C---:B------:R-:W-:Y:S01]  /*8b10*/  IMAD R3, R29.reuse, R4, R3 ;  /* 0x000000041d037224 */ /* 0x040fe200078e0203 */
[----:B------:R-:W-:Y:S01]  /*8b20*/  STL [R1+0x24], R7 ;  /* 0x0000240701007387 */ /* 0x000fe20000100800 */
[----:B------:R-:W-:-:S03]  /*8b30*/  IMAD R2, R29, R9, R2 ;  /* 0x000000091d027224 */ /* 0x000fc600078e0202 */
[----:B------:R-:W-:Y:S04]  /*8b40*/  STL [R1+0x20], R5 ;  /* 0x0000200501007387 */ /* 0x000fe80000100800 */
[----:B------:R-:W5:Y:S04]  /*8b50*/  LDL R12, [R1+0x1e58] ;  /* 0x001e5800010c7983 */ /* 0x000f680000100800 */
[----:B------:R3:W-:Y:S04]  /*8b60*/  STL [R1+0x1c], R3 ;  /* 0x00001c0301007387 */ /* 0x0007e80000100800 */
[----:B------:R-:W5:Y:S04]  /*8b70*/  LDL R13, [R1+0x1e4c] ;  /* 0x001e4c00010d7983 */ /* 0x000f680000100800 */
[----:B------:R0:W-:Y:S04]  /*8b80*/  STL [R1+0x18], R2 ;  /* 0x0000180201007387 */ /* 0x0001e80000100800 */
[----:B------:R-:W5:Y:S01]  /*8b90*/  LDL R14, [R1+0x1e50] ;  /* 0x001e5000010e7983 */ /* 0x000f620000100800 */
[----:B--2---:R-:W-:-:S03]  /*8ba0*/  IABS R0, R15 ;  /* 0x0000000f00007213 */ /* 0x004fc60000000000 */
[----:B------:R-:W2:Y:S01]  /*8bb0*/  LDL R15, [R1+0x1e44] ;  /* 0x001e4400010f7983 */ /* 0x000ea20000100800 */
[----:B---3--:R-:W-:-:S03]  /*8bc0*/  IABS R3, R11 ;  /* 0x0000000b00037213 */ /* 0x008fc60000000000 */
[----:B------:R-:W3:Y:S01]  /*8bd0*/  LDL R11, [R1+0x1e48] ;  /* 0x001e4800010b7983 */ /* 0x000ee20000100800 */
[----:B------:R-:W-:-:S04]  /*8be0*/  IMAD.HI.U32 R10, R28, R0, RZ ;  /* 0x000000001c0a7227 */ /* 0x000fc800078e00ff */
[----:B------:R-:W-:-:S04]  /*8bf0*/  IMAD.MOV R10, RZ, RZ, -R10 ;  /* 0x000000ffff0a7224 */ /* 0x000fc800078e0a0a */
[----:B------:R-:W-:Y:S01]  /*8c00*/  IMAD R0, R29, R10, R0 ;  /* 0x0000000a1d007224 */ /* 0x000fe200078e0200 */
[----:B0-----:R-:W-:Y:S02]  /*8c10*/  IABS R2, R16 ;  /* 0x0000001000027213 */ /* 0x001fe40000000000 */
[----:B----4-:R-:W-:Y:S02]  /*8c20*/  IABS R4, R18 ;  /* 0x0000001200047213 */ /* 0x010fe40000000000 */
[----:B------:R0:W-:Y:S01]  /*8c30*/  STL [R1+0x14], R0 ;  /* 0x0000140001007387 */ /* 0x0001e20000100800 */
[----:B-----5:R-:W-:Y:S01]  /*8c40*/  IABS R5, R19 ;  /* 0x0000001300057213 */ /* 0x020fe20000000000 */
[----:B------:R-:W-:-:S04]  /*8c50*/  IMAD.HI.U32 R6, R28, R3, RZ ;  /* 0x000000031c067227 */ /* 0x000fc800078e00ff */
[----:B------:R-:W-:Y:S01]  /*8c60*/  IMAD.HI.U32 R7, R28, R2, RZ ;  /* 0x000000021c077227 */ /* 0x000fe200078e00ff */
[----:B0-----:R-:W-:-:S03]  /*8c70*/  IABS R0, R17 ;  /* 0x0000001100007213 */ /* 0x001fc60000000000 */
        /* <DEDUP_REMOVED lines=14> */
[----:B------:R-:W-:Y:S01]  /*8d60*/  STL [R1+0xc], R6 ;  /* 0x00000c0601007387 */ /* 0x000fe20000100800 */
[----:B------:R-:W-:-:S03]  /*8d70*/  IABS R17, R13 ;  /* 0x0000000d00117213 */ /* 0x000fc60000000000 */
[----:B------:R-:W-:Y:S01]  /*8d80*/  STL [R1+0x8], R3 ;  /* 0x0000080301007387 */ /* 0x000fe20000100800 */
[----:B------:R-:W-:-:S03]  /*8d90*/  IABS R18, R12 ;  /* 0x0000000c00127213 */ /* 0x000fc60000000000 */
[----:B------:R-:W-:Y:S01]  /*8da0*/  STL [R1+0x4], R2 ;  /* 0x0000040201007387 */ /* 0x000fe20000100800 */
[----:B0-----:R-:W-:-:S03]  /*8db0*/  IABS R16, R14 ;  /* 0x0000000e00107213 */ /* 0x001fc60000000000 */
[----:B------:R0:W-:Y:S04]  /*8dc0*/  STL [R1], R0 ;  /* 0x0000000001007387 */ /* 0x0001e80000100800 */
[----:B------:R-:W4:Y:S04]  /*8dd0*/  LDL R13, [R1+0x1e3c] ;  /* 0x001e3c00010d7983 */ /* 0x000f280000100800 */
[----:B------:R-:W5:Y:S04]  /*8de0*/  LDL R12, [R1+0x1e40] ;  /* 0x001e4000010c7983 */ /* 0x000f680000100800 */
[----:B------:R-:W5:Y:S04]  /*8df0*/  LDL R19, [R1+0x1e2c] ;  /* 0x001e2c0001137983 */ /* 0x000f680000100800 */
[----:B------:R-:W5:Y:S01]  /*8e00*/  LDL R21, [R1+0x1e38] ;  /* 0x001e380001157983 */ /* 0x000f620000100800 */
[----:B0-----:R-:W-:-:S04]  /*8e10*/  IMAD.HI.U32 R0, R28, R18, RZ ;  /* 0x000000121c007227 */ /* 0x001fc800078e00ff */
        /* <DEDUP_REMOVED lines=10> */
[----:B------:R-:W-:-:S04]  /*8ec0*/  IMAD.MOV R4, RZ, RZ, -R4 ;  /* 0x000000ffff047224 */ /* 0x000fc800078e0a04 */
[----:B------:R-:W-:Y:S01]  /*8ed0*/  IMAD R15, R29, R4, R15 ;  /* 0x000000041d0f7224 */ /* 0x000fe200078e020f */
[----:B---3--:R-:W-:Y:S02]  /*8ee0*/  IABS R14, R11 ;  /* 0x0000000b000e7213 */ /* 0x008fe40000000000 */
[----:B------:R-:W2:Y:S03]  /*8ef0*/  LDL R11, [R1+0x1e34] ;  /* 0x001e3400010b7983 */ /* 0x000ea60000100800 */
[----:B------:R-:W-:-:S04]  /*8f00*/  IMAD.HI.U32 R5, R28, R14, RZ ;  /* 0x0000000e1c057227 */ /* 0x000fc800078e00ff */
[----:B------:R-:W-:Y:S01]  /*8f10*/  IMAD.MOV R5, RZ, RZ, -R5 ;  /* 0x000000ffff057224 */ /* 0x000fe200078e0a05 */
[----:B------:R0:W-:Y:S03]  /*8f20*/  STL [R1+0x23d8], R18 ;  /* 0x0023d81201007387 */ /* 0x0001e60000100800 */
[----:B------:R-:W-:Y:S01]  /*8f30*/  IMAD R14, R29, R5, R14 ;  /* 0x000000051d0e7224 */ /* 0x000fe200078e020e */
[----:B------:R-:W-:Y:S04]  /*8f40*/  STL [R1+0x23d4], R17 ;  /* 0x0023d41101007387 */ /* 0x000fe80000100800 */
[----:B------:R-:W-:Y:S04]  /*8f50*/  STL [R1+0x23dc], R16 ;  /* 0x0023dc1001007387 */ /* 0x000fe80000100800 */
[----:B------:R-:W-:Y:S04]  /*8f60*/  STL [R1+0x23e0], R15 ;  /* 0x0023e00f01007387 */ /* 0x000fe80000100800 */
[----:B------:R-:W-:Y:S04]  /*8f70*/  STL [R1+0x23e4], R14 ;  /* 0x0023e40e01007387 */ /* 0x000fe80000100800 */
[----:B------:R-:W3:Y:S04]  /*8f80*/  LDL R26, [R1+0x1e30] ;  /* 0x001e3000011a7983 */ /* 0x000ee80000100800 */
[----:B------:R-:W3:Y:S04]  /*8f90*/  LDL R27, [R1+0x1e24] ;  /* 0x001e2400011b7983 */ /* 0x000ee80000100800 */
[----:B------:R-:W3:Y:S01]  /*8fa0*/  LDL R20, [R1+0x1e28] ;  /* 0x001e280001147983 */ /* 0x000ee20000100800 */
[----:B----4-:R-:W-:-:S02]  /*8fb0*/  IABS R13, R13 ;  /* 0x0000000d000d7213 */ /* 0x010fc40000000000 */
[----:B-----5:R-:W-:-:S03]  /*8fc0*/  IABS R12, R12 ;  /* 0x0000000c000c7213 */ /* 0x020fc60000000000 */
[C---:B------:R-:W-:Y:S01]  /*8fd0*/  IMAD.HI.U32 R0, R28.reuse, R13, RZ ;  /* 0x0000000d1c007227 */ /* 0x040fe200078e00ff */
[----:B------:R-:W-:Y:S02]  /*8fe0*/  IABS R9, R19 ;  /* 0x0000001300097213 */ /* 0x000fe40000000000 */
[----:B------:R-:W4:Y:S01]  /*8ff0*/  LDL R19, [R1+0x1e20] ;  /* 0x001e200001137983 */ /* 0x000f220000100800 */
[----:B------:R-:W-:Y:S01]  /*9000*/  IABS R10, R21 ;  /* 0x00000015000a7213 */ /* 0x000fe20000000000 */
[C---:B------:R-:W-:Y:S02]  /*9010*/  IMAD.HI.U32 R4, R28.reuse, R12, RZ ;  /* 0x0000000c1c047227 */ /* 0x040fe400078e00ff */
[----:B------:R-:W5:Y:S02]  /*9020*/  LDL R21, [R1+0x1e1c] ;  /* 0x001e1c0001157983 */ /* 0x000f640000100800 */
        /* <DEDUP_REMOVED lines=11> */
[----:B------:R-:W-:Y:S01]  /*90e0*/  STL [R1+0x23ec], R12 ;  /* 0x0023ec0c01007387 */ /* 0x000fe20000100800 */
[----:B--2---:R-:W-:-:S05]  /*90f0*/  IABS R11, R11 ;  /* 0x0000000b000b7213 */ /* 0x004fca0000000000 */
[----:B------:R-:W-:-:S04]  /*9100*/  IMAD.HI.U32 R3, R28, R11, RZ ;  /* 0x0000000b1c037227 */ /* 0x000fc800078e00ff */
[----:B------:R-:W-:-:S04]  /*9110*/  IMAD.MOV R3, RZ, RZ, -R3 ;  /* 0x000000ffff037224 */ /* 0x000fc800078e0a03 */
[----:B------:R-:W-:-:S05]  /*9120*/  IMAD R11, R29, R3, R11 ;  /* 0x000000031d0b7224 */ /* 0x000fca00078e020b */
[----:B------:R-:W-:Y:S04]  /*9130*/  STL [R1+0x23f0], R11 ;  /* 0x0023f00b01007387 */ /* 0x000fe80000100800 */
[----:B------:R-:W-:Y:S04]  /*9140*/  STL [R1+0x23c0], R10 ;  /* 0x0023c00a01007387 */ /* 0x000fe80000100800 */
[----:B------:R1:W-:Y:S04]  /*9150*/  STL [R1+0x23bc], R9 ;  /* 0x0023bc0901007387 */ /* 0x0003e80000100800 */
[----:B------:R-:W2:Y:S04]  /*9160*/  LDL R25, [R1+0x1e18] ;  /* 0x001e180001197983 */ /* 0x000ea80000100800 */
[----:B0-----:R-:W2:Y:S01]  /*9170*/  LDL R18, [R1+0x1e14] ;  /* 0x001e140001127983 */ /* 0x001ea20000100800 */
[----:B---3--:R-:W-:-:S03]  /*9180*/  IABS R8, R26 ;  /* 0x0000001a00087213 */ /* 0x008fc60000000000 */
[----:B------:R-:W3:Y:S01]  /*9190*/  LDL R26, [R1+0x1e0c] ;  /* 0x001e0c00011a7983 */ /* 0x000ee20000100800 */
[----:B------:R-:W-:-:S03]  /*91a0*/  IABS R7, R27 ;  /* 0x0000001b00077213 */ /* 0x000fc60000000000 */
[----:B------:R-:W3:Y:S01]  /*91b0*/  LDL R27, [R1+0x1e10] ;  /* 0x001e1000011b7983 */ /* 0x000ee20000100800 */
[----:B------:R-:W-:Y:S01]  /*91c0*/  IABS R6, R20 ;  /* 0x0000001400067213 */ /* 0x000fe20000000000 */
[----:B------:R-:W-:-:S04]  /*91d0*/  IMAD.HI.U32 R0, R28, R8, RZ ;  /* 0x000000081c007227 */ /* 0x000fc800078e00ff */
[----:B------:R-:W-:-:S04]  /*91e0*/  IMAD.HI.U32 R2, R28, R6, RZ ;  /* 0x000000061c027227 */ /* 0x000fc800078e00ff */
[----:B------:R-:W-:Y:S02]  /*91f0*/  IMAD.MOV R0, RZ, RZ, -R0 ;  /* 0x000000ffff007224 */ /* 0x000fe400078e0a00 */
[----:B------:R-:W-:Y:S02]  /*9200*/  IMAD.MOV R2, RZ, RZ, -R2 ;  /* 0x000000ffff027224 */ /* 0x000fe400078e0a02 */
[C---:B------:R-:W-:Y:S02]  /*9210*/  IMAD R8, R29.reuse, R0, R8 ;  /* 0x000000001d087224 */ /* 0x040fe400078e0208 */
[----:B------:R-:W-:Y:S01]  /*9220*/  IMAD R6, R29, R2, R6 ;  /* 0x000000021d067224 */ /* 0x000fe200078e0206 */
[----:B----4-:R-:W-:Y:S01]  /*9230*/  IABS R4, R19 ;  /* 0x0000001300047213 */ /* 0x010fe20000000000 */
[----:B------:R-:W-:-:S04]  /*9240*/  IMAD.HI.U32 R19, R28, R7, RZ ;  /* 0x000000071c137227 */ /* 0x000fc800078e00ff */
[----:B------:R-:W-:Y:S01]  /*9250*/  IMAD.MOV R19, RZ, RZ, -R19 ;  /* 0x000000ffff137224 */ /* 0x000fe200078e0a13 */
[----:B-----5:R-:W-:Y:S02]  /*9260*/  IABS R5, R21 ;  /* 0x0000001500057213 */ /* 0x020fe40000000000 */
[----:B------:R-:W4:Y:S01]  /*9270*/  LDL R21, [R1+0x1e04] ;  /* 0x001e040001157983 */ /* 0x000f220000100800 */
[----:B------:R-:W-:-:S03]  /*9280*/  IMAD R7, R29, R19, R7 ;  /* 0x000000131d077224 */ /* 0x000fc600078e0207 */
[----:B-1----:R-:W5:Y:S01]  /*9290*/  LDL.LU R9, [R1+0x70] ;  /* 0x0000700001097983 */ /* 0x002f620000300800 */
[----:B------:R-:W-:-:S03]  /*92a0*/  IMAD.HI.U32 R3, R28, R5, RZ ;  /* 0x000000051c037227 */ /* 0x000fc600078e00ff */
[----:B------:R-:W4:Y:S01]  /*92b0*/  LDL.LU R10, [R1+0x6c] ;  /* 0x00006c00010a7983 */ /* 0x000f220000300800 */
[----:B------:R-:W-:-:S03]  /*92c0*/  IMAD.HI.U32 R20, R28, R4, RZ ;  /* 0x000000041c147227 */ /* 0x000fc600078e00ff */
[----:B------:R-:W4:Y:S04]  /*92d0*/  LDL.LU R14, [R1+0x68] ;  /* 0x00006800010e7983 */ /* 0x000f280000300800 */
[----:B------:R-:W-:Y:S01]  /*92e0*/  STL [R1+0x23c4], R8 ;  /* 0x0023c40801007387 */ /* 0x000fe20000100800 */
[----:B------:R-:W-:-:S03]  /*92f0*/  IMAD.MOV R0, RZ, RZ, -R3 ;  /* 0x000000ffff007224 */ /* 0x000fc600078e0a03 */
[----:B------:R-:W-:Y:S01]  /*9300*/  STL [R1+0x23c8], R7 ;  /* 0x0023c80701007387 */ /* 0x000fe20000100800 */
[----:B------:R-:W-:-:S03]  /*9310*/  IMAD.MOV R19, RZ, RZ, -R20 ;  /* 0x000000ffff137224 */ /* 0x000fc600078e0a14 */
[----:B------:R-:W-:Y:S04]  /*9320*/  STL [R1+0x23cc], R6 ;  /* 0x0023cc0601007387 */ /* 0x000fe80000100800 */
[----:B------:R-:W5:Y:S01]  /*9330*/  LDL.LU R15, [R1+0x64] ;  /* 0x00006400010f7983 */ /* 0x000f620000300800 */
[C---:B------:R-:W-:Y:S02]  /*9340*/  IMAD R5, R29.reuse, R0, R5 ;  /* 0x000000001d057224 */ /* 0x040fe400078e0205 */
[----:B------:R-:W-:-:S03]  /*9350*/  IMAD R4, R29, R19, R4 ;  /* 0x000000131d047224 */ /* 0x000fc600078e0204 */
[----:B------:R-:W-:Y:S04]  /*9360*/  STL [R1+0x23d0], R5 ;  /* 0x0023d00501007387 */ /* 0x000fe80000100800 */
[----:B------:R0:W-:Y:S01]  /*9370*/  STL [R1+0x23f4], R4 ;  /* 0x0023f40401007387 */ /* 0x0001e20000100800 */
[----:B--2---:R-:W-:-:S03]  /*9380*/  IABS R2, R25 ;  /* 0x0000001900027213 */ /* 0x004fc60000000000 */
[----:B------:R-:W2:Y:S01]  /*9390*/  LDL R25, [R1+0x1e08] ;  /* 0x001e080001197983 */ /* 0x000ea20000100800 */
[----:B------:R-:W-:Y:S01]  /*93a0*/  IABS R3, R18 ;  /* 0x0000001200037213 */ /* 0x000fe20000000000 */
[C---:B------:R-:W-:Y:S02]  /*93b0*/  IMAD.HI.U32 R19, R28.reuse, R2, RZ ;  /* 0x000000021c137227 */ /* 0x040fe400078e00ff */
[----:B------:R-:W2:Y:S02]  /*93c0*/  LDL.LU R16, [R1+0x60] ;  /* 0x0000600001107983 */ /* 0x000ea40000300800 */
[----:B------:R-:W-:Y:S01]  /*93d0*/  IMAD.HI.U32 R20, R28, R3, RZ ;  /* 0x000000031c147227 */ /* 0x000fe200078e00ff */
[----:B---3--:R-:W-:Y:S01]  /*93e0*/  IABS R0, R26 ;  /* 0x0000001a00007213 */ /* 0x008fe20000000000 */
[----:B------:R-:W3:Y:S02]  /*93f0*/  LDL.LU R11, [R1+0x58] ;  /* 0x00005800010b7983 */ /* 0x000ee40000300800 */
[----:B------:R-:W-:-:S02]  /*9400*/  IMAD.MOV R19, RZ, RZ, -R19 ;  /* 0x000000ffff137224 */ /* 0x000fc400078e0a13 */
[----:B------:R-:W-:Y:S01]  /*9410*/  IMAD.MOV R20, RZ, RZ, -R20 ;  /* 0x000000ffff147224 */ /* 0x000fe200078e0a14 */
[----:B------:R-:W3:Y:S01]  /*9420*/  LDL.LU R12, [R1+0x54] ;  /* 0x00005400010c7983 */ /* 0x000ee20000300800 */
[----:B------:R-:W-:Y:S01]  /*9430*/  IABS R27, R27 ;  /* 0x0000001b001b7213 */ /* 0x000fe20000000000 */
[C---:B------:R-:W-:Y:S02]  /*9440*/  IMAD R2, R29.reuse, R19, R2 ;  /* 0x000000131d027224 */ /* 0x040fe400078e0202 */
[----:B------:R-:W3:Y:S01]  /*9450*/  LDL.LU R13, [R1+0x50] ;  /* 0x00005000010d7983 */ /* 0x000ee20000300800 */
[----:B------:R-:W-:Y:S02]  /*9460*/  IMAD R3, R29, R20, R3 ;  /* 0x000000141d037224 */ /* 0x000fe400078e0203 */
[C---:B------:R-:W-:Y:S01]  /*9470*/  IMAD.HI.U32 R19, R28.reuse, R0, RZ ;  /* 0x000000001c137227 */ /* 0x040fe200078e00ff */
[----:B------:R-:W3:Y:S04]  /*9480*/  LDL.LU R17, [R1+0x4c] ;  /* 0x00004c0001117983 */ /* 0x000ee80000300800 */
[----:B0-----:R-:W3:Y:S01]  /*9490*/  LDL.LU R4, [R1+0x40] ;  /* 0x0000400001047983 */ /* 0x001ee20000300800 */
[----:B------:R-:W-:-:S03]  /*94a0*/  IMAD.HI.U32 R20, R28, R27, RZ ;  /* 0x0000001b1c147227 */ /* 0x000fc600078e00ff */
[----:B------:R-:W3:Y:S01]  /*94b0*/  LDL.LU R5, [R1+0x3c] ;  /* 0x00003c0001057983 */ /* 0x000ee20000300800 */
[----:B------:R-:W-:-:S03]  /*94c0*/  IMAD.MOV R19, RZ, RZ, -R19 ;  /* 0x000000ffff137224 */ /* 0x000fc600078e0a13 */
[----:B------:R-:W3:Y:S04]  /*94d0*/  LDL.LU R6, [R1+0x398] ;  /* 0x0003980001067983 */ /* 0x000ee80000300800 */
[----:B------:R-:W3:Y:S04]  /*94e0*/  LDL.LU R7, [R1+0x384] ;  /* 0x0003840001077983 */ /* 0x000ee80000300800 */
[----:B------:R-:W3:Y:S01]  /*94f0*/  LDL.LU R18, [R1+0x388] ;  /* 0x0003880001127983 */ /* 0x000ee20000300800 */
[----:B------:R-:W-:-:S03]  /*9500*/  IMAD.MOV R20, RZ, RZ, -R20 ;  /* 0x000000ffff147224 */ /* 0x000fc600078e0a14 */
[----:B------:R0:W-:Y:S01]  /*9510*/  STL [R1+0x23f8], R3 ;  /* 0x0023f80301007387 */ /* 0x0001e20000100800 */
[C---:B------:R-:W-:Y:S02]  /*9520*/  IMAD R0, R29.reuse, R19, R0 ;  /* 0x000000131d007224 */ /* 0x040fe400078e0200 */
[----:B------:R-:W-:Y:S01]  /*9530*/  IMAD R27, R29, R20, R27 ;  /* 0x000000141d1b7224 */ /* 0x000fe200078e021b */
[----:B0-----:R-:W3:Y:S04]  /*9540*/  LDL.LU R3, [R1+0x5c] ;  /* 0x00005c0001037983 */ /* 0x001ee80000300800 */
[----:B------:R0:W-:Y:S04]  /*9550*/  STL [R1+0x23fc], R2 ;  /* 0x0023fc0201007387 */ /* 0x0001e80000100800 */
[----:B0-----:R-:W3:Y:S04]  /*9560*/  LDL.LU R2, [R1+0x44] ;  /* 0x0000440001027983 */ /* 0x001ee80000300800 */
[----:B------:R-:W-:Y:S04]  /*9570*/  STL [R1+0x2400], R0 ;  /* 0x0024000001007387 */ /* 0x000fe80000100800 */
[----:B------:R-:W3:Y:S01]  /*9580*/  LDL.LU R20, [R1+0x48] ;  /* 0x0000480001147983 */ /* 0x000ee20000300800 */
[----:B----4-:R-:W-:-:S02]  /*9590*/  ISETP.GT.U32.AND P1, PT, R22, R10, PT ;  /* 0x0000000a1600720c */ /* 0x010fc40003f24070 */
[C---:B-----5:R-:W-:Y:S02]  /*95a0*/  ISETP.GT.U32.AND P4, PT, R29.reuse, R15, PT ;  /* 0x0000000f1d00720c */ /* 0x060fe40003f84070 */
[----:B------:R-:W-:Y:S02]  /*95b0*/  ISETP.GT.U32.AND P2, PT, R29, R14, PT ;  /* 0x0000000e1d00720c */ /* 0x000fe40003f44070 */
[----:B------:R-:W-:-:S07]  /*95c0*/  ISETP.GT.U32.AND P0, PT, R22, R9, PT ;  /* 0x000000091600720c */ /* 0x000fce0003f04070 */
[----:B------:R-:W-:Y:S02]  /*95d0*/  @!P1 IMAD.IADD R10, R10, 0x1, -R22 ;  /* 0x000000010a0a9824 */ /* 0x000fe400078e0a16 */
[--C-:B------:R-:W-:Y:S02]  /*95e0*/  @!P4 IMAD.IADD R15, R15, 0x1, -R29.reuse ;  /* 0x000000010f0fc824 */ /* 0x100fe400078e0a1d */
[----:B------:R-:W-:-:S03]  /*95f0*/  @!P2 IMAD.IADD R14, R14, 0x1, -R29 ;  /* 0x000000010e0ea824 */ /* 0x000fc600078e0a1d */
[----:B------:R-:W-:Y:S02]  /*9600*/  ISETP.GT.U32.AND P6, PT, R29, R15, PT ;  /* 0x0000000f1d00720c */ /* 0x000fe40003fc4070 */
[----:B------:R-:W-:Y:S01]  /*9610*/  ISETP.GT.U32.AND P3, PT, R22, R10, PT ;  /* 0x0000000a1600720c */ /* 0x000fe20003f64070 */
[----:B------:R-:W-:Y:S01]  /*9620*/  @!P0 IMAD.IADD R9, R9, 0x1, -R22 ;  /* 0x0000000109098824 */ /* 0x000fe200078e0a16 */
[----:B------:R-:W-:-:S04]  /*9630*/  IABS R26, R21 ;  /* 0x00000015001a7213 */ /* 0x000fc80000000000 */
[----:B------:R-:W-:-:S05]  /*9640*/  ISETP.GT.U32.AND P1, PT, R22, R9, PT ;  /* 0x000000091600720c */ /* 0x000fca0003f24070 */
[----:B------:R-:W-:Y:S02]  /*9650*/  @!P6 IMAD.IADD R15, R15, 0x1, -R29 ;  /* 0x000000010f0fe824 */ /* 0x000fe400078e0a1d */
[----:B------:R-:W-:Y:S01]  /*9660*/  @!P3 IMAD.IADD R10, R10, 0x1, -R22 ;  /* 0x000000010a0ab824 */ /* 0x000fe200078e0a16 */
[----:B------:R-:W-:Y:S01]  /*9670*/  ISETP.GT.U32.AND P0, PT, R29, R14, PT ;  /* 0x0000000e1d00720c */ /* 0x000fe20003f04070 */
[----:B------:R-:W-:-:S04]  /*9680*/  IMAD.HI.U32 R21, R28, R26, RZ ;  /* 0x0000001a1c157227 */ /* 0x000fc800078e00ff */
[----:B------:R-:W-:Y:S02]  /*9690*/  IMAD.MOV R21, RZ, RZ, -R21 ;  /* 0x000000ffff157224 */ /* 0x000fe400078e0a15 */
[----:B------:R-:W-:Y:S02]  /*96a0*/  @!P1 IMAD.IADD R9, R9, 0x1, -R22 ;  /* 0x0000000109099824 */ /* 0x000fe400078e0a16 */
[C---:B------:R-:W-:Y:S01]  /*96b0*/  IMAD R26, R29.reuse, R21, R26 ;  /* 0x000000151d1a7224 */ /* 0x040fe200078e021a */
[----:B------:R-:W-:Y:S03]  /*96c0*/  STL [R1+0x2404], R27 ;  /* 0x0024041b01007387 */ /* 0x000fe60000100800 */
[----:B------:R-:W-:Y:S01]  /*96d0*/  @!P0 IMAD.IADD R14, R14, 0x1, -R29 ;  /* 0x000000010e0e8824 */ /* 0x000fe200078e0a1d */
[----:B------:R-:W-:Y:S04]  /*96e0*/  STL [R1+0x2408], R26 ;  /* 0x0024081a01007387 */ /* 0x000fe80000100800 */
[----:B------:R-:W-:Y:S04]  /*96f0*/  STL [R1+0x70], R9 ;  /* 0x0000700901007387 */ /* 0x000fe80000100800 */
[----:B------:R-:W-:Y:S04]  /*9700*/  STL [R1+0x6c], R10 ;  /* 0x00006c0a01007387 */ /* 0x000fe80000100800 */
[----:B------:R-:W4:Y:S04]  /*9710*/  LDL.LU R8, [R1+0x38c] ;  /* 0x00038c0001087983 */ /* 0x000f280000300800 */
[----:B------:R0:W-:Y:S04]  /*9720*/  STL [R1+0x68], R14 ;  /* 0x0000680e01007387 */ /* 0x0001e80000100800 */
[----:B0-----:R-:W5:Y:S04]  /*9730*/  LDL.LU R14, [R1+0x390] ;  /* 0x00039000010e7983 */ /* 0x001f680000300800 */
[----:B------:R-:W4:Y:S04]  /*9740*/  LDL.LU R9, [R1+0x394] ;  /* 0x0003940001097983 */ /* 0x000f280000300800 */
[----:B------:R0:W-:Y:S04]  /*9750*/  STL [R1+0x64], R15 ;  /* 0x0000640f01007387 */ /* 0x0001e80000100800 */
[----:B------:R-:W4:Y:S04]  /*9760*/  LDL.LU R10, [R1+0x370] ;  /* 0x00037000010a7983 */ /* 0x000f280000300800 */
[----:B0-----:R-:W4:Y:S01]  /*9770*/  LDL.LU R15, [R1+0x374] ;  /* 0x00037400010f7983 */ /* 0x001f220000300800 */
[----:B--2---:R-:W-:-:S02]  /*9780*/  ISETP.GT.U32.AND P2, PT, R29, R16, PT ;  /* 0x000000101d00720c */ /* 0x004fc40003f44070 */
[C---:B---3--:R-:W-:Y:S02]  /*9790*/  ISETP.GT.U32.AND P4, PT, R29.reuse, R11, PT ;  /* 0x0000000b1d00720c */ /* 0x048fe40003f84070 */
[----:B------:R-:W-:-:S09]  /*97a0*/  ISETP.GT.U32.AND P3, PT, R29, R12, PT ;  /* 0x0000000c1d00720c */ /* 0x000fd20003f64070 */
[--C-:B------:R-:W-:Y:S02]  /*97b0*/  @!P2 IMAD.IADD R16, R16, 0x1, -R29.reuse ;  /* 0x000000011010a824 */ /* 0x100fe400078e0a1d */
[--C-:B------:R-:W-:Y:S01]  /*97c0*/  @!P4 IMAD.IADD R11, R11, 0x1, -R29.reuse ;  /* 0x000000010b0bc824 */ /* 0x100fe200078e0a1d */
[C---:B------:R-:W-:Y:S01]  /*97d0*/  ISETP.GT.U32.AND P4, PT, R29.reuse, R5, PT ;  /* 0x000000051d00720c */ /* 0x040fe20003f84070 */
[----:B------:R-:W-:Y:S01]  /*97e0*/  @!P3 IMAD.IADD R12, R12, 0x1, -R29 ;  /* 0x000000010c0cb824 */ /* 0x000fe200078e0a1d */
[C---:B------:R-:W-:Y:S02]  /*97f0*/  ISETP.GT.U32.AND P5, PT, R29.reuse, R3, PT ;  /* 0x000000031d00720c */ /* 0x040fe40003fa4070 */
[----:B------:R-:W-:-:S11]  /*9800*/  ISETP.GT.U32.AND P2, PT, R29, R2, PT ;  /* 0x000000021d00720c */ /* 0x000fd60003f44070 */
[--C-:B------:R-:W-:Y:S01]  /*9810*/  @!P5 IMAD.IADD R3, R3, 0x1, -R29.reuse ;  /* 0x000000010303d824 */ /* 0x100fe200078e0a1d */
[C---:B------:R-:W-:Y:S02]  /*9820*/  ISETP.GT.U32.AND P5, PT, R29.reuse, R4, PT ;  /* 0x000000041d00720c */ /* 0x040fe40003fa4070 */
[C---:B------:R-:W-:Y:S01]  /*9830*/  ISETP.GT.U32.AND P6, PT, R29.reuse, R20, PT ;  /* 0x000000141d00720c */ /* 0x040fe20003fc4070 */
[----:B------:R-:W-:Y:S01]  /*9840*/  @!P2 IMAD.IADD R2, R2, 0x1, -R29 ;  /* 0x000000010202a824 */ /* 0x000fe200078e0a1d */
[----:B------:R-:W-:-:S09]  /*9850*/  ISETP.GT.U32.AND P2, PT, R29, R3, PT ;  /* 0x000000031d00720c */ /* 0x000fd20003f44070 */
[--C-:B------:R-:W-:Y:S02]  /*9860*/  @!P5 IMAD.IADD R4, R4, 0x1, -R29.reuse ;  /* 0x000000010404d824 */ /* 0x100fe400078e0a1d */
[--C-:B------:R-:W-:Y:S01]  /*9870*/  @!P6 IMAD.IADD R20, R20, 0x1, -R29.reuse ;  /* 0x000000011414e824 */ /* 0x100fe200078e0a1d */
[----:B------:R-:W-:Y:S01]  /*9880*/  ISETP.GT.U32.AND P6, PT, R29, R16, PT ;  /* 0x000000101d00720c */ /* 0x000fe20003fc4070 */
[--C-:B------:R-:W-:Y:S01]  /*9890*/  @!P4 IMAD.IADD R5, R5, 0x1, -R29.reuse ;  /* 0x000000010505c824 */ /* 0x100fe200078e0a1d */
[C---:B------:R-:W-:Y:S02]  /*98a0*/  ISETP.GT.U32.AND P5, PT, R29.reuse, R11, PT ;  /* 0x0000000b1d00720c */ /* 0x040fe40003fa4070 */
[C---:B------:R-:W-:Y:S02]  /*98b0*/  ISETP.GT.U32.AND P4, PT, R29.reuse, R12, PT ;  /* 0x0000000c1d00720c */ /* 0x040fe40003f84070 */
[C---:B------:R-:W-:Y:S02]  /*98c0*/  ISETP.GT.U32.AND P1, PT, R29.reuse, R13, PT ;  /* 0x0000000d1d00720c */ /* 0x040fe40003f24070 */
[----:B------:R-:W-:Y:S01]  /*98d0*/  ISETP.GT.U32.AND P3, PT, R29, R6, PT ;  /* 0x000000061d00720c */ /* 0x000fe20003f64070 */
[----:B------:R-:W-:-:S04]  /*98e0*/  @!P2 IMAD.IADD R3, R3, 0x1, -R29 ;  /* 0x000000010303a824 */ /* 0x000fc800078e0a1d */
[--C-:B------:R-:W-:Y:S02]  /*98f0*/  @!P6 IMAD.IADD R16, R16, 0x1, -R29.reuse ;  /* 0x000000011010e824 */ /* 0x100fe400078e0a1d */
[----:B------:R-:W-:-:S03]  /*9900*/  @!P5 IMAD.IADD R11, R11, 0x1, -R29 ;  /* 0x000000010b0bd824 */ /* 0x000fc600078e0a1d */
[----:B------:R0:W-:Y:S01]  /*9910*/  STL [R1+0x60], R16 ;  /* 0x0000601001007387 */ /* 0x0001e20000100800 */
[--C-:B------:R-:W-:Y:S02]  /*9920*/  @!P4 IMAD.IADD R12, R12, 0x1, -R29.reuse ;  /* 0x000000010c0cc824 */ /* 0x100fe400078e0a1d */
[--C-:B------:R-:W-:Y:S01]  /*9930*/  @!P1 IMAD.IADD R13, R13, 0x1, -R29.reuse ;  /* 0x000000010d0d9824 */ /* 0x100fe200078e0a1d */
[----:B0-----:R-:W2:Y:S04]  /*9940*/  LDL.LU R16, [R1+0x378] ;  /* 0x0003780001107983 */ /* 0x001ea80000300800 */
[----:B------:R-:W3:Y:S04]  /*9950*/  LDL.LU R0, [R1+0x37c] ;  /* 0x00037c0001007983 */ /* 0x000ee80000300800 */
[----:B------:R0:W-:Y:S01]  /*9960*/  STL [R1+0x5c], R3 ;  /* 0x00005c0301007387 */ /* 0x0001e20000100800 */
[----:B------:R-:W-:Y:S01]  /*9970*/  @!P3 IMAD.IADD R6, R6, 0x1, -R29 ;  /* 0x000000010606b824 */ /* 0x000fe200078e0a1d */
[----:B------:R-:W-:-:S02]  /*9980*/  ISETP.GT.U32.AND P3, PT, R29, R13, PT ;  /* 0x0000000d1d00720c */ /* 0x000fc40003f64070 */
[----:B0-----:R-:W2:Y:S04]  /*9990*/  LDL.LU R3, [R1+0x380] ;  /* 0x0003800001037983 */ /* 0x001ea80000300800 */
[----:B------:R0:W-:Y:S04]  /*99a0*/  STL [R1+0x58], R11 ;  /* 0x0000580b01007387 */ /* 0x0001e80000100800 */
[----:B0-----:R-:W2:Y:S04]  /*99b0*/  LDL.LU R11, [R1+0x35c] ;  /* 0x00035c00010b7983 */ /* 0x001ea80000300800 */
[----:B------:R0:W-:Y:S04]  /*99c0*/  STL [R1+0x54], R12 ;  /* 0x0000540c01007387 */ /* 0x0001e80000100800 */
[----:B0-----:R-:W2:Y:S01]  /*99d0*/  LDL.LU R12, [R1+0x360] ;  /* 0x00036000010c7983 */ /* 0x001ea20000300800 */
[----:B------:R-:W-:-:S05]  /*99e0*/  @!P3 IMAD.IADD R13, R13, 0x1, -R29 ;  /* 0x000000010d0db824 */ /* 0x000fca00078e0a1d */
[----:B------:R0:W-:Y:S04]  /*99f0*/  STL [R1+0x50], R13 ;  /* 0x0000500d01007387 */ /* 0x0001e80000100800 */
[----:B0-----:R-:W2:Y:S01]  /*9a00*/  LDL.LU R13, [R1+0x364] ;  /* 0x00036400010d7983 */ /* 0x001ea20000300800 */
[C---:B------:R-:W-:Y:S02]  /*9a10*/  ISETP.GT.U32.AND P0, PT, R29.reuse, R17, PT ;  /* 0x000000111d00720c */ /* 0x040fe40003f04070 */
[----:B------:R-:W-:-:S11]  /*9a20*/  ISETP.GT.U32.AND P1, PT, R29, R7, PT ;  /* 0x000000071d00720c */ /* 0x000fd60003f24070 */
[--C-:B------:R-:W-:Y:S01]  /*9a30*/  @!P0 IMAD.IADD R17, R17, 0x1, -R29.reuse ;  /* 0x0000000111118824 */ /* 0x100fe200078e0a1d */
[----:B------:R-:W-:Y:S01]  /*9a40*/  ISETP.GT.U32.AND P0, PT, R29, R18, PT ;  /* 0x000000121d00720c */ /* 0x000fe20003f04070 */
[----:B------:R-:W-:Y:S01]  /*9a50*/  @!P1 IMAD.IADD R7, R7, 0x1, -R29 ;  /* 0x0000000107079824 */ /* 0x000fe200078e0a1d */
[C---:B------:R-:W-:Y:S02]  /*9a60*/  ISETP.GT.U32.AND P2, PT, R29.reuse, R2, PT ;  /* 0x000000021d00720c */ /* 0x040fe40003f44070 */
[C---:B------:R-:W-:Y:S02]  /*9a70*/  ISETP.GT.U32.AND P1, PT, R29.reuse, R17, PT ;  /* 0x000000111d00720c */ /* 0x040fe40003f24070 */
[----:B------:R-:W-:-:S07]  /*9a80*/  ISETP.GT.U32.AND P5, PT, R29, R4, PT ;  /* 0x000000041d00720c */ /* 0x000fce0003fa4070 */
[--C-:B------:R-:W-:Y:S01]  /*9a90*/  @!P0 IMAD.IADD R18, R18, 0x1, -R29.reuse ;  /* 0x0000000112128824 */ /* 0x100fe200078e0a1d */
[C---:B------:R-:W-:Y:S01]  /*9aa0*/  ISETP.GT.U32.AND P0, PT, R29.reuse, R20, PT ;  /* 0x000000141d00720c */ /* 0x040fe20003f04070 */
[--C-:B------:R-:W-:Y:S01]  /*9ab0*/  @!P2 IMAD.IADD R2, R2, 0x1, -R29.reuse ;  /* 0x000000010202a824 */ /* 0x100fe200078e0a1d */
[C---:B------:R-:W-:Y:S02]  /*9ac0*/  ISETP.GT.U32.AND P4, PT, R29.reuse, R5, PT ;  /* 0x000000051d00720c */ /* 0x040fe40003f84070 */
[----:B------:R-:W-:Y:S01]  /*9ad0*/  ISETP.GT.U32.AND P6, PT, R29, R18, PT ;  /* 0x000000121d00720c */ /* 0x000fe20003fc4070 */
[--C-:B------:R-:W-:Y:S01]  /*9ae0*/  @!P1 IMAD.IADD R17, R17, 0x1, -R29.reuse ;  /* 0x0000000111119824 */ /* 0x100fe200078e0a1d */
[----:B-----5:R-:W-:Y:S01]  /*9af0*/  ISETP.GT.U32.AND P2, PT, R29, R14, PT ;  /* 0x0000000e1d00720c */ /* 0x020fe20003f44070 */
[----:B------:R-:W-:-:S06]  /*9b00*/  @!P5 IMAD.IADD R4, R4, 0x1, -R29 ;  /* 0x000000010404d824 */ /* 0x000fcc00078e0a1d */
[--C-:B------:R-:W-:Y:S01]  /*9b10*/  @!P0 IMAD.IADD R20, R20, 0x1, -R29.reuse ;  /* 0x0000000114148824 */ /* 0x100fe200078e0a1d */
[C---:B----4-:R-:W-:Y:S02]  /*9b20*/  ISETP.GT.U32.AND P0, PT, R29.reuse, R8, PT ;  /* 0x000000081d00720c */ /* 0x050fe40003f04070 */
[----:B------:R-:W-:Y:S01]  /*9b30*/  ISETP.GT.U32.AND P5, PT, R29, R9, PT ;  /* 0x000000091d00720c */ /* 0x000fe20003fa4070 */
[----:B------:R0:W-:Y:S01]  /*9b40*/  STL [R1+0x4c], R17 ;  /* 0x00004c1101007387 */ /* 0x0001e20000100800 */
[--C-:B------:R-:W-:Y:S02]  /*9b50*/  @!P6 IMAD.IADD R18, R18, 0x1, -R29.reuse ;  /* 0x000000011212e824 */ /* 0x100fe400078e0a1d */
[--C-:B------:R-:W-:Y:S01]  /*9b60*/  @!P4 IMAD.IADD R5, R5, 0x1, -R29.reuse ;  /* 0x000000010505c824 */ /* 0x100fe200078e0a1d */
[C---:B------:R-:W-:Y:S01]  /*9b70*/  ISETP.GT.U32.AND P4, PT, R29.reuse, R10, PT ;  /* 0x0000000a1d00720c */ /* 0x040fe20003f84070 */
[----:B0-----:R-:W4:Y:S05]  /*9b80*/  LDL.LU R17, [R1+0x36c] ;  /* 0x00036c0001117983 */ /* 0x001f2a0000300800 */
[--C-:B------:R-:W-:Y:S01]  /*9b90*/  @!P0 IMAD.IADD R8, R8, 0x1, -R29.reuse ;  /* 0x0000000108088824 */ /* 0x100fe200078e0a1d */
[C---:B------:R-:W-:Y:S01]  /*9ba0*/  ISETP.GT.U32.AND P3, PT, R29.reuse, R6, PT ;  /* 0x000000061d00720c */ /* 0x040fe20003f64070 */
[--C-:B------:R-:W-:Y:S01]  /*9bb0*/  @!P2 IMAD.IADD R14, R14, 0x1, -R29.reuse ;  /* 0x000000010e0ea824 */ /* 0x100fe200078e0a1d */
[----:B------:R-:W-:Y:S01]  /*9bc0*/  ISETP.GT.U32.AND P1, PT, R29, R7, PT ;  /* 0x000000071d00720c */ /* 0x000fe20003f24070 */
[----:B------:R-:W-:-:S03]  /*9bd0*/  @!P5 IMAD.IADD R9, R9, 0x1, -R29 ;  /* 0x000000010909d824 */ /* 0x000fc600078e0a1d */
[--C-:B------:R-:W-:Y:S01]  /*9be0*/  @!P4 IMAD.IADD R10, R10, 0x1, -R29.reuse ;  /* 0x000000010a0ac824 */ /* 0x100fe200078e0a1d */
[----:B------:R-:W-:Y:S04]  /*9bf0*/  STL [R1+0x48], R20 ;  /* 0x0000481401007387 */ /* 0x000fe80000100800 */
[----:B------:R-:W-:Y:S02]  /*9c00*/  STL [R1+0x44], R2 ;  /* 0x0000440201007387 */ /* 0x000fe40000100800 */
[--C-:B------:R-:W-:Y:S02]  /*9c10*/  @!P3 IMAD.IADD R6, R6, 0x1, -R29.reuse ;  /* 0x000000010606b824 */ /* 0x100fe400078e0a1d */
[----:B------:R-:W-:Y:S01]  /*9c20*/  STL [R1+0x40], R4 ;  /* 0x0000400401007387 */ /* 0x000fe20000100800 */
[----:B------:R-:W-:Y:S01]  /*9c30*/  @!P1 IMAD.IADD R7, R7, 0x1, -R29 ;  /* 0x0000000107079824 */ /* 0x000fe200078e0a1d */
[----:B------:R-:W-:-:S02]  /*9c40*/  ISETP.GT.U32.AND P3, PT, R29, R15, PT ;  /* 0x0000000f1d00720c */ /* 0x000fc40003f64070 */
[----:B------:R-:W-:Y:S04]  /*9c50*/  STL [R1+0x3c], R5 ;  /* 0x00003c0501007387 */ /* 0x000fe80000100800 */
[----:B------:R-:W-:Y:S04]  /*9c60*/  STL [R1+0x398], R6 ;  /* 0x0003980601007387 */ /* 0x000fe80000100800 */
[----:B------:R0:W-:Y:S04]  /*9c70*/  STL [R1+0x388], R18 ;  /* 0x0003881201007387 */ /* 0x0001e80000100800 */
[----:B------:R1:W-:Y:S04]  /*9c80*/  STL [R1+0x384], R7 ;  /* 0x0003840701007387 */ /* 0x0003e80000100800 */
[----:B0-----:R-:W5:Y:S04]  /*9c90*/  LDL.LU R18, [R1+0x348] ;  /* 0x0003480001127983 */ /* 0x001f680000300800 */
[----:B------:R-:W5:Y:S04]  /*9ca0*/  LDL.LU R4, [R1+0x34c] ;  /* 0x00034c0001047983 */ /* 0x000f680000300800 */
[----:B------:R-:W5:Y:S04]  /*9cb0*/  LDL.LU R5, [R1+0x350] ;  /* 0x0003500001057983 */ /* 0x000f680000300800 */
[----:B------:R-:W5:Y:S04]  /*9cc0*/  LDL.LU R6, [R1+0x354] ;  /* 0x0003540001067983 */ /* 0x000f680000300800 */
[----:B-1----:R-:W5:Y:S01]  /*9cd0*/  LDL.LU R7, [R1+0x358] ;  /* 0x0003580001077983 */ /* 0x002f620000300800 */
[----:B------:R-:W-:Y:S01]  /*9ce0*/  @!P3 IMAD.IADD R15, R15, 0x1, -R29 ;  /* 0x000000010f0fb824 */ /* 0x000fe200078e0a1d */
[----:B---3--:R-:W-:-:S02]  /*9cf0*/  ISETP.GT.U32.AND P6, PT, R29, R0, PT ;  /* 0x000000001d00720c */ /* 0x008fc40003fc4070 */
[----:B--2---:R-:W-:-:S11]  /*9d00*/  ISETP.GT.U32.AND P0, PT, R29, R3, PT ;  /* 0x000000031d00720c */ /* 0x004fd60003f04070 */
[--C-:B------:R-:W-:Y:S01]  /*9d10*/  @!P6 IMAD.IADD R0, R0, 0x1, -R29.reuse ;  /* 0x000000010000e824 */ /* 0x100fe200078e0a1d */
[C---:B------:R-:W-:Y:S02]  /*9d20*/  ISETP.GT.U32.AND P6, PT, R29.reuse, R8, PT ;  /* 0x000000081d00720c */ /* 0x040fe40003fc4070 */
[----:B------:R-:W-:Y:S01]  /*9d30*/  ISETP.GT.U32.AND P2, PT, R29, R11, PT ;  /* 0x0000000b1d00720c */ /* 0x000fe20003f44070 */
[----:B------:R-:W-:Y:S01]  /*9d40*/  @!P0 IMAD.IADD R3, R3, 0x1, -R29 ;  /* 0x0000000103038824 */ /* 0x000fe200078e0a1d */
[C---:B------:R-:W-:Y:S02]  /*9d50*/  ISETP.GT.U32.AND P0, PT, R29.reuse, R14, PT ;  /* 0x0000000e1d00720c */ /* 0x040fe40003f04070 */
[----:B------:R-:W-:-:S09]  /*9d60*/  ISETP.GT.U32.AND P5, PT, R29, R12, PT ;  /* 0x0000000c1d00720c */ /* 0x000fd20003fa4070 */
[--C-:B------:R-:W-:Y:S01]  /*9d70*/  @!P2 IMAD.IADD R11, R11, 0x1, -R29.reuse ;  /* 0x000000010b0ba824 */ /* 0x100fe200078e0a1d */
[C---:B------:R-:W-:Y:S01]  /*9d80*/  ISETP.GT.U32.AND P2, PT, R29.reuse, R9, PT ;  /* 0x000000091d00720c */ /* 0x040fe20003f44070 */
[--C-:B------:R-:W-:Y:S02]  /*9d90*/  @!P6 IMAD.IADD R8, R8, 0x1, -R29.reuse ;  /* 0x000000010808e824 */ /* 0x100fe400078e0a1d */
[--C-:B------:R-:W-:Y:S01]  /*9da0*/  @!P5 IMAD.IADD R12, R12, 0x1, -R29.reuse ;  /* 0x000000010c0cd824 */ /* 0x100fe200078e0a1d */
[C---:B------:R-:W-:Y:S02]  /*9db0*/  ISETP.GT.U32.AND P5, PT, R29.reuse, R10, PT ;  /* 0x0000000a1d00720c */ /* 0x040fe40003fa4070 */
[----:B------:R-:W-:Y:S01]  /*9dc0*/  ISETP.GT.U32.AND P4, PT, R29, R13, PT ;  /* 0x0000000d1d00720c */ /* 0x000fe20003f84070 */
[--C-:B------:R-:W-:Y:S01]  /*9dd0*/  @!P0 IMAD.IADD R14, R14, 0x1, -R29.reuse ;  /* 0x000000010e0e8824 */ /* 0x100fe200078e0a1d */
[----:B------:R-:W-:Y:S05]  /*9de0*/  STL [R1+0x38c], R8 ;  /* 0x00038c0801007387 */ /* 0x000fea0000100800 */
[--C-:B------:R-:W-:Y:S01]  /*9df0*/  @!P2 IMAD.IADD R9, R9, 0x1, -R29.reuse ;  /* 0x000000010909a824 */ /* 0x100fe200078e0a1d */
[----:B------:R0:W-:Y:S03]  /*9e00*/  STL [R1+0x390], R14 ;  /* 0x0003900e01007387 */ /* 0x0001e60000100800 */
[--C-:B------:R-:W-:Y:S01]  /*9e10*/  @!P5 IMAD.IADD R10, R10, 0x1, -R29.reuse ;  /* 0x000000010a0ad824 */ /* 0x100fe200078e0a1d */
[----:B0-----:R-:W2:Y:S04]  /*9e20*/  LDL.LU R14, [R1+0x334] ;  /* 0x00033400010e7983 */ /* 0x001ea80000300800 */
[----:B------:R-:W3:Y:S01]  /*9e30*/  LDL.LU R20, [R1+0x338] ;  /* 0x0003380001147983 */ /* 0x000ee20000300800 */
[----:B------:R-:W-:-:S03]  /*9e40*/  @!P4 IMAD.IADD R13, R13, 0x1, -R29 ;  /* 0x000000010d0dc824 */ /* 0x000fc600078e0a1d */
[----:B------:R0:W-:Y:S01]  /*9e50*/  STL [R1+0x394], R9 ;  /* 0x0003940901007387 */ /* 0x0001e20000100800 */
[----:B------:R-:W-:-:S03]  /*9e60*/  ISETP.GT.U32.AND P4, PT, R29, R15, PT ;  /* 0x0000000f1d00720c */ /* 0x000fc60003f84070 */
[----:B------:R-:W2:Y:S04]  /*9e70*/  LDL.LU R2, [R1+0x33c] ;  /* 0x00033c0001027983 */ /* 0x000ea80000300800 */
[----:B------:R1:W-:Y:S04]  /*9e80*/  STL [R1+0x370], R10 ;  /* 0x0003700a01007387 */ /* 0x0003e80000100800 */
[----:B------:R-:W2:Y:S04]  /*9e90*/  LDL.LU R8, [R1+0x340] ;  /* 0x0003400001087983 */ /* 0x000ea80000300800 */
[----:B0-----:R-:W2:Y:S01]  /*9ea0*/  LDL.LU R9, [R1+0x344] ;  /* 0x0003440001097983 */ /* 0x001ea20000300800 */
[----:B------:R-:W-:-:S05]  /*9eb0*/  @!P4 IMAD.IADD R15, R15, 0x1, -R29 ;  /* 0x000000010f0fc824 */ /* 0x000fca00078e0a1d */
[----:B------:R0:W-:Y:S04]  /*9ec0*/  STL [R1+0x374], R15 ;  /* 0x0003740f01007387 */ /* 0x0001e80000100800 */
[----:B-1----:R-:W2:Y:S01]  /*9ed0*/  LDL.LU R10, [R1+0x320] ;  /* 0x00032000010a7983 */ /* 0x002ea20000300800 */
[C---:B------:R-:W-:Y:S02]  /*9ee0*/  ISETP.GT.U32.AND P1, PT, R29.reuse, R16, PT ;  /* 0x000000101d00720c */ /* 0x040fe40003f24070 */
[C---:B------:R-:W-:Y:S02]  /*9ef0*/  ISETP.GT.U32.AND P3, PT, R29.reuse, R24, PT ;  /* 0x000000181d00720c */ /* 0x040fe40003f64070 */
[C---:B------:R-:W-:Y:S01]  /*9f00*/  ISETP.GT.U32.AND P0, PT, R29.reuse, R3, PT ;  /* 0x000000031d00720c */ /* 0x040fe20003f04070 */
[----:B0-----:R-:W2:Y:S08]  /*9f10*/  LDL.LU R15, [R1+0x324] ;  /* 0x00032400010f7983 */ /* 0x001eb00000300800 */
[--C-:B------:R-:W-:Y:S01]  /*9f20*/  @!P1 IMAD.IADD R16, R16, 0x1, -R29.reuse ;  /* 0x0000000110109824 */ /* 0x100fe200078e0a1d */
[----:B----4-:R-:W-:Y:S01]  /*9f30*/  ISETP.GT.U32.AND P1, PT, R29, R17, PT ;  /* 0x000000111d00720c */ /* 0x010fe20003f24070 */
[----:B------:R-:W-:-:S03]  /*9f40*/  @!P3 IMAD.IADD R24, R24, 0x1, -R29 ;  /* 0x000000011818b824 */ /* 0x000fc600078e0a1d */
[C---:B------:R-:W-:Y:S02]  /*9f50*/  ISETP.GT.U32.AND P3, PT, R29.reuse, R16, PT ;  /* 0x000000101d00720c */ /* 0x040fe40003f64070 */
[----:B------:R-:W-:-:S07]  /*9f60*/  ISETP.GT.U32.AND P2, PT, R29, R11, PT ;  /* 0x0000000b1d00720c */ /* 0x000fce0003f44070 */
[--C-:B------:R-:W-:Y:S01]  /*9f70*/  @!P1 IMAD.IADD R17, R17, 0x1, -R29.reuse ;  /* 0x0000000111119824 */ /* 0x100fe200078e0a1d */
[----:B------:R-:W-:Y:S01]  /*9f80*/  ISETP.GT.U32.AND P1, PT, R29, R0, PT ;  /* 0x000000001d00720c */ /* 0x000fe20003f24070 */
[----:B------:R-:W-:-:S03]  /*9f90*/  @!P0 IMAD.IADD R3, R3, 0x1, -R29 ;  /* 0x0000000103038824 */ /* 0x000fc600078e0a1d */
[C---:B------:R-:W-:Y:S01]  /*9fa0*/  ISETP.GT.U32.AND P6, PT, R29.reuse, R17, PT ;  /* 0x000000111d00720c */ /* 0x040fe20003fc4070 */
[--C-:B------:R-:W-:Y:S01]  /*9fb0*/  @!P3 IMAD.IADD R16, R16, 0x1, -R29.reuse ;  /* 0x000000011010b824 */ /* 0x100fe200078e0a1d */
[----:B------:R-:W-:Y:S01]  /*9fc0*/  ISETP.GT.U32.AND P5, PT, R29, R12, PT ;  /* 0x0000000c1d00720c */ /* 0x000fe20003fa4070 */
[----:B------:R-:W-:-:S06]  /*9fd0*/  @!P2 IMAD.IADD R11, R11, 0x1, -R29 ;  /* 0x000000010b0ba824 */ /* 0x000fcc00078e0a1d */
[--C-:B------:R-:W-:Y:S01]  /*9fe0*/  @!P1 IMAD.IADD R0, R0, 0x1, -R29.reuse ;  /* 0x0000000100009824 */ /* 0x100fe200078e0a1d */
[C---:B-----5:R-:W-:Y:S02]  /*9ff0*/  ISETP.GT.U32.AND P1, PT, R29.reuse, R18, PT ;  /* 0x000000121d00720c */ /* 0x060fe40003f24070 */
[C---:B------:R-:W-:Y:S01]  /*a000*/  ISETP.GT.U32.AND P0, PT, R29.reuse, R4, PT ;  /* 0x000000041d00720c */ /* 0x040fe20003f04070 */
[----:B------:R0:W-:Y:S01]  /*a010*/  STL [R1+0x378], R16 ;  /* 0x0003781001007387 */ /* 0x0001e20000100800 */
[----:B------:R-:W-:Y:S02]  /*a020*/  IABS R25, R25 ;  /* 0x0000001900197213 */ /* 0x000fe40000000000 */
[----:B------:R-:W-:Y:S01]  /*a030*/  ISETP.GT.U32.AND P2, PT, R29, R5, PT ;  /* 0x000000051d00720c */ /* 0x000fe20003f44070 */
[----:B------:R-:W-:Y:S01]  /*a040*/  @!P6 IMAD.IADD R17, R17, 0x1, -R29 ;  /* 0x000000011111e824 */ /* 0x000fe200078e0a1d */
[----:B0-----:R-:W4:Y:S01]  /*a050*/  LDL.LU R16, [R1+0x328] ;  /* 0x0003280001107983 */ /* 0x001f220000300800 */
[----:B------:R-:W-:Y:S01]  /*a060*/  IMAD.HI.U32 R19, R28, R25, RZ ;  /* 0x000000191c137227 */ /* 0x000fe200078e00ff */
[----:B------:R-:W-:-:S02]  /*a070*/  ISETP.GT.U32.AND P3, PT, R29, R24, PT ;  /* 0x000000181d00720c */ /* 0x000fc40003f64070 */
[C---:B------:R-:W-:Y:S01]  /*a080*/  ISETP.GT.U32.AND P4, PT, R29.reuse, R13, PT ;  /* 0x0000000d1d00720c */ /* 0x040fe20003f84070 */
[--C-:B------:R-:W-:Y:S02]  /*a090*/  @!P1 IMAD.IADD R18, R18, 0x1, -R29.reuse ;  /* 0x0000000112129824 */ /* 0x100fe400078e0a1d */
[--C-:B------:R-:W-:Y:S01]  /*a0a0*/  @!P5 IMAD.IADD R12, R12, 0x1, -R29.reuse ;  /* 0x000000010c0cd824 */ /* 0x100fe200078e0a1d */
[----:B------:R-:W-:Y:S01]  /*a0b0*/  ISETP.GT.U32.AND P5, PT, R29, R6, PT ;  /* 0x000000061d00720c */ /* 0x000fe20003fa4070 */
[----:B------:R-:W-:Y:S02]  /*a0c0*/  @!P0 IMAD.IADD R4, R4, 0x1, -R29 ;  /* 0x0000000104048824 */ /* 0x000fe400078e0a1d */
[----:B------:R-:W-:Y:S02]  /*a0d0*/  IMAD.MOV R19, RZ, RZ, -R19 ;  /* 0x000000ffff137224 */ /* 0x000fe400078e0a13 */
[----:B------:R-:W-:Y:S02]  /*a0e0*/  @!P2 IMAD.IADD R5, R5, 0x1, -R29 ;  /* 0x000000010505a824 */ /* 0x000fe400078e0a1d */
[----:B------:R-:W-:-:S02]  /*a0f0*/  IMAD R25, R29, R19, R25 ;  /* 0x000000131d197224 */ /* 0x000fc400078e0219 */
[--C-:B------:R-:W-:Y:S02]  /*a100*/  @!P3 IMAD.IADD R24, R24, 0x1, -R29.reuse ;  /* 0x000000011818b824 */ /* 0x100fe400078e0a1d */
[--C-:B------:R-:W-:Y:S01]  /*a110*/  @!P4 IMAD.IADD R13, R13, 0x1, -R29.reuse ;  /* 0x000000010d0dc824 */ /* 0x100fe200078e0a1d */
[----:B------:R-:W-:Y:S01]  /*a120*/  STL [R1+0x240c], R25 ;  /* 0x00240c1901007387 */ /* 0x000fe20000100800 */
[----:B------:R-:W-:-:S03]  /*a130*/  @!P5 IMAD.IADD R6, R6, 0x1, -R29 ;  /* 0x000000010606d824 */ /* 0x000fc600078e0a1d */
[----:B------:R-:W-:Y:S04]  /*a140*/  STL [R1+0x37c], R0 ;  /* 0x00037c0001007387 */ /* 0x000fe80000100800 */
[----:B------:R-:W-:Y:S01]  /*a150*/  STL [R1+0x380], R3 ;  /* 0x0003800301007387 */ /* 0x000fe20000100800 */
[----:B------:R-:W-:-:S03]  /*a160*/  ISETP.GT.U32.AND P4, PT, R29, R7, PT ;  /* 0x000000071d00720c */ /* 0x000fc60003f84070 */
[----:B------:R-:W-:Y:S04]  /*a170*/  STL [R1+0x35c], R11 ;  /* 0x00035c0b01007387 */ /* 0x000fe80000100800 */
[----:B------:R-:W-:Y:S04]  /*a180*/  STL [R1+0x360], R12 ;  /* 0x0003600c01007387 */ /* 0x000fe80000100800 */
[----:B------:R0:W-:Y:S04]  /*a190*/  STL [R1+0x368], R24 ;  /* 0x0003681801007387 */ /* 0x0001e80000100800 */
[----:B------:R-:W-:Y:S04]  /*a1a0*/  STL [R1+0x364], R13 ;  /* 0x0003640d01007387 */ /* 0x000fe80000100800 */
[----:B0-----:R-:W5:Y:S04]  /*a1b0*/  LDL R24, [R1+0x1e00] ;  /* 0x001e000001187983 */ /* 0x001f680000100800 */
[----:B------:R0:W-:Y:S04]  /*a1c0*/  STL [R1+0x36c], R17 ;  /* 0x00036c1101007387 */ /* 0x0001e80000100800 */
[----:B0-----:R-:W5:Y:S04]  /*a1d0*/  LDL.LU R17, [R1+0x32c] ;  /* 0x00032c0001117983 */ /* 0x001f680000300800 */
[----:B------:R-:W5:Y:S04]  /*a1e0*/  LDL.LU R3, [R1+0x330] ;  /* 0x0003300001037983 */ /* 0x000f680000300800 */
[----:B------:R-:W5:Y:S01]  /*a1f0*/  LDL.LU R11, [R1+0x30c] ;  /* 0x00030c00010b7983 */ /* 0x000f620000300800 */
[----:B------:R-:W-:-:S03]  /*a200*/  @!P4 IMAD.IADD R7, R7, 0x1, -R29 ;  /* 0x000000010707c824 */ /* 0x000fc600078e0a1d */
[----:B------:R-:W5:Y:S04]  /*a210*/  LDL.LU R12, [R1+0x310] ;  /* 0x00031000010c7983 */ /* 0x000f680000300800 */
[----:B------:R-:W5:Y:S01]  /*a220*/  LDL.LU R13, [R1+0x314] ;  /* 0x00031400010d7983 */ /* 0x000f620000300800 */
[C---:B---3--:R-:W-:Y:S02]  /*a230*/  ISETP.GT.U32.AND P6, PT, R29.reuse, R20, PT ;  /* 0x000000141d00720c */ /* 0x048fe40003fc4070 */
[C---:B--2---:R-:W-:Y:S02]  /*a240*/  ISETP.GT.U32.AND P1, PT, R29.reuse, R2, PT ;  /* 0x000000021d00720c */ /* 0x044fe40003f24070 */
[C---:B------:R-:W-:Y:S02]  /*a250*/  ISETP.GT.U32.AND P0, PT, R29.reuse, R8, PT ;  /* 0x000000081d00720c */ /* 0x040fe40003f04070 */
[----:B------:R-:W-:-:S07]  /*a260*/  ISETP.GT.U32.AND P2, PT, R29, R9, PT ;  /* 0x000000091d00720c */ /* 0x000fce0003f44070 */
[--C-:B------:R-:W-:Y:S01]  /*a270*/  @!P6 IMAD.IADD R20, R20, 0x1, -R29.reuse ;  /* 0x000000011414e824 */ /* 0x100fe200078e0a1d */
[C---:B------:R-:W-:Y:S01]  /*a280*/  ISETP.GT.U32.AND P6, PT, R29.reuse, R18, PT ;  /* 0x000000121d00720c */ /* 0x040fe20003fc4070 */
[--C-:B------:R-:W-:Y:S01]  /*a290*/  @!P1 IMAD.IADD R2, R2, 0x1, -R29.reuse ;  /* 0x0000000102029824 */ /* 0x100fe200078e0a1d */
[C---:B------:R-:W-:Y:S01]  /*a2a0*/  ISETP.GT.U32.AND P1, PT, R29.reuse, R4, PT ;  /* 0x000000041d00720c */ /* 0x040fe20003f24070 */
[--C-:B------:R-:W-:Y:S01]  /*a2b0*/  @!P0 IMAD.IADD R8, R8, 0x1, -R29.reuse ;  /* 0x0000000108088824 */ /* 0x100fe200078e0a1d */
[----:B------:R-:W-:Y:S01]  /*a2c0*/  ISETP.GT.U32.AND P0, PT, R29, R5, PT ;  /* 0x000000051d00720c */ /* 0x000fe20003f04070 */
[----:B------:R-:W-:Y:S01]  /*a2d0*/  @!P2 IMAD.IADD R9, R9, 0x1, -R29 ;  /* 0x000000010909a824 */ /* 0x000fe200078e0a1d */
[C---:B------:R-:W-:Y:S02]  /*a2e0*/  ISETP.GT.U32.AND P2, PT, R29.reuse, R6, PT ;  /* 0x000000061d00720c */ /* 0x040fe40003f44070 */
[----:B------:R-:W-:-:S05]  /*a2f0*/  ISETP.GT.U32.AND P5, PT, R29, R10, PT ;  /* 0x0000000a1d00720c */ /* 0x000fca0003fa4070 */
[--C-:B------:R-:W-:Y:S02]  /*a300*/  @!P6 IMAD.IADD R18, R18, 0x1, -R29.reuse ;  /* 0x000000011212e824 */ /* 0x100fe400078e0a1d */
[----:B------:R-:W-:-:S03]  /*a310*/  @!P1 IMAD.IADD R4, R4, 0x1, -R29 ;  /* 0x0000000104049824 */ /* 0x000fc600078e0a1d */
[----:B------:R0:W-:Y:S01]  /*a320*/  STL [R1+0x348], R18 ;  /* 0x0003481201007387 */ /* 0x0001e20000100800 */
[--C-:B------:R-:W-:Y:S02]  /*a330*/  @!P0 IMAD.IADD R5, R5, 0x1, -R29.reuse ;  /* 0x0000000105058824 */ /* 0x100fe400078e0a1d */
[--C-:B------:R-:W-:Y:S01]  /*a340*/  @!P2 IMAD.IADD R6, R6, 0x1, -R29.reuse ;  /* 0x000000010606a824 */ /* 0x100fe200078e0a1d */
[----:B0-----:R-:W2:Y:S01]  /*a350*/  LDL.LU R18, [R1+0x318] ;  /* 0x0003180001127983 */ /* 0x001ea20000300800 */
[----:B------:R-:W-:-:S03]  /*a360*/  @!P5 IMAD.IADD R10, R10, 0x1, -R29 ;  /* 0x000000010a0ad824 */ /* 0x000fc600078e0a1d */
[----:B------:R-:W3:Y:S01]  /*a370*/  LDL.LU R0, [R1+0x31c] ;  /* 0x00031c0001007983 */ /* 0x000ee20000300800 */
[----:B------:R-:W-:-:S03]  /*a380*/  ISETP.GT.U32.AND P5, PT, R29, R7, PT ;  /* 0x000000071d00720c */ /* 0x000fc60003fa4070 */
[----:B------:R0:W-:Y:S04]  /*a390*/  STL [R1+0x34c], R4 ;  /* 0x00034c0401007387 */ /* 0x0001e80000100800 */
[----:B------:R1:W-:Y:S04]  /*a3a0*/  STL [R1+0x350], R5 ;  /* 0x0003500501007387 */ /* 0x0003e80000100800 */
[----:B0-----:R-:W2:Y:S04]  /*a3b0*/  LDL.LU R4, [R1+0x2f8] ;  /* 0x0002f80001047983 */ /* 0x001ea80000300800 */
[----:B-1----:R-:W2:Y:S04]  /*a3c0*/  LDL.LU R5, [R1+0x2fc] ;  /* 0x0002fc0001057983 */ /* 0x002ea80000300800 */
        /* <DEDUP_REMOVED lines=8> */
[----:B----4-:R-:W-:Y:S01]  /*a450*/  ISETP.GT.U32.AND P3, PT, R29, R16, PT ;  /* 0x000000101d00720c */ /* 0x010fe20003f64070 */
        /* <DEDUP_REMOVED lines=9> */
[--C-:B------:R-:W-:Y:S02]  /*a4f0*/  @!P4 IMAD.IADD R14, R14, 0x1, -R29.reuse ;  /* 0x000000010e0ec824 */ /* 0x100fe400078e0a1d */
[----:B------:R-:W-:-:S06]  /*a500*/  @!P0 IMAD.IADD R8, R8, 0x1, -R29 ;  /* 0x0000000108088824 */ /* 0x000fcc00078e0a1d */
[--C-:B------:R-:W-:Y:S01]  /*a510*/  @!P3 IMAD.IADD R20, R20, 0x1, -R29.reuse ;  /* 0x000000011414b824 */ /* 0x100fe200078e0a1d */
[C---:B-----5:R-:W-:Y:S02]  /*a520*/  ISETP.GT.U32.AND P3, PT, R29.reuse, R17, PT ;  /* 0x000000111d00720c */ /* 0x060fe40003f64070 */
[C---:B------:R-:W-:Y:S02]  /*a530*/  ISETP.GT.U32.AND P1, PT, R29.reuse, R3, PT ;  /* 0x000000031d00720c */ /* 0x040fe40003f24070 */
[----:B------:R-:W-:Y:S01]  /*a540*/  ISETP.GT.U32.AND P0, PT, R29, R11, PT ;  /* 0x0000000b1d00720c */ /* 0x000fe20003f04070 */
[----:B------:R0:W-:Y:S01]  /*a550*/  STL [R1+0x334], R14 ;  /* 0x0003340e01007387 */ /* 0x0001e20000100800 */
[--C-:B------:R-:W-:Y:S02]  /*a560*/  @!P6 IMAD.IADD R16, R16, 0x1, -R29.reuse ;  /* 0x000000011010e824 */ /* 0x100fe400078e0a1d */
[----:B------:R-:W-:Y:S01]  /*a570*/  @!P2 IMAD.IADD R9, R9, 0x1, -R29 ;  /* 0x000000010909a824 */ /* 0x000fe200078e0a1d */
[----:B------:R-:W-:-:S04]  /*a580*/  ISETP.GT.U32.AND P2, PT, R29, R12, PT ;  /* 0x0000000c1d00720c */ /* 0x000fc80003f44070 */
[--C-:B------:R-:W-:Y:S01]  /*a590*/  @!P3 IMAD.IADD R17, R17, 0x1, -R29.reuse ;  /* 0x000000011111b824 */ /* 0x100fe200078e0a1d */
[----:B0-----:R-:W4:Y:S01]  /*a5a0*/  LDL.LU R14, [R1+0x308] ;  /* 0x00030800010e7983 */ /* 0x001f220000300800 */
[----:B------:R-:W-:Y:S01]  /*a5b0*/  ISETP.GT.U32.AND P5, PT, R29, R10, PT ;  /* 0x0000000a1d00720c */ /* 0x000fe20003fa4070 */
[--C-:B------:R-:W-:Y:S01]  /*a5c0*/  @!P1 IMAD.IADD R3, R3, 0x1, -R29.reuse ;  /* 0x0000000103039824 */ /* 0x100fe200078e0a1d */
[----:B------:R-:W-:Y:S01]  /*a5d0*/  ISETP.GT.U32.AND P4, PT, R29, R15, PT ;  /* 0x0000000f1d00720c */ /* 0x000fe20003f84070 */
[--C-:B------:R-:W-:Y:S01]  /*a5e0*/  @!P0 IMAD.IADD R11, R11, 0x1, -R29.reuse ;  /* 0x000000010b0b8824 */ /* 0x100fe200078e0a1d */
[----:B------:R-:W-:Y:S03]  /*a5f0*/  STL [R1+0x338], R20 ;  /* 0x0003381401007387 */ /* 0x000fe60000100800 */
[--C-:B------:R-:W-:Y:S01]  /*a600*/  @!P2 IMAD.IADD R12, R12, 0x1, -R29.reuse ;  /* 0x000000010c0ca824 */ /* 0x100fe200078e0a1d */
[----:B------:R-:W-:Y:S05]  /*a610*/  STL [R1+0x33c], R2 ;  /* 0x00033c0201007387 */ /* 0x000fea0000100800 */
[--C-:B------:R-:W-:Y:S01]  /*a620*/  @!P5 IMAD.IADD R10, R10, 0x1, -R29.reuse ;  /* 0x000000010a0ad824 */ /* 0x100fe200078e0a1d */
[----:B------:R-:W-:Y:S01]  /*a630*/  ISETP.GT.U32.AND P5, PT, R29, R13, PT ;  /* 0x0000000d1d00720c */ /* 0x000fe20003fa4070 */
[--C-:B------:R-:W-:Y:S01]  /*a640*/  @!P4 IMAD.IADD R15, R15, 0x1, -R29.reuse ;  /* 0x000000010f0fc824 */ /* 0x100fe200078e0a1d */
[----:B------:R-:W-:Y:S04]  /*a650*/  STL [R1+0x340], R8 ;  /* 0x0003400801007387 */ /* 0x000fe80000100800 */
[----:B------:R-:W-:Y:S04]  /*a660*/  STL [R1+0x344], R9 ;  /* 0x0003440901007387 */ /* 0x000fe80000100800 */
[----:B------:R-:W-:Y:S04]  /*a670*/  STL [R1+0x320], R10 ;  /* 0x0003200a01007387 */ /* 0x000fe80000100800 */
[----:B------:R0:W-:Y:S01]  /*a680*/  STL [R1+0x324], R15 ;  /* 0x0003240f01007387 */ /* 0x0001e20000100800 */
[----:B------:R-:W-:-:S03]  /*a690*/  @!P5 IMAD.IADD R13, R13, 0x1, -R29 ;  /* 0x000000010d0dd824 */ /* 0x000fc600078e0a1d */
[----:B0-----:R-:W5:Y:S04]  /*a6a0*/  LDL.LU R15, [R1+0x2e8] ;  /* 0x0002e800010f7983 */ /* 0x001f680000300800 */
[----:B------:R-:W5:Y:S04]  /*a6b0*/  LDL.LU R8, [R1+0x2ec] ;  /* 0x0002ec0001087983 */ /* 0x000f680000300800 */
[----:B------:R-:W5:Y:S04]  /*a6c0*/  LDL.LU R9, [R1+0x2f0] ;  /* 0x0002f00001097983 */ /* 0x000f680000300800 */
[----:B------:R0:W-:Y:S04]  /*a6d0*/  STL [R1+0x328], R16 ;  /* 0x0003281001007387 */ /* 0x0001e80000100800 */
[----:B------:R-:W5:Y:S04]  /*a6e0*/  LDL.LU R10, [R1+0x2f4] ;  /* 0x0002f400010a7983 */ /* 0x000f680000300800 */
[----:B0-----:R-:W5:Y:S01]  /*a6f0*/  LDL.LU R16, [R1+0x2d0] ;  /* 0x0002d00001107983 */ /* 0x001f620000300800 */
[----:B---3--:R-:W-:-:S02]  /*a700*/  ISETP.GT.U32.AND P6, PT, R29, R0, PT ;  /* 0x000000001d00720c */ /* 0x008fc40003fc4070 */
[C---:B--2---:R-:W-:Y:S02]  /*a710*/  ISETP.GT.U32.AND P3, PT, R29.reuse, R4, PT ;  /* 0x000000041d00720c */ /* 0x044fe40003f64070 */
[----:B------:R-:W-:-:S09]  /*a720*/  ISETP.GT.U32.AND P1, PT, R29, R5, PT ;  /* 0x000000051d00720c */ /* 0x000fd20003f24070 */
[--C-:B------:R-:W-:Y:S01]  /*a730*/  @!P6 IMAD.IADD R0, R0, 0x1, -R29.reuse ;  /* 0x000000010000e824 */ /* 0x100fe200078e0a1d */
[C---:B------:R-:W-:Y:S02]  /*a740*/  ISETP.GT.U32.AND P6, PT, R29.reuse, R17, PT ;  /* 0x000000111d00720c */ /* 0x040fe40003fc4070 */
[C---:B------:R-:W-:Y:S01]  /*a750*/  ISETP.GT.U32.AND P0, PT, R29.reuse, R6, PT ;  /* 0x000000061d00720c */ /* 0x040fe20003f04070 */
[--C-:B------:R-:W-:Y:S01]  /*a760*/  @!P3 IMAD.IADD R4, R4, 0x1, -R29.reuse ;  /* 0x000000010404b824 */ /* 0x100fe200078e0a1d */
[----:B------:R-:W-:Y:S01]  /*a770*/  ISETP.GT.U32.AND P3, PT, R29, R3, PT ;  /* 0x000000031d00720c */ /* 0x000fe20003f64070 */
[----:B------:R-:W-:Y:S01]  /*a780*/  @!P1 IMAD.IADD R5, R5, 0x1, -R29 ;  /* 0x0000000105059824 */ /* 0x000fe200078e0a1d */
[----:B------:R-:W-:-:S07]  /*a790*/  ISETP.GT.U32.AND P1, PT, R29, R11, PT ;  /* 0x0000000b1d00720c */ /* 0x000fce0003f24070 */
[--C-:B------:R-:W-:Y:S02]  /*a7a0*/  @!P6 IMAD.IADD R17, R17, 0x1, -R29.reuse ;  /* 0x000000011111e824 */ /* 0x100fe400078e0a1d */
[--C-:B------:R-:W-:Y:S01]  /*a7b0*/  @!P0 IMAD.IADD R6, R6, 0x1, -R29.reuse ;  /* 0x0000000106068824 */ /* 0x100fe200078e0a1d */
[C---:B------:R-:W-:Y:S02]  /*a7c0*/  ISETP.GT.U32.AND P0, PT, R29.reuse, R12, PT ;  /* 0x0000000c1d00720c */ /* 0x040fe40003f04070 */
[----:B------:R-:W-:Y:S01]  /*a7d0*/  ISETP.GT.U32.AND P2, PT, R29, R7, PT ;  /* 0x000000071d00720c */ /* 0x000fe20003f44070 */
[--C-:B------:R-:W-:Y:S01]  /*a7e0*/  @!P3 IMAD.IADD R3, R3, 0x1, -R29.reuse ;  /* 0x000000010303b824 */ /* 0x100fe200078e0a1d */
[----:B------:R0:W-:Y:S01]  /*a7f0*/  STL [R1+0x32c], R17 ;  /* 0x00032c1101007387 */ /* 0x0001e20000100800 */
[----:B------:R-:W-:-:S08]  /*a800*/  @!P1 IMAD.IADD R11, R11, 0x1, -R29 ;  /* 0x000000010b0b9824 */ /* 0x000fd000078e0a1d */
[--C-:B------:R-:W-:Y:S01]  /*a810*/  @!P0 IMAD.IADD R12, R12, 0x1, -R29.reuse ;  /* 0x000000010c0c8824 */ /* 0x100fe200078e0a1d */
[----:B0-----:R-:W2:Y:S01]  /*a820*/  LDL.LU R17, [R1+0x2d4] ;  /* 0x0002d40001117983 */ /* 0x001ea20000300800 */
[--C-:B------:R-:W-:Y:S01]  /*a830*/  @!P2 IMAD.IADD R7, R7, 0x1, -R29.reuse ;  /* 0x000000010707a824 */ /* 0x100fe200078e0a1d */
[----:B------:R-:W-:Y:S02]  /*a840*/  ISETP.GT.U32.AND P2, PT, R29, R13, PT ;  /* 0x0000000d1d00720c */ /* 0x000fe40003f44070 */
[----:B------:R0:W-:Y:S04]  /*a850*/  STL [R1+0x330], R3 ;  /* 0x0003300301007387 */ /* 0x0001e80000100800 */
[----:B------:R-:W3:Y:S04]  /*a860*/  LDL.LU R27, [R1+0x2d8] ;  /* 0x0002d800011b7983 */ /* 0x000ee80000300800 */
[----:B------:R1:W-:Y:S04]  /*a870*/  STL [R1+0x30c], R11 ;  /* 0x00030c0b01007387 */ /* 0x0003e80000100800 */
[----:B------:R-:W2:Y:S04]  /*a880*/  LDL.LU R2, [R1+0x2dc] ;  /* 0x0002dc0001027983 */ /* 0x000ea80000300800 */
[----:B------:R1:W-:Y:S04]  /*a890*/  STL [R1+0x310], R12 ;  /* 0x0003100c01007387 */ /* 0x0003e80000100800 */
[----:B0-----:R-:W2:Y:S04]  /*a8a0*/  LDL.LU R3, [R1+0x2e0] ;  /* 0x0002e00001037983 */ /* 0x001ea80000300800 */
[----:B-1----:R-:W2:Y:S01]  /*a8b0*/  LDL.LU R11, [R1+0x2bc] ;  /* 0x0002bc00010b7983 */ /* 0x002ea20000300800 */
[----:B------:R-:W-:-:S05]  /*a8c0*/  @!P2 IMAD.IADD R13, R13, 0x1, -R29 ;  /* 0x000000010d0da824 */ /* 0x000fca00078e0a1d */
[----:B------:R0:W-:Y:S04]  /*a8d0*/  STL [R1+0x314], R13 ;  /* 0x0003140d01007387 */ /* 0x0001e80000100800 */
[----:B------:R-:W2:Y:S01]  /*a8e0*/  LDL.LU R12, [R1+0x2c0] ;  /* 0x0002c000010c7983 */ /* 0x000ea20000300800 */
[C---:B------:R-:W-:Y:S02]  /*a8f0*/  ISETP.GT.U32.AND P4, PT, R29.reuse, R18, PT ;  /* 0x000000121d00720c */ /* 0x040fe40003f84070 */
[C---:B------:R-:W-:Y:S02]  /*a900*/  ISETP.GT.U32.AND P3, PT, R29.reuse, R4, PT ;  /* 0x000000041d00720c */ /* 0x040fe40003f64070 */
[----:B----4-:R-:W-:-:S09]  /*a910*/  ISETP.GT.U32.AND P5, PT, R29, R14, PT ;  /* 0x0000000e1d00720c */ /* 0x010fd20003fa4070 */
[--C-:B------:R-:W-:Y:S01]  /*a920*/  @!P4 IMAD.IADD R18, R18, 0x1, -R29.reuse ;  /* 0x000000011212c824 */ /* 0x100fe200078e0a1d */
[C---:B------:R-:W-:Y:S01]  /*a930*/  ISETP.GT.U32.AND P4, PT, R29.reuse, R23, PT ;  /* 0x000000171d00720c */ /* 0x040fe20003f84070 */
[----:B0-----:R-:W4:Y:S01]  /*a940*/  LDL.LU R13, [R1+0x2c4] ;  /* 0x0002c400010d7983 */ /* 0x001f220000300800 */
[----:B------:R-:W-:Y:S01]  /*a950*/  ISETP.GT.U32.AND P1, PT, R29, R5, PT ;  /* 0x000000051d00720c */ /* 0x000fe20003f24070 */
[----:B------:R-:W-:-:S10]  /*a960*/  @!P5 IMAD.IADD R14, R14, 0x1, -R29 ;  /* 0x000000010e0ed824 */ /* 0x000fd400078e0a1d */
[--C-:B------:R-:W-:Y:S01]  /*a970*/  @!P4 IMAD.IADD R23, R23, 0x1, -R29.reuse ;  /* 0x000000011717c824 */ /* 0x100fe200078e0a1d */
[C---:B------:R-:W-:Y:S02]  /*a980*/  ISETP.GT.U32.AND P4, PT, R29.reuse, R0, PT ;  /* 0x000000001d00720c */ /* 0x040fe40003f84070 */
[C---:B------:R-:W-:Y:S02]  /*a990*/  ISETP.GT.U32.AND P5, PT, R29.reuse, R18, PT ;  /* 0x000000121d00720c */ /* 0x040fe40003fa4070 */
[C---:B------:R-:W-:Y:S01]  /*a9a0*/  ISETP.GT.U32.AND P6, PT, R29.reuse, R23, PT ;  /* 0x000000171d00720c */ /* 0x040fe20003fc4070 */
[--C-:B------:R-:W-:Y:S01]  /*a9b0*/  @!P3 IMAD.IADD R4, R4, 0x1, -R29.reuse ;  /* 0x000000010404b824 */ /* 0x100fe200078e0a1d */
[----:B------:R-:W-:Y:S01]  /*a9c0*/  ISETP.GT.U32.AND P0, PT, R29, R6, PT ;  /* 0x000000061d00720c */ /* 0x000fe20003f04070 */
[----:B------:R-:W-:-:S06]  /*a9d0*/  @!P1 IMAD.IADD R5, R5, 0x1, -R29 ;  /* 0x0000000105059824 */ /* 0x000fcc00078e0a1d */
[--C-:B------:R-:W-:Y:S02]  /*a9e0*/  @!P4 IMAD.IADD R0, R0, 0x1, -R29.reuse ;  /* 0x000000010000c824 */ /* 0x100fe400078e0a1d */
[--C-:B------:R-:W-:Y:S01]  /*a9f0*/  @!P5 IMAD.IADD R18, R18, 0x1, -R29.reuse ;  /* 0x000000011212d824 */ /* 0x100fe200078e0a1d */
[C---:B-----5:R-:W-:Y:S02]  /*aa00*/  ISETP.GT.U32.AND P4, PT, R29.reuse, R15, PT ;  /* 0x0000000f1d00720c */ /* 0x060fe40003f84070 */
[C---:B------:R-:W-:Y:S02]  /*aa10*/  ISETP.GT.U32.AND P3, PT, R29.reuse, R8, PT ;  /* 0x000000081d00720c */ /* 0x040fe40003f64070 */
[----:B------:R0:W-:Y:S01]  /*aa20*/  STL [R1+0x318], R18 ;  /* 0x0003181201007387 */ /* 0x0001e20000100800 */
[----:B------:R-:W-:Y:S01]  /*aa30*/  ISETP.GT.U32.AND P1, PT, R29, R9, PT ;  /* 0x000000091d00720c */ /* 0x000fe20003f24070 */
[----:B------:R-:W-:Y:S02]  /*aa40*/  @!P6 IMAD.IADD R23, R23, 0x1, -R29 ;  /* 0x000000011717e824 */ /* 0x000fe400078e0a1d */
[----:B0-----:R-:W5:Y:S01]  /*aa50*/  LDL.LU R18, [R1+0x2c8] ;  /* 0x0002c80001127983 */ /* 0x001f620000300800 */
[----:B------:R-:W-:-:S04]  /*aa60*/  ISETP.GT.U32.AND P2, PT, R29, R7, PT ;  /* 0x000000071d00720c */ /* 0x000fc80003f44070 */
[--C-:B------:R-:W-:Y:S01]  /*aa70*/  @!P4 IMAD.IADD R15, R15, 0x1, -R29.reuse ;  /* 0x000000010f0fc824 */ /* 0x100fe200078e0a1d */
[C---:B------:R-:W-:Y:S01]  /*aa80*/  ISETP.GT.U32.AND P5, PT, R29.reuse, R14, PT ;  /* 0x0000000e1d00720c */ /* 0x040fe20003fa4070 */
[--C-:B------:R-:W-:Y:S01]  /*aa90*/  @!P0 IMAD.IADD R6, R6, 0x1, -R29.reuse ;  /* 0x0000000106068824 */ /* 0x100fe200078e0a1d */
[----:B------:R-:W-:Y:S01]  /*aaa0*/  ISETP.GT.U32.AND P0, PT, R29, R10, PT ;  /* 0x0000000a1d00720c */ /* 0x000fe20003f04070 */
[--C-:B------:R-:W-:Y:S02]  /*aab0*/  @!P3 IMAD.IADD R8, R8, 0x1, -R29.reuse ;  /* 0x000000010808b824 */ /* 0x100fe400078e0a1d */
[--C-:B------:R-:W-:Y:S01]  /*aac0*/  @!P1 IMAD.IADD R9, R9, 0x1, -R29.reuse ;  /* 0x0000000109099824 */ /* 0x100fe200078e0a1d */
[----:B------:R-:W-:Y:S02]  /*aad0*/  STL [R1+0x31c], R0 ;  /* 0x00031c0001007387 */ /* 0x000fe40000100800 */
[----:B------:R-:W-:Y:S02]  /*aae0*/  @!P2 IMAD.IADD R7, R7, 0x1, -R29 ;  /* 0x000000010707a824 */ /* 0x000fe400078e0a1d */
[----:B------:R-:W-:Y:S01]  /*aaf0*/  STL [R1+0x2f8], R4 ;  /* 0x0002f80401007387 */ /* 0x000fe20000100800 */
[----:B------:R-:W-:-:S02]  /*ab00*/  ISETP.GT.U32.AND P2, PT, R29, R16, PT ;  /* 0x000000101d00720c */ /* 0x000fc40003f44070 */
[--C-:B------:R-:W-:Y:S02]  /*ab10*/  @!P5 IMAD.IADD R14, R14, 0x1, -R29.reuse ;  /* 0x000000010e0ed824 */ /* 0x100fe400078e0a1d */
[--C-:B------:R-:W-:Y:S01]  /*ab20*/  @!P0 IMAD.IADD R10, R10, 0x1, -R29.reuse ;  /* 0x000000010a0a8824 */ /* 0x100fe200078e0a1d */
[----:B------:R-:W-:Y:S04]  /*ab30*/  STL [R1+0x2fc], R5 ;  /* 0x0002fc0501007387 */ /* 0x000fe80000100800 */
[----:B------:R-:W-:Y:S04]  /*ab40*/  STL [R1+0x300], R6 ;  /* 0x0003000601007387 */ /* 0x000fe80000100800 */
[----:B------:R-:W-:Y:S04]  /*ab50*/  STL [R1+0x304], R7 ;  /* 0x0003040701007387 */ /* 0x000fe80000100800 */
[----:B------:R0:W-:Y:S04]  /*ab60*/  STL [R1+0x2e4], R23 ;  /* 0x0002e41701007387 */ /* 0x0001e80000100800 */
[----:B------:R1:W-:Y:S04]  /*ab70*/  STL [R1+0x308], R14 ;  /* 0x0003080e01007387 */ /* 0x0003e80000100800 */
[----:B0-----:R-:W5:Y:S04]  /*ab80*/  LDL R23, [R1+0x1df8] ;  /* 0x001df80001177983 */ /* 0x001f680000100800 */
[----:B-1----:R-:W5:Y:S01]  /*ab90*/  LDL.LU R14, [R1+0x2cc] ;  /* 0x0002cc00010e7983 */ /* 0x002f620000300800 */
[----:B------:R-:W-:-:S03]  /*aba0*/  @!P2 IMAD.IADD R16, R16, 0x1, -R29 ;  /* 0x000000011010a824 */ /* 0x000fc600078e0a1d */
[----:B------:R-:W5:Y:S04]  /*abb0*/  LDL.LU R4, [R1+0x2a8] ;  /* 0x0002a80001047983 */ /* 0x000f680000300800 */
[----:B------:R-:W5:Y:S04]  /*abc0*/  LDL.LU R5, [R1+0x2ac] ;  /* 0x0002ac0001057983 */ /* 0x000f680000300800 */
[----:B------:R-:W5:Y:S04]  /*abd0*/  LDL.LU R6, [R1+0x2b0] ;  /* 0x0002b00001067983 */ /* 0x000f680000300800 */
[----:B------:R-:W5:Y:S01]  /*abe0*/  LDL.LU R7, [R1+0x2b4] ;  /* 0x0002b40001077983 */ /* 0x000f620000300800 */
[----:B---3--:R-:W-:-:S02]  /*abf0*/  ISETP.GT.U32.AND P6, PT, R29, R27, PT ;  /* 0x0000001b1d00720c */ /* 0x008fc40003fc4070 */
[C---:B--2---:R-:W-:Y:S02]  /*ac00*/  ISETP.GT.U32.AND P4, PT, R29.reuse, R2, PT ;  /* 0x000000021d00720c */ /* 0x044fe40003f84070 */
[C---:B------:R-:W-:Y:S02]  /*ac10*/  ISETP.GT.U32.AND P3, PT, R29.reuse, R3, PT ;  /* 0x000000031d00720c */ /* 0x040fe40003f64070 */
[----:B------:R-:W-:-:S07]  /*ac20*/  ISETP.GT.U32.AND P1, PT, R29, R11, PT ;  /* 0x0000000b1d00720c */ /* 0x000fce0003f24070 */
[--C-:B------:R-:W-:Y:S01]  /*ac30*/  @!P6 IMAD.IADD R27, R27, 0x1, -R29.reuse ;  /* 0x000000011b1be824 */ /* 0x100fe200078e0a1d */
[C---:B------:R-:W-:Y:S01]  /*ac40*/  ISETP.GT.U32.AND P6, PT, R29.reuse, R15, PT ;  /* 0x0000000f1d00720c */ /* 0x040fe20003fc4070 */
[--C-:B------:R-:W-:Y:S01]  /*ac50*/  @!P4 IMAD.IADD R2, R2, 0x1, -R29.reuse ;  /* 0x000000010202c824 */ /* 0x100fe200078e0a1d */
[----:B------:R-:W-:Y:S01]  /*ac60*/  ISETP.GT.U32.AND P4, PT, R29, R8, PT ;  /* 0x000000081d00720c */ /* 0x000fe20003f84070 */
[--C-:B------:R-:W-:Y:S01]  /*ac70*/  @!P3 IMAD.IADD R3, R3, 0x1, -R29.reuse ;  /* 0x000000010303b824 */ /* 0x100fe200078e0a1d */
[C---:B------:R-:W-:Y:S02]  /*ac80*/  ISETP.GT.U32.AND P3, PT, R29.reuse, R9, PT ;  /* 0x000000091d00720c */ /* 0x040fe40003f64070 */
[----:B------:R-:W-:Y:S01]  /*ac90*/  ISETP.GT.U32.AND P0, PT, R29, R12, PT ;  /* 0x0000000c1d00720c */ /* 0x000fe20003f04070 */
[----:B------:R-:W-:Y:S01]  /*aca0*/  @!P1 IMAD.IADD R11, R11, 0x1, -R29 ;  /* 0x000000010b0b9824 */ /* 0x000fe200078e0a1d */
[----:B------:R-:W-:-:S05]  /*acb0*/  ISETP.GT.U32.AND P1, PT, R29, R10, PT ;  /* 0x0000000a1d00720c */ /* 0x000fca0003f24070 */
[--C-:B------:R-:W-:Y:S02]  /*acc0*/  @!P6 IMAD.IADD R15, R15, 0x1, -R29.reuse ;  /* 0x000000010f0fe824 */ /* 0x100fe400078e0a1d */
[----:B------:R-:W-:-:S03]  /*acd0*/  @!P4 IMAD.IADD R8, R8, 0x1, -R29 ;  /* 0x000000010808c824 */ /* 0x000fc600078e0a1d */
[----:B------:R0:W-:Y:S01]  /*ace0*/  STL [R1+0x2e8], R15 ;  /* 0x0002e80f01007387 */ /* 0x0001e20000100800 */
[--C-:B------:R-:W-:Y:S02]  /*acf0*/  @!P3 IMAD.IADD R9, R9, 0x1, -R29.reuse ;  /* 0x000000010909b824 */ /* 0x100fe400078e0a1d */
[--C-:B------:R-:W-:Y:S01]  /*ad00*/  @!P0 IMAD.IADD R12, R12, 0x1, -R29.reuse ;  /* 0x000000010c0c8824 */ /* 0x100fe200078e0a1d */
[----:B------:R-:W-:Y:S01]  /*ad10*/  ISETP.GT.U32.AND P0, PT, R29, R16, PT ;  /* 0x000000101d00720c */ /* 0x000fe20003f04070 */
[--C-:B------:R-:W-:Y:S01]  /*ad20*/  @!P1 IMAD.IADD R10, R10, 0x1, -R29.reuse ;  /* 0x000000010a0a9824 */ /* 0x100fe200078e0a1d */
[----:B0-----:R-:W2:Y:S04]  /*ad30*/  LDL.LU R15, [R1+0x2b8] ;  /* 0x0002b800010f7983 */ /* 0x001ea80000300800 */
        /* <DEDUP_REMOVED lines=9> */
[----:B----4-:R-:W4:Y:S04]  /*add0*/  LDL.LU R10, [R1+0x2a4] ;  /* 0x0002a400010a7983 */ /* 0x010f280000300800 */
[----:B0-----:R-:W4:Y:S01]  /*ade0*/  LDL.LU R16, [R1+0x280] ;  /* 0x0002800001107983 */ /* 0x001f220000300800 */
[C---:B------:R-:W-:Y:S02]  /*adf0*/  ISETP.GT.U32.AND P5, PT, R29.reuse, R17, PT ;  /* 0x000000111d00720c */ /* 0x040fe40003fa4070 */
[----:B------:R-:W-:-:S11]  /*ae00*/  ISETP.GT.U32.AND P2, PT, R29, R13, PT ;  /* 0x0000000d1d00720c */ /* 0x000fd60003f44070 */
[--C-:B------:R-:W-:Y:S01]  /*ae10*/  @!P5 IMAD.IADD R17, R17, 0x1, -R29.reuse ;  /* 0x000000011111d824 */ /* 0x100fe200078e0a1d */
[----:B-----5:R-:W-:Y:S01]  /*ae20*/  ISETP.GT.U32.AND P5, PT, R29, R18, PT ;  /* 0x000000121d00720c */ /* 0x020fe20003fa4070 */
[----:B------:R-:W-:Y:S01]  /*ae30*/  @!P2 IMAD.IADD R13, R13, 0x1, -R29 ;  /* 0x000000010d0da824 */ /* 0x000fe200078e0a1d */
[C---:B------:R-:W-:Y:S02]  /*ae40*/  ISETP.GT.U32.AND P4, PT, R29.reuse, R2, PT ;  /* 0x000000021d00720c */ /* 0x040fe40003f84070 */
[C---:B------:R-:W-:Y:S02]  /*ae50*/  ISETP.GT.U32.AND P2, PT, R29.reuse, R17, PT ;  /* 0x000000111d00720c */ /* 0x040fe40003f44070 */
[----:B------:R-:W-:-:S07]  /*ae60*/  ISETP.GT.U32.AND P3, PT, R29, R3, PT ;  /* 0x000000031d00720c */ /* 0x000fce0003f64070 */
[----:B------:R-:W-:Y:S01]  /*ae70*/  @!P5 IMAD.IADD R18, R18, 0x1, -R29 ;  /* 0x000000011212d824 */ /* 0x000fe200078e0a1d */
[----:B------:R-:W-:-:S04]  /*ae80*/  ISETP.GT.U32.AND P5, PT, R29, R27, PT ;  /* 0x0000001b1d00720c */ /* 0x000fc80003fa4070 */
[----:B------:R-:W-:Y:S01]  /*ae90*/  ISETP.GT.U32.AND P6, PT, R29, R18, PT ;  /* 0x000000121d00720c */ /* 0x000fe20003fc4070 */
[--C-:B------:R-:W-:Y:S01]  /*aea0*/  @!P2 IMAD.IADD R17, R17, 0x1, -R29.reuse ;  /* 0x000000011111a824 */ /* 0x100fe200078e0a1d */
[----:B------:R-:W-:Y:S01]  /*aeb0*/  ISETP.GT.U32.AND P1, PT, R29, R11, PT ;  /* 0x0000000b1d00720c */ /* 0x000fe20003f24070 */
[----:B------:R-:W-:-:S06]  /*aec0*/  @!P4 IMAD.IADD R2, R2, 0x1, -R29 ;  /* 0x000000010202c824 */ /* 0x000fcc00078e0a1d */
[--C-:B------:R-:W-:Y:S02]  /*aed0*/  @!P5 IMAD.IADD R27, R27, 0x1, -R29.reuse ;  /* 0x000000011b1bd824 */ /* 0x100fe400078e0a1d */
[----:B------:R-:W-:Y:S01]  /*aee0*/  @!P3 IMAD.IADD R3, R3, 0x1, -R29 ;  /* 0x000000010303b824 */ /* 0x000fe200078e0a1d */
[----:B------:R0:W-:Y:S01]  /*aef0*/  STL [R1+0x2d4], R17 ;  /* 0x0002d41101007387 */ /* 0x0001e20000100800 */
[----:B------:R-:W-:-:S03]  /*af00*/  ISETP.GT.U32.AND P5, PT, R29, R14, PT ;  /* 0x0000000e1d00720c */ /* 0x000fc60003fa4070 */
[----:B0-----:R-:W5:Y:S01]  /*af10*/  LDL.LU R17, [R1+0x284] ;  /* 0x0002840001117983 */ /* 0x001f620000300800 */
[C---:B------:R-:W-:Y:S02]  /*af20*/  ISETP.GT.U32.AND P4, PT, R29.reuse, R4, PT ;  /* 0x000000041d00720c */ /* 0x040fe40003f84070 */
[C---:B------:R-:W-:Y:S01]  /*af30*/  ISETP.GT.U32.AND P3, PT, R29.reuse, R5, PT ;  /* 0x000000051d00720c */ /* 0x040fe20003f64070 */
[--C-:B------:R-:W-:Y:S01]  /*af40*/  @!P6 IMAD.IADD R18, R18, 0x1, -R29.reuse ;  /* 0x000000011212e824 */ /* 0x100fe200078e0a1d */
[----:B------:R-:W-:Y:S01]  /*af50*/  ISETP.GT.U32.AND P0, PT, R29, R12, PT ;  /* 0x0000000c1d00720c */ /* 0x000fe20003f04070 */
[----:B------:R-:W-:-:S04]  /*af60*/  @!P1 IMAD.IADD R11, R11, 0x1, -R29 ;  /* 0x000000010b0b9824 */ /* 0x000fc800078e0a1d */
[--C-:B------:R-:W-:Y:S01]  /*af70*/  @!P5 IMAD.IADD R14, R14, 0x1, -R29.reuse ;  /* 0x000000010e0ed824 */ /* 0x100fe200078e0a1d */
[C---:B------:R-:W-:Y:S02]  /*af80*/  ISETP.GT.U32.AND P1, PT, R29.reuse, R6, PT ;  /* 0x000000061d00720c */ /* 0x040fe40003f24070 */
[----:B------:R-:W-:Y:S01]  /*af90*/  ISETP.GT.U32.AND P2, PT, R29, R13, PT ;  /* 0x0000000d1d00720c */ /* 0x000fe20003f44070 */
[--C-:B------:R-:W-:Y:S02]  /*afa0*/  @!P4 IMAD.IADD R4, R4, 0x1, -R29.reuse ;  /* 0x000000010404c824 */ /* 0x100fe400078e0a1d */
[--C-:B------:R-:W-:Y:S02]  /*afb0*/  @!P3 IMAD.IADD R5, R5, 0x1, -R29.reuse ;  /* 0x000000010505b824 */ /* 0x100fe400078e0a1d */
[--C-:B------:R-:W-:Y:S01]  /*afc0*/  @!P0 IMAD.IADD R12, R12, 0x1, -R29.reuse ;  /* 0x000000010c0c8824 */ /* 0x100fe200078e0a1d */
[----:B------:R-:W-:Y:S01]  /*afd0*/  ISETP.GT.U32.AND P0, PT, R29, R7, PT ;  /* 0x000000071d00720c */ /* 0x000fe20003f04070 */
[----:B------:R-:W-:Y:S04]  /*afe0*/  STL [R1+0x2d8], R27 ;  /* 0x0002d81b01007387 */ /* 0x000fe80000100800 */
[--C-:B------:R-:W-:Y:S01]  /*aff0*/  @!P1 IMAD.IADD R6, R6, 0x1, -R29.reuse ;  /* 0x0000000106069824 */ /* 0x100fe200078e0a1d */
[----:B------:R-:W-:Y:S01]  /*b000*/  STL [R1+0x2dc], R2 ;  /* 0x0002dc0201007387 */ /* 0x000fe20000100800 */
[----:B------:R-:W-:-:S03]  /*b010*/  @!P2 IMAD.IADD R13, R13, 0x1, -R29 ;  /* 0x000000010d0da824 */ /* 0x000fc600078e0a1d */
[----:B------:R-:W-:Y:S04]  /*b020*/  STL [R1+0x2e0], R3 ;  /* 0x0002e00301007387 */ /* 0x000fe80000100800 */
[----:B------:R-:W-:Y:S04]  /*b030*/  STL [R1+0x2bc], R11 ;  /* 0x0002bc0b01007387 */ /* 0x000fe80000100800 */
[----:B------:R-:W-:Y:S04]  /*b040*/  STL [R1+0x2c0], R12 ;  /* 0x0002c00c01007387 */ /* 0x000fe80000100800 */
[----:B------:R0:W-:Y:S04]  /*b050*/  STL [R1+0x2c8], R18 ;  /* 0x0002c81201007387 */ /* 0x0001e80000100800 */
[----:B------:R1:W-:Y:S01]  /*b060*/  STL [R1+0x2c4], R13 ;  /* 0x0002c40d01007387 */ /* 0x0003e20000100800 */
[----:B------:R-:W-:-:S03]  /*b070*/  @!P0 IMAD.IADD R7, R7, 0x1, -R29 ;  /* 0x0000000107078824 */ /* 0x000fc600078e0a1d */
[----:B0-----:R-:W5:Y:S04]  /*b080*/  LDL.LU R18, [R1+0x288] ;  /* 0x0002880001127983 */ /* 0x001f680000300800 */
[----:B------:R-:W5:Y:S04]  /*b090*/  LDL.LU R2, [R1+0x28c] ;  /* 0x00028c0001027983 */ /* 0x000f680000300800 */
[----:B------:R-:W5:Y:S04]  /*b0a0*/  LDL.LU R11, [R1+0x290] ;  /* 0x00029000010b7983 */ /* 0x000f680000300800 */
[----:B------:R-:W5:Y:S04]  /*b0b0*/  LDL.LU R12, [R1+0x26c] ;  /* 0x00026c00010c7983 */ /* 0x000f680000300800 */
[----:B-1----:R-:W5:Y:S01]  /*b0c0*/  LDL.LU R13, [R1+0x270] ;  /* 0x00027000010d7983 */ /* 0x002f620000300800 */
[----:B---3--:R-:W-:-:S02]  /*b0d0*/  ISETP.GT.U32.AND P6, PT, R29, R20, PT ;  /* 0x000000141d00720c */ /* 0x008fc40003fc4070 */
        /* <DEDUP_REMOVED lines=8> */
[C---:B----4-:R-:W-:Y:S02]  /*b160*/  ISETP.GT.U32.AND P1, PT, R29.reuse, R10, PT ;  /* 0x0000000a1d00720c */ /* 0x050fe40003f24070 */
[----:B------:R-:W-:Y:S01]  /*b170*/  ISETP.GT.U32.AND P4, PT, R29, R5, PT ;  /* 0x000000051d00720c */ /* 0x000fe20003f84070 */
[----:B------:R-:W-:Y:S01]  /*b180*/  @!P3 IMAD.IADD R9, R9, 0x1, -R29 ;  /* 0x000000010909b824 */ /* 0x000fe200078e0a1d */
[C---:B------:R-:W-:Y:S02]  /*b190*/  ISETP.GT.U32.AND P3, PT, R29.reuse, R6, PT ;  /* 0x000000061d00720c */ /* 0x040fe40003f64070 */
[----:B------:R-:W-:-:S03]  /*b1a0*/  ISETP.GT.U32.AND P2, PT, R29, R15, PT ;  /* 0x0000000f1d00720c */ /* 0x000fc60003f44070 */
[--C-:B------:R-:W-:Y:S01]  /*b1b0*/  @!P6 IMAD.IADD R14, R14, 0x1, -R29.reuse ;  /* 0x000000010e0ee824 */ /* 0x100fe200078e0a1d */
[----:B------:R-:W-:Y:S01]  /*b1c0*/  ISETP.GT.U32.AND P0, PT, R29, R16, PT ;  /* 0x000000101d00720c */ /* 0x000fe20003f04070 */
[----:B------:R-:W-:-:S03]  /*b1d0*/  @!P5 IMAD.IADD R4, R4, 0x1, -R29 ;  /* 0x000000010404d824 */ /* 0x000fc600078e0a1d */
[----:B------:R0:W-:Y:S01]  /*b1e0*/  STL [R1+0x2cc], R14 ;  /* 0x0002cc0e01007387 */ /* 0x0001e20000100800 */
[--C-:B------:R-:W-:Y:S01]  /*b1f0*/  @!P1 IMAD.IADD R10, R10, 0x1, -R29.reuse ;  /* 0x000000010a0a9824 */ /* 0x100fe200078e0a1d */
[----:B------:R-:W-:Y:S01]  /*b200*/  ISETP.GT.U32.AND P1, PT, R29, R7, PT ;  /* 0x000000071d00720c */ /* 0x000fe20003f24070 */
[--C-:B------:R-:W-:Y:S02]  /*b210*/  @!P4 IMAD.IADD R5, R5, 0x1, -R29.reuse ;  /* 0x000000010505c824 */ /* 0x100fe400078e0a1d */
[--C-:B------:R-:W-:Y:S01]  /*b220*/  @!P3 IMAD.IADD R6, R6, 0x1, -R29.reuse ;  /* 0x000000010606b824 */ /* 0x100fe200078e0a1d */
[----:B0-----:R-:W2:Y:S04]  /*b230*/  LDL.LU R14, [R1+0x274] ;  /* 0x00027400010e7983 */ /* 0x001ea80000300800 */
[----:B------:R0:W-:Y:S01]  /*b240*/  STL [R1+0x2a8], R4 ;  /* 0x0002a80401007387 */ /* 0x0001e20000100800 */
[----:B------:R-:W-:-:S03]  /*b250*/  @!P2 IMAD.IADD R15, R15, 0x1, -R29 ;  /* 0x000000010f0fa824 */ /* 0x000fc600078e0a1d */
[----:B------:R-:W3:Y:S04]  /*b260*/  LDL.LU R27, [R1+0x278] ;  /* 0x00027800011b7983 */ /* 0x000ee80000300800 */
[----:B------:R1:W-:Y:S04]  /*b270*/  STL [R1+0x2ac], R5 ;  /* 0x0002ac0501007387 */ /* 0x0003e80000100800 */
[----:B------:R-:W4:Y:S01]  /*b280*/  LDL.LU R3, [R1+0x27c] ;  /* 0x00027c0001037983 */ /* 0x000f220000300800 */
[----:B------:R-:W-:-:S03]  /*b290*/  @!P0 IMAD.IADD R16, R16, 0x1, -R29 ;  /* 0x0000000110108824 */ /* 0x000fc600078e0a1d */
[----:B------:R-:W-:Y:S01]  /*b2a0*/  STL [R1+0x2b0], R6 ;  /* 0x0002b00601007387 */ /* 0x000fe20000100800 */
[----:B------:R-:W-:-:S03]  /*b2b0*/  ISETP.GT.U32.AND P0, PT, R29, R15, PT ;  /* 0x0000000f1d00720c */ /* 0x000fc60003f04070 */
[----:B0-----:R-:W2:Y:S01]  /*b2c0*/  LDL.LU R4, [R1+0x258] ;  /* 0x0002580001047983 */ /* 0x001ea20000300800 */
[----:B------:R-:W-:-:S03]  /*b2d0*/  @!P1 IMAD.IADD R7, R7, 0x1, -R29 ;  /* 0x0000000107079824 */ /* 0x000fc600078e0a1d */
[----:B-1----:R-:W2:Y:S04]  /*b2e0*/  LDL.LU R5, [R1+0x25c] ;  /* 0x00025c0001057983 */ /* 0x002ea80000300800 */
[----:B------:R0:W-:Y:S02]  /*b2f0*/  STL [R1+0x2b4], R7 ;  /* 0x0002b40701007387 */ /* 0x0001e40000100800 */
[----:B------:R-:W-:Y:S02]  /*b300*/  @!P0 IMAD.IADD R15, R15, 0x1, -R29 ;  /* 0x000000010f0f8824 */ /* 0x000fe400078e0a1d */
[----:B0-----:R-:W2:Y:S04]  /*b310*/  LDL.LU R7, [R1+0x260] ;  /* 0x0002600001077983 */ /* 0x001ea80000300800 */
[----:B------:R-:W2:Y:S04]  /*b320*/  LDL.LU R6, [R1+0x264] ;  /* 0x0002640001067983 */ /* 0x000ea80000300800 */
[----:B------:R0:W-:Y:S04]  /*b330*/  STL [R1+0x2b8], R15 ;  /* 0x0002b80f01007387 */ /* 0x0001e80000100800 */
[----:B0-----:R-:W2:Y:S01]  /*b340*/  LDL.LU R15, [R1+0x268] ;  /* 0x00026800010f7983 */ /* 0x001ea20000300800 */
[----:B-----5:R-:W-:-:S02]  /*b350*/  ISETP.GT.U32.AND P2, PT, R29, R17, PT ;  /* 0x000000111d00720c */ /* 0x020fc40003f44070 */
[----:B------:R-:W-:-:S11]  /*b360*/  ISETP.GT.U32.AND P5, PT, R29, R0, PT ;  /* 0x000000001d00720c */ /* 0x000fd60003fa4070 */
[--C-:B------:R-:W-:Y:S01]  /*b370*/  @!P2 IMAD.IADD R17, R17, 0x1, -R29.reuse ;  /* 0x000000011111a824 */ /* 0x100fe200078e0a1d */
[C---:B------:R-:W-:Y:S02]  /*b380*/  ISETP.GT.U32.AND P2, PT, R29.reuse, R20, PT ;  /* 0x000000141d00720c */ /* 0x040fe40003f44070 */
[C---:B------:R-:W-:Y:S02]  /*b390*/  ISETP.GT.U32.AND P4, PT, R29.reuse, R8, PT ;  /* 0x000000081d00720c */ /* 0x040fe40003f84070 */
[C---:B------:R-:W-:Y:S02]  /*b3a0*/  ISETP.GT.U32.AND P6, PT, R29.reuse, R17, PT ;  /* 0x000000111d00720c */ /* 0x040fe40003fc4070 */
[----:B------:R-:W-:Y:S01]  /*b3b0*/  ISETP.GT.U32.AND P3, PT, R29, R9, PT ;  /* 0x000000091d00720c */ /* 0x000fe20003f64070 */
[----:B------:R-:W-:-:S06]  /*b3c0*/  @!P5 IMAD.IADD R0, R0, 0x1, -R29 ;  /* 0x000000010000d824 */ /* 0x000fcc00078e0a1d */
[--C-:B------:R-:W-:Y:S01]  /*b3d0*/  @!P2 IMAD.IADD R20, R20, 0x1, -R29.reuse ;  /* 0x000000011414a824 */ /* 0x100fe200078e0a1d */
[C---:B------:R-:W-:Y:S02]  /*b3e0*/  ISETP.GT.U32.AND P2, PT, R29.reuse, R18, PT ;  /* 0x000000121d00720c */ /* 0x040fe40003f44070 */
[C---:B------:R-:W-:Y:S02]  /*b3f0*/  ISETP.GT.U32.AND P5, PT, R29.reuse, R2, PT ;  /* 0x000000021d00720c */ /* 0x040fe40003fa4070 */
[----:B------:R-:W-:Y:S01]  /*b400*/  ISETP.GT.U32.AND P1, PT, R29, R10, PT ;  /* 0x0000000a1d00720c */ /* 0x000fe20003f24070 */
[--C-:B------:R-:W-:Y:S01]  /*b410*/  @!P6 IMAD.IADD R17, R17, 0x1, -R29.reuse ;  /* 0x000000011111e824 */ /* 0x100fe200078e0a1d */
[C---:B------:R-:W-:Y:S01]  /*b420*/  ISETP.GT.U32.AND P0, PT, R29.reuse, R16, PT ;  /* 0x000000101d00720c */ /* 0x040fe20003f04070 */
[--C-:B------:R-:W-:Y:S01]  /*b430*/  @!P4 IMAD.IADD R8, R8, 0x1, -R29.reuse ;  /* 0x000000010808c824 */ /* 0x100fe200078e0a1d */
[----:B------:R-:W-:Y:S01]  /*b440*/  ISETP.GT.U32.AND P4, PT, R29, R11, PT ;  /* 0x0000000b1d00720c */ /* 0x000fe20003f84070 */
[----:B------:R-:W-:Y:S01]  /*b450*/  @!P3 IMAD.IADD R9, R9, 0x1, -R29 ;  /* 0x000000010909b824 */ /* 0x000fe200078e0a1d */
[----:B------:R-:W-:-:S03]  /*b460*/  ISETP.GT.U32.AND P3, PT, R29, R12, PT ;  /* 0x0000000c1d00720c */ /* 0x000fc60003f64070 */
[--C-:B------:R-:W-:Y:S02]  /*b470*/  @!P2 IMAD.IADD R18, R18, 0x1, -R29.reuse ;  /* 0x000000011212a824 */ /* 0x100fe400078e0a1d */
[--C-:B------:R-:W-:Y:S02]  /*b480*/  @!P5 IMAD.IADD R2, R2, 0x1, -R29.reuse ;  /* 0x000000010202d824 */ /* 0x100fe400078e0a1d */
[--C-:B------:R-:W-:Y:S01]  /*b490*/  @!P1 IMAD.IADD R10, R10, 0x1, -R29.reuse ;  /* 0x000000010a0a9824 */ /* 0x100fe200078e0a1d */
[----:B------:R-:W-:Y:S01]  /*b4a0*/  ISETP.GT.U32.AND P1, PT, R29, R13, PT ;  /* 0x0000000d1d00720c */ /* 0x000fe20003f24070 */
[--C-:B------:R-:W-:Y:S01]  /*b4b0*/  @!P0 IMAD.IADD R16, R16, 0x1, -R29.reuse ;  /* 0x0000000110108824 */ /* 0x100fe200078e0a1d */
[----:B------:R-:W-:Y:S01]  /*b4c0*/  STL [R1+0x294], R20 ;  /* 0x0002941401007387 */ /* 0x000fe20000100800 */
[--C-:B------:R-:W-:Y:S02]  /*b4d0*/  @!P4 IMAD.IADD R11, R11, 0x1, -R29.reuse ;  /* 0x000000010b0bc824 */ /* 0x100fe400078e0a1d */
[--C-:B------:R-:W-:Y:S01]  /*b4e0*/  @!P3 IMAD.IADD R12, R12, 0x1, -R29.reuse ;  /* 0x000000010c0cb824 */ /* 0x100fe200078e0a1d */
[----:B------:R-:W-:Y:S04]  /*b4f0*/  STL [R1+0x298], R0 ;  /* 0x0002980001007387 */ /* 0x000fe80000100800 */
[----:B------:R-:W-:Y:S04]  /*b500*/  STL [R1+0x29c], R8 ;  /* 0x00029c0801007387 */ /* 0x000fe80000100800 */
[----:B------:R-:W-:Y:S04]  /*b510*/  STL [R1+0x2a0], R9 ;  /* 0x0002a00901007387 */ /* 0x000fe80000100800 */
[----:B------:R-:W-:Y:S04]  /*b520*/  STL [R1+0x2a4], R10 ;  /* 0x0002a40a01007387 */ /* 0x000fe80000100800 */
[----:B------:R0:W-:Y:S01]  /*b530*/  STL [R1+0x284], R17 ;  /* 0x0002841101007387 */ /* 0x0001e20000100800 */
[----:B------:R-:W-:-:S03]  /*b540*/  @!P1 IMAD.IADD R13, R13, 0x1, -R29 ;  /* 0x000000010d0d9824 */ /* 0x000fc600078e0a1d */
[----:B------:R1:W-:Y:S04]  /*b550*/  STL [R1+0x280], R16 ;  /* 0x0002801001007387 */ /* 0x0003e80000100800 */
[----:B0-----:R-:W5:Y:S04]  /*b560*/  LDL.LU R17, [R1+0x244] ;  /* 0x0002440001117983 */ /* 0x001f680000300800 */
[----:B------:R-:W5:Y:S04]  /*b570*/  LDL.LU R8, [R1+0x248] ;  /* 0x0002480001087983 */ /* 0x000f680000300800 */
[----:B------:R-:W5:Y:S04]  /*b580*/  LDL.LU R9, [R1+0x24c] ;  /* 0x00024c0001097983 */ /* 0x000f680000300800 */
[----:B------:R-:W5:Y:S04]  /*b590*/  LDL.LU R10, [R1+0x250] ;  /* 0x00025000010a7983 */ /* 0x000f680000300800 */
[----:B-1----:R-:W5:Y:S01]  /*b5a0*/  LDL.LU R16, [R1+0x254] ;  /* 0x0002540001107983 */ /* 0x002f620000300800 */
[----:B---3--:R-:W-:-:S02]  /*b5b0*/  ISETP.GT.U32.AND P6, PT, R29, R27, PT ;  /* 0x0000001b1d00720c */ /* 0x008fc40003fc4070 */
[C---:B----4-:R-:W-:Y:S02]  /*b5c0*/  ISETP.GT.U32.AND P2, PT, R29.reuse, R3, PT ;  /* 0x000000031d00720c */ /* 0x050fe40003f44070 */
[----:B--2---:R-:W-:-:S09]  /*b5d0*/  ISETP.GT.U32.AND P5, PT, R29, R4, PT ;  /* 0x000000041d00720c */ /* 0x004fd20003fa4070 */
[--C-:B------:R-:W-:Y:S01]  /*b5e0*/  @!P6 IMAD.IADD R27, R27, 0x1, -R29.reuse ;  /* 0x000000011b1be824 */ /* 0x100fe200078e0a1d */
[C---:B------:R-:W-:Y:S02]  /*b5f0*/  ISETP.GT.U32.AND P0, PT, R29.reuse, R14, PT ;  /* 0x0000000e1d00720c */ /* 0x040fe40003f04070 */
[----:B------:R-:W-:Y:S01]  /*b600*/  ISETP.GT.U32.AND P6, PT, R29, R18, PT ;  /* 0x000000121d00720c */ /* 0x000fe20003fc4070 */
[--C-:B------:R-:W-:Y:S01]  /*b610*/  @!P2 IMAD.IADD R3, R3, 0x1, -R29.reuse ;  /* 0x000000010303a824 */ /* 0x100fe200078e0a1d */
[C---:B------:R-:W-:Y:S02]  /*b620*/  ISETP.GT.U32.AND P4, PT, R29.reuse, R5, PT ;  /* 0x000000051d00720c */ /* 0x040fe40003f84070 */
[C---:B------:R-:W-:Y:S01]  /*b630*/  ISETP.GT.U32.AND P2, PT, R29.reuse, R2, PT ;  /* 0x000000021d00720c */ /* 0x040fe20003f44070 */
[----:B------:R-:W-:Y:S01]  /*b640*/  @!P5 IMAD.IADD R4, R4, 0x1, -R29 ;  /* 0x000000010404d824 */ /* 0x000fe200078e0a1d */
[C---:B------:R-:W-:Y:S02]  /*b650*/  ISETP.GT.U32.AND P5, PT, R29.reuse, R11, PT ;  /* 0x0000000b1d00720c */ /* 0x040fe40003fa4070 */
[----:B------:R-:W-:-:S03]  /*b660*/  ISETP.GT.U32.AND P3, PT, R29, R7, PT ;  /* 0x000000071d00720c */ /* 0x000fc60003f64070 */
[--C-:B------:R-:W-:Y:S01]  /*b670*/  @!P0 IMAD.IADD R14, R14, 0x1, -R29.reuse ;  /* 0x000000010e0e8824 */ /* 0x100fe200078e0a1d */
[----:B------:R-:W-:Y:S01]  /*b680*/  ISETP.GT.U32.AND P1, PT, R29, R6, PT ;  /* 0x000000061d00720c */ /* 0x000fe20003f24070 */
[--C-:B------:R-:W-:Y:S02]  /*b690*/  @!P6 IMAD.IADD R18, R18, 0x1, -R29.reuse ;  /* 0x000000011212e824 */ /* 0x100fe400078e0a1d */
[--C-:B------:R-:W-:Y:S01]  /*b6a0*/  @!P4 IMAD.IADD R5, R5, 0x1, -R29.reuse ;  /* 0x000000010505c824 */ /* 0x100fe200078e0a1d */
[----:B------:R-:W-:Y:S01]  /*b6b0*/  ISETP.GT.U32.AND P4, PT, R29, R12, PT ;  /* 0x0000000c1d00720c */ /* 0x000fe20003f84070 */
[--C-:B------:R-:W-:Y:S01]  /*b6c0*/  @!P2 IMAD.IADD R2, R2, 0x1, -R29.reuse ;  /* 0x000000010202a824 */ /* 0x100fe200078e0a1d */
[----:B------:R0:W-:Y:S03]  /*b6d0*/  STL [R1+0x288], R18 ;  /* 0x0002881201007387 */ /* 0x0001e60000100800 */
[----:B------:R-:W-:Y:S01]  /*b6e0*/  @!P3 IMAD.IADD R7, R7, 0x1, -R29 ;  /* 0x000000010707b824 */ /* 0x000fe200078e0a1d */
[----:B------:R-:W-:-:S02]  /*b6f0*/  ISETP.GT.U32.AND P3, PT, R29, R13, PT ;  /* 0x0000000d1d00720c */ /* 0x000fc40003f64070 */
[----:B------:R-:W-:Y:S01]  /*b700*/  ISETP.GT.U32.AND P0, PT, R29, R15, PT ;  /* 0x0000000f1d00720c */ /* 0x000fe20003f04070 */
[--C-:B------:R-:W-:Y:S01]  /*b710*/  @!P5 IMAD.IADD R11, R11, 0x1, -R29.reuse ;  /* 0x000000010b0bd824 */ /* 0x100fe200078e0a1d */
[----:B0-----:R-:W2:Y:S04]  /*b720*/  LDL.LU R18, [R1+0x230] ;  /* 0x0002300001127983 */ /* 0x001ea80000300800 */
[----:B------:R-:W3:Y:S01]  /*b730*/  LDL.LU R20, [R1+0x234] ;  /* 0x0002340001147983 */ /* 0x000ee20000300800 */
[----:B------:R-:W-:-:S03]  /*b740*/  @!P1 IMAD.IADD R6, R6, 0x1, -R29 ;  /* 0x0000000106069824 */ /* 0x000fc600078e0a1d */
[----:B------:R0:W-:Y:S01]  /*b750*/  STL [R1+0x28c], R2 ;  /* 0x00028c0201007387 */ /* 0x0001e20000100800 */
[----:B------:R-:W-:-:S03]  /*b760*/  ISETP.GT.U32.AND P1, PT, R29, R14, PT ;  /* 0x0000000e1d00720c */ /* 0x000fc60003f24070 */
[----:B------:R-:W4:Y:S01]  /*b770*/  LDL.LU R0, [R1+0x238] ;  /* 0x0002380001007983 */ /* 0x000f220000300800 */
[----:B------:R-:W-:-:S03]  /*b780*/  @!P0 IMAD.IADD R15, R15, 0x1, -R29 ;  /* 0x000000010f0f8824 */ /* 0x000fc600078e0a1d */
[----:B------:R1:W-:Y:S01]  /*b790*/  STL [R1+0x290], R11 ;  /* 0x0002900b01007387 */ /* 0x0003e20000100800 */
[----:B------:R-:W-:-:S03]  /*b7a0*/  ISETP.GT.U32.AND P0, PT, R29, R27, PT ;  /* 0x0000001b1d00720c */ /* 0x000fc60003f04070 */
[----:B0-----:R-:W2:Y:S01]  /*b7b0*/  LDL.LU R2, [R1+0x23c] ;  /* 0x00023c0001027983 */ /* 0x001ea20000300800 */
[----:B------:R-:W-:Y:S01]  /*b7c0*/  ISETP.GT.U32.AND P2, PT, R29, R3, PT ;  /* 0x000000031d00720c */ /* 0x000fe20003f44070 */
[--C-:B------:R-:W-:Y:S01]  /*b7d0*/  @!P3 IMAD.IADD R13, R13, 0x1, -R29.reuse ;  /* 0x000000010d0db824 */ /* 0x100fe200078e0a1d */
[C---:B------:R-:W-:Y:S01]  /*b7e0*/  ISETP.GT.U32.AND P5, PT, R29.reuse, R4, PT ;  /* 0x000000041d00720c */ /* 0x040fe20003fa4070 */
[----:B-1----:R-:W2:Y:S01]  /*b7f0*/  LDL.LU R11, [R1+0x240] ;  /* 0x00024000010b7983 */ /* 0x002ea20000300800 */
[--C-:B------:R-:W-:Y:S01]  /*b800*/  @!P4 IMAD.IADD R12, R12, 0x1, -R29.reuse ;  /* 0x000000010c0cc824 */ /* 0x100fe200078e0a1d */
[C---:B------:R-:W-:Y:S02]  /*b810*/  ISETP.GT.U32.AND P3, PT, R29.reuse, R7, PT ;  /* 0x000000071d00720c */ /* 0x040fe40003f64070 */
[----:B------:R-:W-:Y:S01]  /*b820*/  ISETP.GT.U32.AND P4, PT, R29, R5, PT ;  /* 0x000000051d00720c */ /* 0x000fe20003f84070 */
[--C-:B------:R-:W-:Y:S01]  /*b830*/  @!P1 IMAD.IADD R14, R14, 0x1, -R29.reuse ;  /* 0x000000010e0e9824 */ /* 0x100fe200078e0a1d */
[----:B------:R0:W-:Y:S01]  /*b840*/  STL [R1+0x26c], R12 ;  /* 0x00026c0c01007387 */ /* 0x0001e20000100800 */
[----:B------:R-:W-:-:S03]  /*b850*/  @!P0 IMAD.IADD R27, R27, 0x1, -R29 ;  /* 0x000000011b1b8824 */ /* 0x000fc600078e0a1d */
[--C-:B------:R-:W-:Y:S02]  /*b860*/  @!P2 IMAD.IADD R3, R3, 0x1, -R29.reuse ;  /* 0x000000010303a824 */ /* 0x100fe400078e0a1d */
[--C-:B------:R-:W-:Y:S01]  /*b870*/  @!P5 IMAD.IADD R4, R4, 0x1, -R29.reuse ;  /* 0x000000010404d824 */ /* 0x100fe200078e0a1d */
[----:B0-----:R-:W2:Y:S02]  /*b880*/  LDL.LU R12, [R1+0x21c] ;  /* 0x00021c00010c7983 */ /* 0x001ea40000300800 */
[--C-:B------:R-:W-:Y:S02]  /*b890*/  @!P3 IMAD.IADD R7, R7, 0x1, -R29.reuse ;  /* 0x000000010707b824 */ /* 0x100fe400078e0a1d */
[----:B------:R0:W-:Y:S01]  /*b8a0*/  STL [R1+0x270], R13 ;  /* 0x0002700d01007387 */ /* 0x0001e20000100800 */
[----:B------:R-:W-:-:S03]  /*b8b0*/  @!P4 IMAD.IADD R5, R5, 0x1, -R29 ;  /* 0x000000010505c824 */ /* 0x000fc600078e0a1d */
[----:B0-----:R-:W2:Y:S04]  /*b8c0*/  LDL.LU R13, [R1+0x220] ;  /* 0x00022000010d7983 */ /* 0x001ea80000300800 */
[----:B------:R0:W-:Y:S04]  /*b8d0*/  STL [R1+0x274], R14 ;  /* 0x0002740e01007387 */ /* 0x0001e80000100800 */
[----:B0-----:R-:W2:Y:S04]  /*b8e0*/  LDL.LU R14, [R1+0x224] ;  /* 0x00022400010e7983 */ /* 0x001ea80000300800 */
[----:B------:R-:W-:Y:S04]  /*b8f0*/  STL [R1+0x278], R27 ;  /* 0x0002781b01007387 */ /* 0x000fe80000100800 */
[----:B------:R-:W-:Y:S04]  /*b900*/  STL [R1+0x27c], R3 ;  /* 0x00027c0301007387 */ /* 0x000fe80000100800 */
[----:B------:R-:W-:Y:S04]  /*b910*/  STL [R1+0x258], R4 ;  /* 0x0002580401007387 */ /* 0x000fe80000100800 */
[----:B------:R0:W-:Y:S04]  /*b920*/  STL [R1+0x260], R7 ;  /* 0x0002600701007387 */ /* 0x0001e80000100800 */
[----:B------:R-:W-:Y:S04]  /*b930*/  STL [R1+0x25c], R5 ;  /* 0x00025c0501007387 */ /* 0x000fe80000100800 */
[----:B0-----:R-:W2:Y:S01]  /*b940*/  LDL R7, [R1+0x1dfc] ;  /* 0x001dfc0001077983 */ /* 0x001ea20000100800 */
[----:B------:R-:W-:-:S02]  /*b950*/  ISETP.GT.U32.AND P6, PT, R29, R15, PT ;  /* 0x0000000f1d00720c */ /* 0x000fc40003fc4070 */
[C---:B-----5:R-:W-:Y:S02]  /*b960*/  ISETP.GT.U32.AND P0, PT, R29.reuse, R17, PT ;  /* 0x000000111d00720c */ /* 0x060fe40003f04070 */
[C---:B------:R-:W-:Y:S02]  /*b970*/  ISETP.GT.U32.AND P2, PT, R29.reuse, R8, PT ;  /* 0x000000081d00720c */ /* 0x040fe40003f44070 */
[C---:B------:R-:W-:Y:S02]  /*b980*/  ISETP.GT.U32.AND P5, PT, R29.reuse, R9, PT ;  /* 0x000000091d00720c */ /* 0x040fe40003fa4070 */
[----:B------:R-:W-:-:S05]  /*b990*/  ISETP.GT.U32.AND P4, PT, R29, R10, PT ;  /* 0x0000000a1d00720c */ /* 0x000fca0003f84070 */
[--C-:B------:R-:W-:Y:S02]  /*b9a0*/  @!P6 IMAD.IADD R15, R15, 0x1, -R29.reuse ;  /* 0x000000010f0fe824 */ /* 0x100fe400078e0a1d */
[--C-:B------:R-:W-:Y:S01]  /*b9b0*/  @!P0 IMAD.IADD R17, R17, 0x1, -R29.reuse ;  /* 0x0000000111118824 */ /* 0x100fe200078e0a1d */
[----:B------:R-:W-:Y:S01]  /*b9c0*/  ISETP.GT.U32.AND P1, PT, R29, R6, PT ;  /* 0x000000061d00720c */ /* 0x000fe20003f24070 */
[--C-:B------:R-:W-:Y:S02]  /*b9d0*/  @!P2 IMAD.IADD R8, R8, 0x1, -R29.reuse ;  /* 0x000000010808a824 */ /* 0x100fe400078e0a1d */
[--C-:B------:R-:W-:Y:S02]  /*b9e0*/  @!P5 IMAD.IADD R9, R9, 0x1, -R29.reuse ;  /* 0x000000010909d824 */ /* 0x100fe400078e0a1d */
[--C-:B------:R-:W-:Y:S01]  /*b9f0*/  @!P4 IMAD.IADD R10, R10, 0x1, -R29.reuse ;  /* 0x000000010a0ac824 */ /* 0x100fe200078e0a1d */
[----:B------:R-:W-:Y:S01]  /*ba00*/  ISETP.GT.U32.AND P3, PT, R29, R16, PT ;  /* 0x000000101d00720c */ /* 0x000fe20003f64070 */
[----:B------:R0:W-:Y:S06]  /*ba10*/  STL [R1+0x268], R15 ;  /* 0x0002680f01007387 */ /* 0x0001ec0000100800 */
[----:B------:R-:W-:-:S05]  /*ba20*/  @!P1 IMAD.IADD R6, R6, 0x1, -R29 ;  /* 0x0000000106069824 */ /* 0x000fca00078e0a1d */
[----:B------:R1:W-:Y:S04]  /*ba30*/  STL [R1+0x264], R6 ;  /* 0x0002640601007387 */ /* 0x0003e80000100800 */
[----:B0-----:R-:W5:Y:S04]  /*ba40*/  LDL.LU R15, [R1+0x228] ;  /* 0x00022800010f7983 */ /* 0x001f680000300800 */
[----:B------:R-:W5:Y:S04]  /*ba50*/  LDL.LU R3, [R1+0x22c] ;  /* 0x00022c0001037983 */ /* 0x000f680000300800 */
[----:B------:R-:W5:Y:S01]  /*ba60*/  LDL.LU R5, [R1+0x208] ;  /* 0x0002080001057983 */ /* 0x000f620000300800 */
[----:B------:R-:W-:-:S03]  /*ba70*/  @!P3 IMAD.IADD R16, R16, 0x1, -R29 ;  /* 0x000000011010b824 */ /* 0x000fc600078e0a1d */
[----:B-1----:R-:W5:Y:S01]  /*ba80*/  LDL.LU R6, [R1+0x20c] ;  /* 0x00020c0001067983 */ /* 0x002f620000300800 */
[C---:B---3--:R-:W-:Y:S02]  /*ba90*/  ISETP.GT.U32.AND P6, PT, R29.reuse, R20, PT ;  /* 0x000000141d00720c */ /* 0x048fe40003fc4070 */
[C---:B----4-:R-:W-:Y:S02]  /*baa0*/  ISETP.GT.U32.AND P0, PT, R29.reuse, R0, PT ;  /* 0x000000001d00720c */ /* 0x050fe40003f04070 */
[C---:B--2---:R-:W-:Y:S02]  /*bab0*/  ISETP.GT.U32.AND P2, PT, R29.reuse, R2, PT ;  /* 0x000000021d00720c */ /* 0x044fe40003f44070 */
        /* <DEDUP_REMOVED lines=11> */
[--C-:B------:R-:W-:Y:S02]  /*bb70*/  @!P0 IMAD.IADD R8, R8, 0x1, -R29.reuse ;  /* 0x0000000108088824 */ /* 0x100fe400078e0a1d */
[--C-:B------:R-:W-:Y:S02]  /*bb80*/  @!P2 IMAD.IADD R9, R9, 0x1, -R29.reuse ;  /* 0x000000010909a824 */ /* 0x100fe400078e0a1d */
[--C-:B------:R-:W-:Y:S02]  /*bb90*/  @!P5 IMAD.IADD R10, R10, 0x1, -R29.reuse ;  /* 0x000000010a0ad824 */ /* 0x100fe400078e0a1d */
[----:B------:R-:W-:Y:S01]  /*bba0*/  @!P4 IMAD.IADD R12, R12, 0x1, -R29 ;  /* 0x000000010c0cc824 */ /* 0x000fe200078e0a1d */
[----:B------:R-:W-:-:S13]  /*bbb0*/  ISETP.GT.U32.AND P4, PT, R29, R16, PT ;  /* 0x000000101d00720c */ /* 0x000fda0003f84070 */
[----:B------:R-:W-:Y:S01]  /*bbc0*/  @!P4 IMAD.IADD R16, R16, 0x1, -R29 ;  /* 0x000000011010c824 */ /* 0x000fe200078e0a1d */
[----:B------:R-:W-:Y:S02]  /*bbd0*/  IABS R22, R7 ;  /* 0x0000000700167213 */ /* 0x000fe40000000000 */
[----:B------:R-:W2:Y:S04]  /*bbe0*/  LDL.LU R7, [R1+0x210] ;  /* 0x0002100001077983 */ /* 0x000ea80000300800 */
[----:B------:R0:W-:Y:S04]  /*bbf0*/  STL [R1+0x244], R17 ;  /* 0x0002441101007387 */ /* 0x0001e80000100800 */
[----:B0-----:R-:W3:Y:S04]  /*bc00*/  LDL.LU R17, [R1+0x214] ;  /* 0x0002140001117983 */ /* 0x001ee80000300800 */
[----:B------:R0:W-:Y:S04]  /*bc10*/  STL [R1+0x248], R8 ;  /* 0x0002480801007387 */ /* 0x0001e80000100800 */
[----:B------:R-:W4:Y:S04]  /*bc20*/  LDL.LU R27, [R1+0x218] ;  /* 0x00021800011b7983 */ /* 0x000f280000300800 */
[----:B------:R1:W-:Y:S04]  /*bc30*/  STL [R1+0x24c], R9 ;  /* 0x00024c0901007387 */ /* 0x0003e80000100800 */
[----:B------:R-:W3:Y:S04]  /*bc40*/  LDL.LU R4, [R1+0x1f4] ;  /* 0x0001f40001047983 */ /* 0x000ee80000300800 */
[----:B------:R5:W-:Y:S04]  /*bc50*/  STL [R1+0x250], R10 ;  /* 0x0002500a01007387 */ /* 0x000be80000100800 */
[----:B0-----:R-:W3:Y:S04]  /*bc60*/  LDL.LU R8, [R1+0x1f8] ;  /* 0x0001f80001087983 */ /* 0x001ee80000300800 */
[----:B-1----:R-:W3:Y:S04]  /*bc70*/  LDL.LU R9, [R1+0x1fc] ;  /* 0x0001fc0001097983 */ /* 0x002ee80000300800 */
[----:B------:R0:W-:Y:S04]  /*bc80*/  STL [R1+0x254], R16 ;  /* 0x0002541001007387 */ /* 0x0001e80000100800 */
[----:B-----5:R-:W5:Y:S01]  /*bc90*/  LDL.LU R10, [R1+0x200] ;  /* 0x00020000010a7983 */ /* 0x020f620000300800 */
[----:B------:R-:W-:-:S02]  /*bca0*/  ISETP.GT.U32.AND P1, PT, R29, R18, PT ;  /* 0x000000121d00720c */ /* 0x000fc40003f24070 */
[C---:B------:R-:W-:Y:S02]  /*bcb0*/  ISETP.GT.U32.AND P3, PT, R29.reuse, R13, PT ;  /* 0x0000000d1d00720c */ /* 0x040fe40003f64070 */
[C---:B------:R-:W-:Y:S01]  /*bcc0*/  ISETP.GT.U32.AND P0, PT, R29.reuse, R0, PT ;  /* 0x000000001d00720c */ /* 0x040fe20003f04070 */
[----:B0-----:R-:W5:Y:S08]  /*bcd0*/  LDL.LU R16, [R1+0x204] ;  /* 0x0002040001107983 */ /* 0x001f700000300800 */
[--C-:B------:R-:W-:Y:S01]  /*bce0*/  @!P1 IMAD.IADD R18, R18, 0x1, -R29.reuse ;  /* 0x0000000112129824 */ /* 0x100fe200078e0a1d */
[----:B------:R-:W-:Y:S01]  /*bcf0*/  ISETP.GT.U32.AND P1, PT, R29, R14, PT ;  /* 0x0000000e1d00720c */ /* 0x000fe20003f24070 */
[----:B------:R-:W-:Y:S01]  /*bd00*/  @!P3 IMAD.IADD R13, R13, 0x1, -R29 ;  /* 0x000000010d0db824 */ /* 0x000fe200078e0a1d */
[----:B------:R-:W-:-:S02]  /*bd10*/  ISETP.GT.U32.AND P2, PT, R29, R2, PT ;  /* 0x000000021d00720c */ /* 0x000fc40003f44070 */
[----:B------:R-:W-:-:S09]  /*bd20*/  ISETP.GT.U32.AND P3, PT, R29, R18, PT ;  /* 0x000000121d00720c */ /* 0x000fd20003f64070 */
[--C-:B------:R-:W-:Y:S01]  /*bd30*/  @!P1 IMAD.IADD R14, R14, 0x1, -R29.reuse ;  /* 0x000000010e0e9824 */ /* 0x100fe200078e0a1d */
[C---:B------:R-:W-:Y:S01]  /*bd40*/  ISETP.GT.U32.AND P1, PT, R29.reuse, R20, PT ;  /* 0x000000141d00720c */ /* 0x040fe20003f24070 */
[--C-:B------:R-:W-:Y:S01]  /*bd50*/  @!P0 IMAD.IADD R0, R0, 0x1, -R29.reuse ;  /* 0x0000000100008824 */ /* 0x100fe200078e0a1d */
[C---:B------:R-:W-:Y:S02]  /*bd60*/  ISETP.GT.U32.AND P5, PT, R29.reuse, R11, PT ;  /* 0x0000000b1d00720c */ /* 0x040fe40003fa4070 */
[C---:B------:R-:W-:Y:S01]  /*bd70*/  ISETP.GT.U32.AND P6, PT, R29.reuse, R14, PT ;  /* 0x0000000e1d00720c */ /* 0x040fe20003fc4070 */
[--C-:B------:R-:W-:Y:S01]  /*bd80*/  @!P3 IMAD.IADD R18, R18, 0x1, -R29.reuse ;  /* 0x000000011212b824 */ /* 0x100fe200078e0a1d */
[C---:B------:R-:W-:Y:S01]  /*bd90*/  ISETP.GT.U32.AND P0, PT, R29.reuse, R3, PT ;  /* 0x000000031d00720c */ /* 0x040fe20003f04070 */
[----:B------:R-:W-:Y:S01]  /*bda0*/  @!P2 IMAD.IADD R2, R2, 0x1, -R29 ;  /* 0x000000010202a824 */ /* 0x000fe200078e0a1d */
[----:B------:R-:W-:-:S05]  /*bdb0*/  ISETP.GT.U32.AND P2, PT, R29, R5, PT ;  /* 0x000000051d00720c */ /* 0x000fca0003f44070 */
[--C-:B------:R-:W-:Y:S01]  /*bdc0*/  @!P1 IMAD.IADD R20, R20, 0x1, -R29.reuse ;  /* 0x0000000114149824 */ /* 0x100fe200078e0a1d */
[C---:B------:R-:W-:Y:S01]  /*bdd0*/  ISETP.GT.U32.AND P1, PT, R29.reuse, R15, PT ;  /* 0x0000000f1d00720c */ /* 0x040fe20003f24070 */
[----:B------:R0:W-:Y:S02]  /*bde0*/  STL [R1+0x230], R18 ;  /* 0x0002301201007387 */ /* 0x0001e40000100800 */
[--C-:B------:R-:W-:Y:S01]  /*bdf0*/  @!P6 IMAD.IADD R14, R14, 0x1, -R29.reuse ;  /* 0x000000010e0ee824 */ /* 0x100fe200078e0a1d */
[----:B------:R-:W-:Y:S01]  /*be00*/  ISETP.GT.U32.AND P4, PT, R29, R12, PT ;  /* 0x0000000c1d00720c */ /* 0x000fe20003f84070 */
[----:B------:R-:W-:Y:S01]  /*be10*/  @!P5 IMAD.IADD R11, R11, 0x1, -R29 ;  /* 0x000000010b0bd824 */ /* 0x000fe200078e0a1d */
[----:B0-----:R-:W5:Y:S01]  /*be20*/  LDL.LU R18, [R1+0x1dc] ;  /* 0x0001dc0001127983 */ /* 0x001f620000300800 */
[----:B------:R-:W-:-:S06]  /*be30*/  ISETP.GT.U32.AND P5, PT, R29, R6, PT ;  /* 0x000000061d00720c */ /* 0x000fcc0003fa4070 */
[--C-:B------:R-:W-:Y:S02]  /*be40*/  @!P1 IMAD.IADD R15, R15, 0x1, -R29.reuse ;  /* 0x000000010f0f9824 */ /* 0x100fe400078e0a1d */
[--C-:B------:R-:W-:Y:S01]  /*be50*/  @!P0 IMAD.IADD R3, R3, 0x1, -R29.reuse ;  /* 0x0000000103038824 */ /* 0x100fe200078e0a1d */
[----:B------:R-:W-:Y:S01]  /*be60*/  ISETP.GT.U32.AND P3, PT, R29, R13, PT ;  /* 0x0000000d1d00720c */ /* 0x000fe20003f64070 */
[--C-:B------:R-:W-:Y:S02]  /*be70*/  @!P2 IMAD.IADD R5, R5, 0x1, -R29.reuse ;  /* 0x000000010505a824 */ /* 0x100fe400078e0a1d */
[--C-:B------:R-:W-:Y:S01]  /*be80*/  @!P4 IMAD.IADD R12, R12, 0x1, -R29.reuse ;  /* 0x000000010c0cc824 */ /* 0x100fe200078e0a1d */
[----:B------:R-:W-:Y:S01]  /*be90*/  STL [R1+0x234], R20 ;  /* 0x0002341401007387 */ /* 0x000fe20000100800 */
[----:B------:R-:W-:-:S03]  /*bea0*/  @!P5 IMAD.IADD R6, R6, 0x1, -R29 ;  /* 0x000000010606d824 */ /* 0x000fc600078e0a1d */
[----:B------:R-:W-:Y:S05]  /*beb0*/  STL [R1+0x238], R0 ;  /* 0x0002380001007387 */ /* 0x000fea0000100800 */
[----:B------:R-:W-:Y:S01]  /*bec0*/  @!P3 IMAD.IADD R13, R13, 0x1, -R29 ;  /* 0x000000010d0db824 */ /* 0x000fe200078e0a1d */
[----:B------:R-:W-:Y:S04]  /*bed0*/  STL [R1+0x23c], R2 ;  /* 0x00023c0201007387 */ /* 0x000fe80000100800 */
[----:B------:R0:W-:Y:S04]  /*bee0*/  STL [R1+0x240], R11 ;  /* 0x0002400b01007387 */ /* 0x0001e80000100800 */
[----:B------:R1:W-:Y:S04]  /*bef0*/  STL [R1+0x21c], R12 ;  /* 0x00021c0c01007387 */ /* 0x0003e80000100800 */
[----:B0-----:R-:W5:Y:S04]  /*bf00*/  LDL.LU R11, [R1+0x1e0] ;  /* 0x0001e000010b7983 */ /* 0x001f680000300800 */
[----:B------:R0:W-:Y:S04]  /*bf10*/  STL [R1+0x220], R13 ;  /* 0x0002200d01007387 */ /* 0x0001e80000100800 */
[----:B------:R-:W5:Y:S04]  /*bf20*/  LDL.LU R0, [R1+0x1e4] ;  /* 0x0001e40001007983 */ /* 0x000f680000300800 */
[----:B-1----:R-:W5:Y:S04]  /*bf30*/  LDL.LU R12, [R1+0x1e8] ;  /* 0x0001e800010c7983 */ /* 0x002f680000300800 */
[----:B------:R1:W-:Y:S04]  /*bf40*/  STL [R1+0x224], R14 ;  /* 0x0002240e01007387 */ /* 0x0003e80000100800 */
[----:B0-----:R-:W5:Y:S04]  /*bf50*/  LDL.LU R13, [R1+0x1ec] ;  /* 0x0001ec00010d7983 */ /* 0x001f680000300800 */
[----:B-1----:R-:W5:Y:S01]  /*bf60*/  LDL.LU R14, [R1+0x1c4] ;  /* 0x0001c400010e7983 */ /* 0x002f620000300800 */
[----:B--2---:R-:W-:-:S02]  /*bf70*/  ISETP.GT.U32.AND P4, PT, R29, R7, PT ;  /* 0x000000071d00720c */ /* 0x004fc40003f84070 */
[C---:B----4-:R-:W-:Y:S02]  /*bf80*/  ISETP.GT.U32.AND P6, PT, R29.reuse, R27, PT ;  /* 0x0000001b1d00720c */ /* 0x050fe40003fc4070 */
[C---:B---3--:R-:W-:Y:S02]  /*bf90*/  ISETP.GT.U32.AND P1, PT, R29.reuse, R4, PT ;  /* 0x000000041d00720c */ /* 0x048fe40003f24070 */
[C---:B------:R-:W-:Y:S02]  /*bfa0*/  ISETP.GT.U32.AND P0, PT, R29.reuse, R8, PT ;  /* 0x000000081d00720c */ /* 0x040fe40003f04070 */
[----:B------:R-:W-:-:S07]  /*bfb0*/  ISETP.GT.U32.AND P2, PT, R29, R9, PT ;  /* 0x000000091d00720c */ /* 0x000fce0003f44070 */
[--C-:B------:R-:W-:Y:S01]  /*bfc0*/  @!P6 IMAD.IADD R27, R27, 0x1, -R29.reuse ;  /* 0x000000011b1be824 */ /* 0x100fe200078e0a1d */
[C---:B------:R-:W-:Y:S01]  /*bfd0*/  ISETP.GT.U32.AND P6, PT, R29.reuse, R15, PT ;  /* 0x0000000f1d00720c */ /* 0x040fe20003fc4070 */
[--C-:B------:R-:W-:Y:S01]  /*bfe0*/  @!P1 IMAD.IADD R4, R4, 0x1, -R29.reuse ;  /* 0x0000000104049824 */ /* 0x100fe200078e0a1d */
[C---:B------:R-:W-:Y:S01]  /*bff0*/  ISETP.GT.U32.AND P1, PT, R29.reuse, R3, PT ;  /* 0x000000031d00720c */ /* 0x040fe20003f24070 */
[--C-:B------:R-:W-:Y:S01]  /*c000*/  @!P0 IMAD.IADD R8, R8, 0x1, -R29.reuse ;  /* 0x0000000108088824 */ /* 0x100fe200078e0a1d */
[C---:B------:R-:W-:Y:S02]  /*c010*/  ISETP.GT.U32.AND P0, PT, R29.reuse, R5, PT ;  /* 0x000000051d00720c */ /* 0x040fe40003f04070 */
[----:B-----5:R-:W-:Y:S01]  /*c020*/  ISETP.GT.U32.AND P5, PT, R29, R10, PT ;  /* 0x0000000a1d00720c */ /* 0x020fe20003fa4070 */
[----:B------:R-:W-:Y:S01]  /*c030*/  @!P2 IMAD.IADD R9, R9, 0x1, -R29 ;  /* 0x000000010909a824 */ /* 0x000fe200078e0a1d */
[----:B------:R-:W-:-:S05]  /*c040*/  ISETP.GT.U32.AND P2, PT, R29, R6, PT ;  /* 0x000000061d00720c */ /* 0x000fca0003f44070 */
[--C-:B------:R-:W-:Y:S02]  /*c050*/  @!P6 IMAD.IADD R15, R15, 0x1, -R29.reuse ;  /* 0x000000010f0fe824 */ /* 0x100fe400078e0a1d */
[--C-:B------:R-:W-:Y:S02]  /*c060*/  @!P4 IMAD.IADD R7, R7, 0x1, -R29.reuse ;  /* 0x000000010707c824 */ /* 0x100fe400078e0a1d */
[--C-:B------:R-:W-:Y:S01]  /*c070*/  @!P1 IMAD.IADD R3, R3, 0x1, -R29.reuse ;  /* 0x0000000103039824 */ /* 0x100fe200078e0a1d */
        /* <DEDUP_REMOVED lines=9> */
[----:B------:R-:W4:Y:S04]  /*c110*/  LDL.LU R2, [R1+0x1d4] ;  /* 0x0001d40001027983 */ /* 0x000f280000300800 */
[----:B------:R5:W-:Y:S04]  /*c120*/  STL [R1+0x20c], R6 ;  /* 0x00020c0601007387 */ /* 0x000be80000100800 */
[----:B0-----:R-:W2:Y:S04]  /*c130*/  LDL.LU R3, [R1+0x1d8] ;  /* 0x0001d80001037983 */ /* 0x001ea80000300800 */
[----:B-1----:R-:W2:Y:S01]  /*c140*/  LDL.LU R5, [R1+0x1b0] ;  /* 0x0001b00001057983 */ /* 0x002ea20000300800 */
[----:B------:R-:W-:-:S05]  /*c150*/  @!P5 IMAD.IADD R7, R7, 0x1, -R29 ;  /* 0x000000010707d824 */ /* 0x000fca00078e0a1d */
[----:B------:R0:W-:Y:S04]  /*c160*/  STL [R1+0x210], R7 ;  /* 0x0002100701007387 */ /* 0x0001e80000100800 */
[----:B-----5:R-:W5:Y:S04]  /*c170*/  LDL.LU R6, [R1+0x1b4] ;  /* 0x0001b40001067983 */ /* 0x020f680000300800 */
[----:B0-----:R-:W5:Y:S01]  /*c180*/  LDL.LU R7, [R1+0x1b8] ;  /* 0x0001b80001077983 */ /* 0x001f620000300800 */
[C---:B------:R-:W-:Y:S02]  /*c190*/  ISETP.GT.U32.AND P3, PT, R29.reuse, R17, PT ;  /* 0x000000111d00720c */ /* 0x040fe40003f64070 */
[----:B------:R-:W-:-:S11]  /*c1a0*/  ISETP.GT.U32.AND P4, PT, R29, R16, PT ;  /* 0x000000101d00720c */ /* 0x000fd60003f84070 */
[--C-:B------:R-:W-:Y:S01]  /*c1b0*/  @!P3 IMAD.IADD R17, R17, 0x1, -R29.reuse ;  /* 0x000000011111b824 */ /* 0x100fe200078e0a1d */
[C---:B------:R-:W-:Y:S01]  /*c1c0*/  ISETP.GT.U32.AND P3, PT, R29.reuse, R18, PT ;  /* 0x000000121d00720c */ /* 0x040fe20003f64070 */
[----:B------:R-:W-:Y:S01]  /*c1d0*/  @!P4 IMAD.IADD R16, R16, 0x1, -R29 ;  /* 0x000000011010c824 */ /* 0x000fe200078e0a1d */
[C---:B------:R-:W-:Y:S02]  /*c1e0*/  ISETP.GT.U32.AND P1, PT, R29.reuse, R4, PT ;  /* 0x000000041d00720c */ /* 0x040fe40003f24070 */
[C---:B------:R-:W-:Y:S02]  /*c1f0*/  ISETP.GT.U32.AND P4, PT, R29.reuse, R17, PT ;  /* 0x000000111d00720c */ /* 0x040fe40003f84070 */
[----:B------:R-:W-:-:S07]  /*c200*/  ISETP.GT.U32.AND P0, PT, R29, R8, PT ;  /* 0x000000081d00720c */ /* 0x000fce0003f04070 */
[--C-:B------:R-:W-:Y:S01]  /*c210*/  @!P3 IMAD.IADD R18, R18, 0x1, -R29.reuse ;  /* 0x000000011212b824 */ /* 0x100fe200078e0a1d */
[----:B------:R-:W-:Y:S01]  /*c220*/  ISETP.GT.U32.AND P3, PT, R29, R27, PT ;  /* 0x0000001b1d00720c */ /* 0x000fe20003f64070 */
[----:B------:R-:W-:-:S03]  /*c230*/  @!P1 IMAD.IADD R4, R4, 0x1, -R29 ;  /* 0x0000000104049824 */ /* 0x000fc600078e0a1d */
[----:B------:R-:W-:Y:S01]  /*c240*/  ISETP.GT.U32.AND P6, PT, R29, R18, PT ;  /* 0x000000121d00720c */ /* 0x000fe20003fc4070 */
[----:B------:R-:W-:Y:S01]  /*c250*/  @!P4 IMAD.IADD R17, R17, 0x1, -R29 ;  /* 0x000000011111c824 */ /* 0x000fe200078e0a1d */
[C---:B------:R-:W-:Y:S02]  /*c260*/  ISETP.GT.U32.AND P2, PT, R29.reuse, R9, PT ;  /* 0x000000091d00720c */ /* 0x040fe40003f44070 */
[----:B------:R-:W-:-:S05]  /*c270*/  ISETP.GT.U32.AND P1, PT, R29, R0, PT ;  /* 0x000000001d00720c */ /* 0x000fca0003f24070 */
[--C-:B------:R-:W-:Y:S01]  /*c280*/  @!P3 IMAD.IADD R27, R27, 0x1, -R29.reuse ;  /* 0x000000011b1bb824 */ /* 0x100fe200078e0a1d */
[C---:B------:R-:W-:Y:S01]  /*c290*/  ISETP.GT.U32.AND P3, PT, R29.reuse, R11, PT ;  /* 0x0000000b1d00720c */ /* 0x040fe20003f64070 */
[--C-:B------:R-:W-:Y:S01]  /*c2a0*/  @!P0 IMAD.IADD R8, R8, 0x1, -R29.reuse ;  /* 0x0000000108088824 */ /* 0x100fe200078e0a1d */
[C---:B------:R-:W-:Y:S01]  /*c2b0*/  ISETP.GT.U32.AND P5, PT, R29.reuse, R10, PT ;  /* 0x0000000a1d00720c */ /* 0x040fe20003fa4070 */
[----:B------:R0:W-:Y:S01]  /*c2c0*/  STL [R1+0x214], R17 ;  /* 0x0002141101007387 */ /* 0x0001e20000100800 */
[C---:B------:R-:W-:Y:S01]  /*c2d0*/  ISETP.GT.U32.AND P0, PT, R29.reuse, R12, PT ;  /* 0x0000000c1d00720c */ /* 0x040fe20003f04070 */
[--C-:B------:R-:W-:Y:S01]  /*c2e0*/  @!P6 IMAD.IADD R18, R18, 0x1, -R29.reuse ;  /* 0x000000011212e824 */ /* 0x100fe200078e0a1d */
[----:B------:R-:W-:Y:S01]  /*c2f0*/  ISETP.GT.U32.AND P4, PT, R29, R16, PT ;  /* 0x000000101d00720c */ /* 0x000fe20003f84070 */
[----:B0-----:R-:W5:Y:S06]  /*c300*/  LDL.LU R17, [R1+0x1bc] ;  /* 0x0001bc0001117983 */ /* 0x001f6c0000300800 */
[----:B------:R-:W-:-:S02]  /*c310*/  @!P3 IMAD.IADD R11, R11, 0x1, -R29 ;  /* 0x000000010b0bb824 */ /* 0x000fc400078e0a1d */
[--C-:B------:R-:W-:Y:S01]  /*c320*/  @!P2 IMAD.IADD R9, R9, 0x1, -R29.reuse ;  /* 0x000000010909a824 */ /* 0x100fe200078e0a1d */
[C---:B------:R-:W-:Y:S01]  /*c330*/  ISETP.GT.U32.AND P2, PT, R29.reuse, R13, PT ;  /* 0x0000000d1d00720c */ /* 0x040fe20003f44070 */
[--C-:B------:R-:W-:Y:S02]  /*c340*/  @!P1 IMAD.IADD R0, R0, 0x1, -R29.reuse ;  /* 0x0000000100009824 */ /* 0x100fe400078e0a1d */
[--C-:B------:R-:W-:Y:S01]  /*c350*/  @!P5 IMAD.IADD R10, R10, 0x1, -R29.reuse ;  /* 0x000000010a0ad824 */ /* 0x100fe200078e0a1d */
[----:B------:R-:W-:Y:S01]  /*c360*/  ISETP.GT.U32.AND P5, PT, R29, R14, PT ;  /* 0x0000000e1d00720c */ /* 0x000fe20003fa4070 */
[--C-:B------:R-:W-:Y:S01]  /*c370*/  @!P0 IMAD.IADD R12, R12, 0x1, -R29.reuse ;  /* 0x000000010c0c8824 */ /* 0x100fe200078e0a1d */
[----:B------:R-:W-:Y:S01]  /*c380*/  STL [R1+0x218], R27 ;  /* 0x0002181b01007387 */ /* 0x000fe20000100800 */
[----:B------:R-:W-:-:S03]  /*c390*/  @!P4 IMAD.IADD R16, R16, 0x1, -R29 ;  /* 0x000000011010c824 */ /* 0x000fc600078e0a1d */
[----:B------:R-:W-:Y:S03]  /*c3a0*/  STL [R1+0x1f4], R4 ;  /* 0x0001f40401007387 */ /* 0x000fe60000100800 */
[--C-:B------:R-:W-:Y:S01]  /*c3b0*/  @!P2 IMAD.IADD R13, R13, 0x1, -R29.reuse ;  /* 0x000000010d0da824 */ /* 0x100fe200078e0a1d */
[----:B------:R-:W-:Y:S03]  /*c3c0*/  STL [R1+0x1f8], R8 ;  /* 0x0001f80801007387 */ /* 0x000fe60000100800 */
[----:B------:R-:W-:Y:S01]  /*c3d0*/  @!P5 IMAD.IADD R14, R14, 0x1, -R29 ;  /* 0x000000010e0ed824 */ /* 0x000fe200078e0a1d */
[----:B------:R-:W-:Y:S04]  /*c3e0*/  STL [R1+0x1fc], R9 ;  /* 0x0001fc0901007387 */ /* 0x000fe80000100800 */
[----:B------:R-:W-:Y:S04]  /*c3f0*/  STL [R1+0x200], R10 ;  /* 0x0002000a01007387 */ /* 0x000fe80000100800 */
[----:B------:R0:W-:Y:S04]  /*c400*/  STL [R1+0x204], R16 ;  /* 0x0002041001007387 */ /* 0x0001e80000100800 */
[----:B0-----:R-:W5:Y:S04]  /*c410*/  LDL R16, [R1+0xc94] ;  /* 0x000c940001107983 */ /* 0x001f680000100800 */
[----:B------:R0:W-:Y:S04]  /*c420*/  STL [R1+0x1dc], R18 ;  /* 0x0001dc1201007387 */ /* 0x0001e80000100800 */
[----:B0-----:R-:W5:Y:S04]  /*c430*/  LDL.LU R18, [R1+0x1c0] ;  /* 0x0001c00001127983 */ /* 0x001f680000300800 */
[----:B------:R-:W5:Y:S04]  /*c440*/  LDL.LU R4, [R1+0x19c] ;  /* 0x00019c0001047983 */ /* 0x000f680000300800 */
[----:B------:R-:W5:Y:S04]  /*c450*/  LDL.LU R8, [R1+0x1a0] ;  /* 0x0001a00001087983 */ /* 0x000f680000300800 */
[----:B------:R-:W5:Y:S04]  /*c460*/  LDL.LU R9, [R1+0x1a4] ;  /* 0x0001a40001097983 */ /* 0x000f680000300800 */
[----:B------:R-:W5:Y:S01]  /*c470*/  LDL.LU R10, [R1+0x1a8] ;  /* 0x0001a800010a7983 */ /* 0x000f620000300800 */
[----:B---3--:R-:W-:-:S02]  /*c480*/  ISETP.GT.U32.AND P6, PT, R29, R20, PT ;  /* 0x000000141d00720c */ /* 0x008fc40003fc4070 */
[C---:B----4-:R-:W-:Y:S02]  /*c490*/  ISETP.GT.U32.AND P3, PT, R29.reuse, R2, PT ;  /* 0x000000021d00720c */ /* 0x050fe40003f64070 */
[C---:B--2---:R-:W-:Y:S02]  /*c4a0*/  ISETP.GT.U32.AND P1, PT, R29.reuse, R3, PT ;  /* 0x000000031d00720c */ /* 0x044fe40003f24070 */
[----:B------:R-:W-:-:S07]  /*c4b0*/  ISETP.GT.U32.AND P0, PT, R29, R5, PT ;  /* 0x000000051d00720c */ /* 0x000fce0003f04070 */
[--C-:B------:R-:W-:Y:S01]  /*c4c0*/  @!P6 IMAD.IADD R20, R20, 0x1, -R29.reuse ;  /* 0x000000011414e824 */ /* 0x100fe200078e0a1d */
[C---:B------:R-:W-:Y:S01]  /*c4d0*/  ISETP.GT.U32.AND P6, PT, R29.reuse, R11, PT ;  /* 0x0000000b1d00720c */ /* 0x040fe20003fc4070 */
[--C-:B------:R-:W-:Y:S01]  /*c4e0*/  @!P3 IMAD.IADD R2, R2, 0x1, -R29.reuse ;  /* 0x000000010202b824 */ /* 0x100fe200078e0a1d */
[C---:B------:R-:W-:Y:S02]  /*c4f0*/  ISETP.GT.U32.AND P4, PT, R29.reuse, R15, PT ;  /* 0x0000000f1d00720c */ /* 0x040fe40003f84070 */
[----:B------:R-:W-:Y:S01]  /*c500*/  ISETP.GT.U32.AND P3, PT, R29, R0, PT ;  /* 0x000000001d00720c */ /* 0x000fe20003f64070 */
[--C-:B------:R-:W-:Y:S01]  /*c510*/  @!P1 IMAD.IADD R3, R3, 0x1, -R29.reuse ;  /* 0x0000000103039824 */ /* 0x100fe200078e0a1d */
[C---:B-----5:R-:W-:Y:S02]  /*c520*/  ISETP.GT.U32.AND P2, PT, R29.reuse, R6, PT ;  /* 0x000000061d00720c */ /* 0x060fe40003f44070 */
[----:B------:R-:W-:Y:S01]  /*c530*/  ISETP.GT.U32.AND P1, PT, R29, R12, PT ;  /* 0x0000000c1d00720c */ /* 0x000fe20003f24070 */
[----:B------:R-:W-:Y:S01]  /*c540*/  @!P0 IMAD.IADD R5, R5, 0x1, -R29 ;  /* 0x0000000105058824 */ /* 0x000fe200078e0a1d */
[----:B------:R-:W-:-:S02]  /*c550*/  ISETP.GT.U32.AND P0, PT, R29, R13, PT ;  /* 0x0000000d1d00720c */ /* 0x000fc40003f04070 */
[----:B------:R-:W-:Y:S01]  /*c560*/  ISETP.GT.U32.AND P5, PT, R29, R7, PT ;  /* 0x000000071d00720c */ /* 0x000fe20003fa4070 */
[--C-:B------:R-:W-:Y:S02]  /*c570*/  @!P6 IMAD.IADD R11, R11, 0x1, -R29.reuse ;  /* 0x000000010b0be824 */ /* 0x100fe400078e0a1d */
[--C-:B------:R-:W-:Y:S02]  /*c580*/  @!P4 IMAD.IADD R15, R15, 0x1, -R29.reuse ;  /* 0x000000010f0fc824 */ /* 0x100fe400078e0a1d */
[--C-:B------:R-:W-:Y:S01]  /*c590*/  @!P3 IMAD.IADD R0, R0, 0x1, -R29.reuse ;  /* 0x000000010000b824 */ /* 0x100fe200078e0a1d */
[----:B------:R0:W-:Y:S01]  /*c5a0*/  STL [R1+0x1e0], R11 ;  /* 0x0001e00b01007387 */ /* 0x0001e20000100800 */
[--C-:B------:R-:W-:Y:S01]  /*c5b0*/  @!P2 IMAD.IADD R6, R6, 0x1, -R29.reuse ;  /* 0x000000010606a824 */ /* 0x100fe200078e0a1d */
[----:B------:R-:W-:Y:S01]  /*c5c0*/  ISETP.GT.U32.AND P2, PT, R29, R14, PT ;  /* 0x0000000e1d00720c */ /* 0x000fe20003f44070 */
[--C-:B------:R-:W-:Y:S02]  /*c5d0*/  @!P1 IMAD.IADD R12, R12, 0x1, -R29.reuse ;  /* 0x000000010c0c9824 */ /* 0x100fe400078e0a1d */
[----:B------:R-:W-:-:S02]  /*c5e0*/  @!P0 IMAD.IADD R13, R13, 0x1, -R29 ;  /* 0x000000010d0d8824 */ /* 0x000fc400078e0a1d */
[--C-:B------:R-:W-:Y:S01]  /*c5f0*/  @!P5 IMAD.IADD R7, R7, 0x1, -R29.reuse ;  /* 0x000000010707d824 */ /* 0x100fe200078e0a1d */
[----:B------:R-:W-:Y:S01]  /*c600*/  ISETP.GT.U32.AND P5, PT, R29, R15, PT ;  /* 0x0000000f1d00720c */ /* 0x000fe20003fa4070 */
[----:B0-----:R-:W2:Y:S04]  /*c610*/  LDL.LU R11, [R1+0x1ac] ;  /* 0x0001ac00010b7983 */ /* 0x001ea80000300800 */
[----:B------:R0:W-:Y:S04]  /*c620*/  STL [R1+0x1e4], R0 ;  /* 0x0001e40001007387 */ /* 0x0001e80000100800 */
[----:B------:R-:W3:Y:S04]  /*c630*/  LDL.LU R27, [R1+0x180] ;  /* 0x00018000011b7983 */ /* 0x000ee80000300800 */
[----:B------:R1:W-:Y:S04]  /*c640*/  STL [R1+0x1e8], R12 ;  /* 0x0001e80c01007387 */ /* 0x0003e80000100800 */
[----:B0-----:R-:W4:Y:S04]  /*c650*/  LDL.LU R0, [R1+0x184] ;  /* 0x0001840001007983 */ /* 0x001f280000300800 */
[----:B------:R0:W-:Y:S04]  /*c660*/  STL [R1+0x1ec], R13 ;  /* 0x0001ec0d01007387 */ /* 0x0001e80000100800 */
[----:B-1----:R-:W5:Y:S01]  /*c670*/  LDL.LU R12, [R1+0x188] ;  /* 0x00018800010c7983 */ /* 0x002f620000300800 */
[----:B------:R-:W-:-:S03]  /*c680*/  @!P2 IMAD.IADD R14, R14, 0x1, -R29 ;  /* 0x000000010e0ea824 */ /* 0x000fc600078e0a1d */
[----:B0-----:R-:W2:Y:S01]  /*c690*/  LDL.LU R13, [R1+0x18c] ;  /* 0x00018c00010d7983 */ /* 0x001ea20000300800 */
[----:B------:R-:W-:-:S03]  /*c6a0*/  @!P5 IMAD.IADD R15, R15, 0x1, -R29 ;  /* 0x000000010f0fd824 */ /* 0x000fc600078e0a1d */
[----:B------:R0:W-:Y:S04]  /*c6b0*/  STL [R1+0x1c4], R14 ;  /* 0x0001c40e01007387 */ /* 0x0001e80000100800 */
[----:B0-----:R-:W2:Y:S04]  /*c6c0*/  LDL.LU R14, [R1+0x190] ;  /* 0x00019000010e7983 */ /* 0x001ea80000300800 */
[----:B------:R0:W-:Y:S04]  /*c6d0*/  STL [R1+0x1cc], R15 ;  /* 0x0001cc0f01007387 */ /* 0x0001e80000100800 */
[----:B0-----:R-:W2:Y:S01]  /*c6e0*/  LDL.LU R15, [R1+0x168] ;  /* 0x00016800010f7983 */ /* 0x001ea20000300800 */
[----:B------:R-:W-:-:S02]  /*c6f0*/  ISETP.GT.U32.AND P4, PT, R29, R17, PT ;  /* 0x000000111d00720c */ /* 0x000fc40003f84070 */
[C---:B------:R-:W-:Y:S02]  /*c700*/  ISETP.GT.U32.AND P3, PT, R29.reuse, R2, PT ;  /* 0x000000021d00720c */ /* 0x040fe40003f64070 */
[----:B------:R-:W-:-:S09]  /*c710*/  ISETP.GT.U32.AND P1, PT, R29, R3, PT ;  /* 0x000000031d00720c */ /* 0x000fd20003f24070 */
[----:B------:R-:W-:Y:S01]  /*c720*/  @!P4 IMAD.IADD R17, R17, 0x1, -R29 ;  /* 0x000000011111c824 */ /* 0x000fe200078e0a1d */
[----:B------:R-:W-:-:S04]  /*c730*/  ISETP.GT.U32.AND P4, PT, R29, R20, PT ;  /* 0x000000141d00720c */ /* 0x000fc80003f84070 */
[C---:B------:R-:W-:Y:S01]  /*c740*/  ISETP.GT.U32.AND P6, PT, R29.reuse, R17, PT ;  /* 0x000000111d00720c */ /* 0x040fe20003fc4070 */
[----:B------:R-:W-:Y:S01]  /*c750*/  @!P3 IMAD.IADD R2, R2, 0x1, -R29 ;  /* 0x000000010202b824 */ /* 0x000fe200078e0a1d */
[C---:B------:R-:W-:Y:S02]  /*c760*/  ISETP.GT.U32.AND P0, PT, R29.reuse, R5, PT ;  /* 0x000000051d00720c */ /* 0x040fe40003f04070 */
[----:B------:R-:W-:-:S05]  /*c770*/  ISETP.GT.U32.AND P2, PT, R29, R6, PT ;  /* 0x000000061d00720c */ /* 0x000fca0003f44070 */
[--C-:B------:R-:W-:Y:S02]  /*c780*/  @!P4 IMAD.IADD R20, R20, 0x1, -R29.reuse ;  /* 0x000000011414c824 */ /* 0x100fe400078e0a1d */
[--C-:B------:R-:W-:Y:S01]  /*c790*/  @!P1 IMAD.IADD R3, R3, 0x1, -R29.reuse ;  /* 0x0000000103039824 */ /* 0x100fe200078e0a1d */
[C---:B------:R-:W-:Y:S02]  /*c7a0*/  ISETP.GT.U32.AND P4, PT, R29.reuse, R18, PT ;  /* 0x000000121d00720c */ /* 0x040fe40003f84070 */
[C---:B------:R-:W-:Y:S02]  /*c7b0*/  ISETP.GT.U32.AND P3, PT, R29.reuse, R4, PT ;  /* 0x000000041d00720c */ /* 0x040fe40003f64070 */
[----:B------:R-:W-:Y:S02]  /*c7c0*/  IABS R21, R16 ;  /* 0x0000001000157213 */ /* 0x000fe40000000000 */
[----:B------:R-:W-:Y:S01]  /*c7d0*/  ISETP.GT.U32.AND P1, PT, R29, R8, PT ;  /* 0x000000081d00720c */ /* 0x000fe20003f24070 */
[----:B------:R-:W2:Y:S01]  /*c7e0*/  LDL.LU R16, [R1+0x170] ;  /* 0x0001700001107983 */ /* 0x000ea20000300800 */
[--C-:B------:R-:W-:Y:S01]  /*c7f0*/  @!P6 IMAD.IADD R17, R17, 0x1, -R29.reuse ;  /* 0x000000011111e824 */ /* 0x100fe200078e0a1d */
[----:B------:R-:W-:Y:S01]  /*c800*/  ISETP.GT.U32.AND P5, PT, R29, R7, PT ;  /* 0x000000071d00720c */ /* 0x000fe20003fa4070 */
[----:B------:R-:W-:-:S03]  /*c810*/  @!P0 IMAD.IADD R5, R5, 0x1, -R29 ;  /* 0x0000000105058824 */ /* 0x000fc600078e0a1d */
[--C-:B------:R-:W-:Y:S01]  /*c820*/  @!P4 IMAD.IADD R18, R18, 0x1, -R29.reuse ;  /* 0x000000011212c824 */ /* 0x100fe200078e0a1d */
[C---:B------:R-:W-:Y:S01]  /*c830*/  ISETP.GT.U32.AND P0, PT, R29.reuse, R9, PT ;  /* 0x000000091d00720c */ /* 0x040fe20003f04070 */
[--C-:B------:R-:W-:Y:S01]  /*c840*/  @!P2 IMAD.IADD R6, R6, 0x1, -R29.reuse ;  /* 0x000000010606a824 */ /* 0x100fe200078e0a1d */
[----:B------:R-:W-:Y:S01]  /*c850*/  ISETP.GT.U32.AND P2, PT, R29, R10, PT ;  /* 0x0000000a1d00720c */ /* 0x000fe20003f44070 */
[--C-:B------:R-:W-:Y:S02]  /*c860*/  @!P3 IMAD.IADD R4, R4, 0x1, -R29.reuse ;  /* 0x000000010404b824 */ /* 0x100fe400078e0a1d */
[----:B------:R-:W-:-:S03]  /*c870*/  @!P1 IMAD.IADD R8, R8, 0x1, -R29 ;  /* 0x0000000108089824 */ /* 0x000fc600078e0a1d */
[--C-:B------:R-:W-:Y:S01]  /*c880*/  @!P5 IMAD.IADD R7, R7, 0x1, -R29.reuse ;  /* 0x000000010707d824 */ /* 0x100fe200078e0a1d */
        /* <DEDUP_REMOVED lines=8> */
[----:B------:R1:W-:Y:S04]  /*c910*/  STL [R1+0x1b8], R7 ;  /* 0x0001b80701007387 */ /* 0x0003e80000100800 */
[----:B0-----:R-:W2:Y:S04]  /*c920*/  LDL.LU R17, [R1+0x174] ;  /* 0x0001740001117983 */ /* 0x001ea80000300800 */
[----:B------:R-:W2:Y:S04]  /*c930*/  LDL.LU R2, [R1+0x178] ;  /* 0x0001780001027983 */ /* 0x000ea80000300800 */
[----:B------:R-:W2:Y:S04]  /*c940*/  LDL.LU R5, [R1+0x17c] ;  /* 0x00017c0001057983 */ /* 0x000ea80000300800 */
[----:B------:R-:W2:Y:S04]  /*c950*/  LDL.LU R6, [R1+0x148] ;  /* 0x0001480001067983 */ /* 0x000ea80000300800 */
[----:B-1----:R-:W2:Y:S01]  /*c960*/  LDL.LU R7, [R1+0x14c] ;  /* 0x00014c0001077983 */ /* 0x002ea20000300800 */
[----:B---3--:R-:W-:-:S02]  /*c970*/  ISETP.GT.U32.AND P6, PT, R29, R27, PT ;  /* 0x0000001b1d00720c */ /* 0x008fc40003fc4070 */
[C---:B----4-:R-:W-:Y:S02]  /*c980*/  ISETP.GT.U32.AND P4, PT, R29.reuse, R0, PT ;  /* 0x000000001d00720c */ /* 0x050fe40003f84070 */
[C---:B-----5:R-:W-:Y:S02]  /*c990*/  ISETP.GT.U32.AND P3, PT, R29.reuse, R12, PT ;  /* 0x0000000c1d00720c */ /* 0x060fe40003f64070 */
[----:B--2---:R-:W-:-:S07]  /*c9a0*/  ISETP.GT.U32.AND P1, PT, R29, R13, PT ;  /* 0x0000000d1d00720c */ /* 0x004fce0003f24070 */
[--C-:B------:R-:W-:Y:S01]  /*c9b0*/  @!P6 IMAD.IADD R27, R27, 0x1, -R29.reuse ;  /* 0x000000011b1be824 */ /* 0x100fe200078e0a1d */
[C---:B------:R-:W-:Y:S01]  /*c9c0*/  ISETP.GT.U32.AND P5, PT, R29.reuse, R11, PT ;  /* 0x0000000b1d00720c */ /* 0x040fe20003fa4070 */
[--C-:B------:R-:W-:Y:S01]  /*c9d0*/  @!P4 IMAD.IADD R0, R0, 0x1, -R29.reuse ;  /* 0x000000010000c824 */ /* 0x100fe200078e0a1d */
[C---:B------:R-:W-:Y:S02]  /*c9e0*/  ISETP.GT.U32.AND P6, PT, R29.reuse, R18, PT ;  /* 0x000000121d00720c */ /* 0x040fe40003fc4070 */
[C---:B------:R-:W-:Y:S01]  /*c9f0*/  ISETP.GT.U32.AND P4, PT, R29.reuse, R4, PT ;  /* 0x000000041d00720c */ /* 0x040fe20003f84070 */
[--C-:B------:R-:W-:Y:S01]  /*ca00*/  @!P3 IMAD.IADD R12, R12, 0x1, -R29.reuse ;  /* 0x000000010c0cb824 */ /* 0x100fe200078e0a1d */
[C---:B------:R-:W-:Y:S02]  /*ca10*/  ISETP.GT.U32.AND P3, PT, R29.reuse, R8, PT ;  /* 0x000000081d00720c */ /* 0x040fe40003f64070 */
[----:B------:R-:W-:Y:S01]  /*ca20*/  ISETP.GT.U32.AND P0, PT, R29, R14, PT ;  /* 0x0000000e1d00720c */ /* 0x000fe20003f04070 */
[----:B------:R-:W-:Y:S01]  /*ca30*/  @!P1 IMAD.IADD R13, R13, 0x1, -R29 ;  /* 0x000000010d0d9824 */ /* 0x000fe200078e0a1d */
[----:B------:R-:W-:-:S03]  /*ca40*/  ISETP.GT.U32.AND P1, PT, R29, R9, PT ;  /* 0x000000091d00720c */ /* 0x000fc60003f24070 */
[--C-:B------:R-:W-:Y:S02]  /*ca50*/  @!P5 IMAD.IADD R11, R11, 0x1, -R29.reuse ;  /* 0x000000010b0bd824 */ /* 0x100fe400078e0a1d */
[--C-:B------:R-:W-:Y:S01]  /*ca60*/  @!P6 IMAD.IADD R18, R18, 0x1, -R29.reuse ;  /* 0x000000011212e824 */ /* 0x100fe200078e0a1d */
[----:B------:R-:W-:Y:S01]  /*ca70*/  ISETP.GT.U32.AND P2, PT, R29, R15, PT ;  /* 0x0000000f1d00720c */ /* 0x000fe20003f44070 */
[----:B------:R-:W-:-:S04]  /*ca80*/  @!P4 IMAD.IADD R4, R4, 0x1, -R29 ;  /* 0x000000010404c824 */ /* 0x000fc800078e0a1d */
[--C-:B------:R-:W-:Y:S01]  /*ca90*/  @!P0 IMAD.IADD R14, R14, 0x1, -R29.reuse ;  /* 0x000000010e0e8824 */ /* 0x100fe200078e0a1d */
[----:B------:R-:W-:Y:S01]  /*caa0*/  ISETP.GT.U32.AND P0, PT, R29, R10, PT ;  /* 0x0000000a1d00720c */ /* 0x000fe20003f04070 */
[----:B------:R0:W-:Y:S01]  /*cab0*/  STL [R1+0x1c0], R18 ;  /* 0x0001c01201007387 */ /* 0x0001e20000100800 */
[--C-:B------:R-:W-:Y:S02]  /*cac0*/  @!P3 IMAD.IADD R8, R8, 0x1, -R29.reuse ;  /* 0x000000010808b824 */ /* 0x100fe400078e0a1d */
[----:B------:R-:W-:-:S03]  /*cad0*/  @!P1 IMAD.IADD R9, R9, 0x1, -R29 ;  /* 0x0000000109099824 */ /* 0x000fc600078e0a1d */
[--C-:B------:R-:W-:Y:S01]  /*cae0*/  @!P2 IMAD.IADD R15, R15, 0x1, -R29.reuse ;  /* 0x000000010f0fa824 */ /* 0x100fe200078e0a1d */
[----:B------:R-:W-:Y:S01]  /*caf0*/  ISETP.GT.U32.AND P2, PT, R29, R11, PT ;  /* 0x0000000b1d00720c */ /* 0x000fe20003f44070 */
[----:B0-----:R-:W2:Y:S04]  /*cb00*/  LDL.LU R18, [R1+0x150] ;  /* 0x0001500001127983 */ /* 0x001ea80000300800 */
[----:B------:R0:W-:Y:S04]  /*cb10*/  STL [R1+0x19c], R4 ;  /* 0x00019c0401007387 */ /* 0x0001e80000100800 */
[----:B------:R-:W3:Y:S04]  /*cb20*/  LDL.LU R20, [R1+0x154] ;  /* 0x0001540001147983 */ /* 0x000ee80000300800 */
[----:B------:R1:W-:Y:S04]  /*cb30*/  STL [R1+0x1a0], R8 ;  /* 0x0001a00801007387 */ /* 0x0003e80000100800 */
[----:B------:R-:W4:Y:S04]  /*cb40*/  LDL.LU R3, [R1+0x158] ;  /* 0x0001580001037983 */ /* 0x000f280000300800 */
[----:B------:R-:W-:Y:S04]  /*cb50*/  STL [R1+0x1a4], R9 ;  /* 0x0001a40901007387 */ /* 0x000fe80000100800 */
[----:B0-----:R-:W5:Y:S01]  /*cb60*/  LDL.LU R4, [R1+0x134] ;  /* 0x0001340001047983 */ /* 0x001f620000300800 */
[----:B------:R-:W-:-:S02]  /*cb70*/  @!P0 IMAD.IADD R10, R10, 0x1, -R29 ;  /* 0x000000010a0a8824 */ /* 0x000fc400078e0a1d */
[----:B------:R-:W-:Y:S01]  /*cb80*/  @!P2 IMAD.IADD R11, R11, 0x1, -R29 ;  /* 0x000000010b0ba824 */ /* 0x000fe200078e0a1d */
[----:B-1----:R-:W2:Y:S04]  /*cb90*/  LDL.LU R8, [R1+0x138] ;  /* 0x0001380001087983 */ /* 0x002ea80000300800 */
[----:B------:R-:W-:Y:S04]  /*cba0*/  STL [R1+0x1a8], R10 ;  /* 0x0001a80a01007387 */ /* 0x000fe80000100800 */
[----:B------:R0:W-:Y:S04]  /*cbb0*/  STL [R1+0x1ac], R11 ;  /* 0x0001ac0b01007387 */ /* 0x0001e80000100800 */
[----:B0-----:R-:W2:Y:S04]  /*cbc0*/  LDL.LU R11, [R1+0x13c] ;  /* 0x00013c00010b7983 */ /* 0x001ea80000300800 */
[----:B------:R-:W2:Y:S04]  /*cbd0*/  LDL.LU R9, [R1+0x140] ;  /* 0x0001400001097983 */ /* 0x000ea80000300800 */
[----:B------:R-:W2:Y:S01]  /*cbe0*/  LDL.LU R10, [R1+0x144] ;  /* 0x00014400010a7983 */ /* 0x000ea20000300800 */
[----:B------:R-:W-:-:S02]  /*cbf0*/  ISETP.GT.U32.AND P5, PT, R29, R16, PT ;  /* 0x000000101d00720c */ /* 0x000fc40003fa4070 */
        /* <DEDUP_REMOVED lines=10> */
[C---:B------:R-:W-:Y:S01]  /*cca0*/  ISETP.GT.U32.AND P0, PT, R29.reuse, R14, PT ;  /* 0x0000000e1d00720c */ /* 0x040fe20003f04070 */
        /* <DEDUP_REMOVED lines=10> */
[--C-:B------:R-:W-:Y:S02]  /*cd50*/  @!P2 IMAD.IADD R15, R15, 0x1, -R29.reuse ;  /* 0x000000010f0fa824 */ /* 0x100fe400078e0a1d */
[--C-:B------:R-:W-:Y:S02]  /*cd60*/  @!P3 IMAD.IADD R5, R5, 0x1, -R29.reuse ;  /* 0x000000010505b824 */ /* 0x100fe400078e0a1d */
[--C-:B------:R-:W-:Y:S01]  /*cd70*/  @!P1 IMAD.IADD R6, R6, 0x1, -R29.reuse ;  /* 0x0000000106069824 */ /* 0x100fe200078e0a1d */
[----:B------:R-:W-:Y:S04]  /*cd80*/  STL [R1+0x180], R27 ;  /* 0x0001801b01007387 */ /* 0x000fe80000100800 */
[----:B------:R-:W-:Y:S04]  /*cd90*/  STL [R1+0x184], R0 ;  /* 0x0001840001007387 */ /* 0x000fe80000100800 */
[----:B------:R0:W-:Y:S04]  /*cda0*/  STL [R1+0x188], R12 ;  /* 0x0001880c01007387 */ /* 0x0001e80000100800 */
[----:B------:R1:W-:Y:S01]  /*cdb0*/  STL [R1+0x18c], R13 ;  /* 0x00018c0d01007387 */ /* 0x0003e20000100800 */
[----:B------:R-:W-:-:S03]  /*cdc0*/  @!P0 IMAD.IADD R7, R7, 0x1, -R29 ;  /* 0x0000000107078824 */ /* 0x000fc600078e0a1d */
[----:B------:R1:W-:Y:S04]  /*cdd0*/  STL [R1+0x190], R14 ;  /* 0x0001900e01007387 */ /* 0x0003e80000100800 */
[----:B0-----:R-:W2:Y:S04]  /*cde0*/  LDL.LU R12, [R1+0x10c] ;  /* 0x00010c00010c7983 */ /* 0x001ea80000300800 */
[----:B------:R0:W-:Y:S04]  /*cdf0*/  STL [R1+0x168], R15 ;  /* 0x0001680f01007387 */ /* 0x0001e80000100800 */
[----:B-1----:R-:W2:Y:S04]  /*ce00*/  LDL.LU R13, [R1+0x110] ;  /* 0x00011000010d7983 */ /* 0x002ea80000300800 */
[----:B------:R-:W2:Y:S04]  /*ce10*/  LDL.LU R14, [R1+0x114] ;  /* 0x00011400010e7983 */ /* 0x000ea80000300800 */
[----:B------:R1:W-:Y:S04]  /*ce20*/  STL [R1+0x170], R16 ;  /* 0x0001701001007387 */ /* 0x0003e80000100800 */
[----:B0-----:R-:W2:Y:S04]  /*ce30*/  LDL.LU R15, [R1+0x118] ;  /* 0x00011800010f7983 */ /* 0x001ea80000300800 */
[----:B-1----:R-:W2:Y:S01]  /*ce40*/  LDL.LU R16, [R1+0x11c] ;  /* 0x00011c0001107983 */ /* 0x002ea20000300800 */
[----:B---3--:R-:W-:-:S02]  /*ce50*/  ISETP.GT.U32.AND P6, PT, R29, R20, PT ;  /* 0x000000141d00720c */ /* 0x008fc40003fc4070 */
[C---:B----4-:R-:W-:Y:S02]  /*ce60*/  ISETP.GT.U32.AND P5, PT, R29.reuse, R3, PT ;  /* 0x000000031d00720c */ /* 0x050fe40003fa4070 */
[----:B-----5:R-:W-:-:S09]  /*ce70*/  ISETP.GT.U32.AND P4, PT, R29, R4, PT ;  /* 0x000000041d00720c */ /* 0x020fd20003f84070 */
[--C-:B------:R-:W-:Y:S01]  /*ce80*/  @!P6 IMAD.IADD R20, R20, 0x1, -R29.reuse ;  /* 0x000000011414e824 */ /* 0x100fe200078e0a1d */
[C---:B--2---:R-:W-:Y:S02]  /*ce90*/  ISETP.GT.U32.AND P2, PT, R29.reuse, R18, PT ;  /* 0x000000121d00720c */ /* 0x044fe40003f44070 */
        /* <DEDUP_REMOVED lines=9> */
[--C-:B------:R-:W-:Y:S01]  /*cf30*/  @!P6 IMAD.IADD R17, R17, 0x1, -R29.reuse ;  /* 0x000000011111e824 */ /* 0x100fe200078e0a1d */
[C---:B------:R-:W-:Y:S01]  /*cf40*/  ISETP.GT.U32.AND P2, PT, R29.reuse, R10, PT ;  /* 0x0000000a1d00720c */ /* 0x040fe20003f44070 */
[--C-:B------:R-:W-:Y:S01]  /*cf50*/  @!P3 IMAD.IADD R8, R8, 0x1, -R29.reuse ;  /* 0x000000010808b824 */ /* 0x100fe200078e0a1d */
[----:B------:R-:W-:Y:S01]  /*cf60*/  ISETP.GT.U32.AND P3, PT, R29, R6, PT ;  /* 0x000000061d00720c */ /* 0x000fe20003f64070 */
[----:B------:R-:W-:-:S04]  /*cf70*/  @!P5 IMAD.IADD R2, R2, 0x1, -R29 ;  /* 0x000000010202d824 */ /* 0x000fc800078e0a1d */
[--C-:B------:R-:W-:Y:S01]  /*cf80*/  @!P1 IMAD.IADD R11, R11, 0x1, -R29.reuse ;  /* 0x000000010b0b9824 */ /* 0x100fe200078e0a1d */
[----:B------:R-:W-:Y:S01]  /*cf90*/  ISETP.GT.U32.AND P1, PT, R29, R7, PT ;  /* 0x000000071d00720c */ /* 0x000fe20003f24070 */
[----:B------:R0:W-:Y:S01]  /*cfa0*/  STL [R1+0x174], R17 ;  /* 0x0001741101007387 */ /* 0x0001e20000100800 */
[--C-:B------:R-:W-:Y:S02]  /*cfb0*/  @!P4 IMAD.IADD R5, R5, 0x1, -R29.reuse ;  /* 0x000000010505c824 */ /* 0x100fe400078e0a1d */
[--C-:B------:R-:W-:Y:S01]  /*cfc0*/  @!P0 IMAD.IADD R9, R9, 0x1, -R29.reuse ;  /* 0x0000000109098824 */ /* 0x100fe200078e0a1d */
[----:B------:R-:W-:Y:S01]  /*cfd0*/  ISETP.GT.U32.AND P0, PT, R29, R18, PT ;  /* 0x000000121d00720c */ /* 0x000fe20003f04070 */
[----:B0-----:R-:W2:Y:S04]  /*cfe0*/  LDL.LU R17, [R1+0xf4] ;  /* 0x0000f40001117983 */ /* 0x001ea80000300800 */
[----:B------:R-:W3:Y:S04]  /*cff0*/  LDL.LU R27, [R1+0xfc] ;  /* 0x0000fc00011b7983 */ /* 0x000ee80000300800 */
[----:B------:R0:W-:Y:S04]  /*d000*/  STL [R1+0x178], R2 ;  /* 0x0001780201007387 */ /* 0x0001e80000100800 */
[----:B------:R-:W4:Y:S01]  /*d010*/  LDL.LU R0, [R1+0x100] ;  /* 0x0001000001007983 */ /* 0x000f220000300800 */
[----:B------:R-:W-:-:S03]  /*d020*/  @!P2 IMAD.IADD R10, R10, 0x1, -R29 ;  /* 0x000000010a0aa824 */ /* 0x000fc600078e0a1d */
[----:B------:R1:W-:Y:S01]  /*d030*/  STL [R1+0x17c], R5 ;  /* 0x00017c0501007387 */ /* 0x0003e20000100800 */
[----:B------:R-:W-:-:S03]  /*d040*/  ISETP.GT.U32.AND P2, PT, R29, R20, PT ;  /* 0x000000141d00720c */ /* 0x000fc60003f44070 */
[----:B0-----:R-:W5:Y:S01]  /*d050*/  LDL.LU R2, [R1+0x104] ;  /* 0x0001040001027983 */ /* 0x001f620000300800 */
[C---:B------:R-:W-:Y:S01]  /*d060*/  ISETP.GT.U32.AND P6, PT, R29.reuse, R3, PT ;  /* 0x000000031d00720c */ /* 0x040fe20003fc4070 */
[--C-:B------:R-:W-:Y:S01]  /*d070*/  @!P3 IMAD.IADD R6, R6, 0x1, -R29.reuse ;  /* 0x000000010606b824 */ /* 0x100fe200078e0a1d */
[----:B------:R-:W-:Y:S01]  /*d080*/  ISETP.GT.U32.AND P5, PT, R29, R4, PT ;  /* 0x000000041d00720c */ /* 0x000fe20003fa4070 */
[----:B-1----:R-:W2:Y:S01]  /*d090*/  LDL.LU R5, [R1+0x108] ;  /* 0x0001080001057983 */ /* 0x002ea20000300800 */
[--C-:B------:R-:W-:Y:S01]  /*d0a0*/  @!P1 IMAD.IADD R7, R7, 0x1, -R29.reuse ;  /* 0x0000000107079824 */ /* 0x100fe200078e0a1d */
[C---:B------:R-:W-:Y:S02]  /*d0b0*/  ISETP.GT.U32.AND P1, PT, R29.reuse, R11, PT ;  /* 0x0000000b1d00720c */ /* 0x040fe40003f24070 */
[----:B------:R-:W-:Y:S01]  /*d0c0*/  ISETP.GT.U32.AND P3, PT, R29, R8, PT ;  /* 0x000000081d00720c */ /* 0x000fe20003f64070 */
[----:B------:R0:W-:Y:S01]  /*d0d0*/  STL [R1+0x148], R6 ;  /* 0x0001480601007387 */ /* 0x0001e20000100800 */
[----:B------:R-:W-:-:S02]  /*d0e0*/  @!P0 IMAD.IADD R18, R18, 0x1, -R29 ;  /* 0x0000000112128824 */ /* 0x000fc400078e0a1d */
[--C-:B------:R-:W-:Y:S01]  /*d0f0*/  @!P2 IMAD.IADD R20, R20, 0x1, -R29.reuse ;  /* 0x000000011414a824 */ /* 0x100fe200078e0a1d */
[----:B0-----:R-:W2:Y:S01]  /*d100*/  LDL.LU R6, [R1+0xd0] ;  /* 0x0000d00001067983 */ /* 0x001ea20000300800 */
[--C-:B------:R-:W-:Y:S02]  /*d110*/  @!P6 IMAD.IADD R3, R3, 0x1, -R29.reuse ;  /* 0x000000010303e824 */ /* 0x100fe400078e0a1d */
[--C-:B------:R-:W-:Y:S01]  /*d120*/  @!P5 IMAD.IADD R4, R4, 0x1, -R29.reuse ;  /* 0x000000010404d824 */ /* 0x100fe200078e0a1d */
[----:B------:R0:W-:Y:S02]  /*d130*/  STL [R1+0x14c], R7 ;  /* 0x00014c0701007387 */ /* 0x0001e40000100800 */
[--C-:B------:R-:W-:Y:S02]  /*d140*/  @!P1 IMAD.IADD R11, R11, 0x1, -R29.reuse ;  /* 0x000000010b0b9824 */ /* 0x100fe400078e0a1d */
[----:B------:R-:W-:Y:S01]  /*d150*/  @!P3 IMAD.IADD R8, R8, 0x1, -R29 ;  /* 0x000000010808b824 */ /* 0x000fe200078e0a1d */
[----:B0-----:R-:W2:Y:S04]  /*d160*/  LDL.LU R7, [R1+0xd4] ;  /* 0x0000d40001077983 */ /* 0x001ea80000300800 */
[----:B------:R0:W-:Y:S04]  /*d170*/  STL [R1+0x150], R18 ;  /* 0x0001501201007387 */ /* 0x0001e80000100800 */
[----:B0-----:R-:W2:Y:S04]  /*d180*/  LDL.LU R18, [R1+0xd8] ;  /* 0x0000d80001127983 */ /* 0x001ea80000300800 */
[----:B------:R-:W-:Y:S04]  /*d190*/  STL [R1+0x154], R20 ;  /* 0x0001541401007387 */ /* 0x000fe80000100800 */
[----:B------:R-:W-:Y:S04]  /*d1a0*/  STL [R1+0x158], R3 ;  /* 0x0001580301007387 */ /* 0x000fe80000100800 */
[----:B------:R-:W-:Y:S04]  /*d1b0*/  STL [R1+0x134], R4 ;  /* 0x0001340401007387 */ /* 0x000fe80000100800 */
[----:B------:R0:W-:Y:S04]  /*d1c0*/  STL [R1+0x13c], R11 ;  /* 0x00013c0b01007387 */ /* 0x0001e80000100800 */
[----:B------:R1:W-:Y:S04]  /*d1d0*/  STL [R1+0x138], R8 ;  /* 0x0001380801007387 */ /* 0x0003e80000100800 */
[----:B0-----:R-:W2:Y:S01]  /*d1e0*/  LDL R11, [R1+0x1df4] ;  /* 0x001df400010b7983 */ /* 0x001ea20000100800 */
[----:B------:R-:W-:-:S02]  /*d1f0*/  ISETP.GT.U32.AND P4, PT, R29, R10, PT ;  /* 0x0000000a1d00720c */ /* 0x000fc40003f84070 */
[C---:B------:R-:W-:Y:S01]  /*d200*/  ISETP.GT.U32.AND P2, PT, R29.reuse, R12, PT ;  /* 0x0000000c1d00720c */ /* 0x040fe20003f44070 */
[----:B-1----:R-:W2:Y:S01]  /*d210*/  LDL.LU R8, [R1+0xdc] ;  /* 0x0000dc0001087983 */ /* 0x002ea20000300800 */
[C---:B------:R-:W-:Y:S02]  /*d220*/  ISETP.GT.U32.AND P6, PT, R29.reuse, R13, PT ;  /* 0x0000000d1d00720c */ /* 0x040fe40003fc4070 */
[C---:B------:R-:W-:Y:S02]  /*d230*/  ISETP.GT.U32.AND P5, PT, R29.reuse, R14, PT ;  /* 0x0000000e1d00720c */ /* 0x040fe40003fa4070 */
[----:B------:R-:W-:-:S05]  /*d240*/  ISETP.GT.U32.AND P3, PT, R29, R15, PT ;  /* 0x0000000f1d00720c */ /* 0x000fca0003f64070 */
[--C-:B------:R-:W-:Y:S02]  /*d250*/  @!P4 IMAD.IADD R10, R10, 0x1, -R29.reuse ;  /* 0x000000010a0ac824 */ /* 0x100fe400078e0a1d */
[--C-:B------:R-:W-:Y:S02]  /*d260*/  @!P2 IMAD.IADD R12, R12, 0x1, -R29.reuse ;  /* 0x000000010c0ca824 */ /* 0x100fe400078e0a1d */
[--C-:B------:R-:W-:Y:S01]  /*d270*/  @!P6 IMAD.IADD R13, R13, 0x1, -R29.reuse ;  /* 0x000000010d0de824 */ /* 0x100fe200078e0a1d */
[C---:B------:R-:W-:Y:S01]  /*d280*/  ISETP.GT.U32.AND P0, PT, R29.reuse, R9, PT ;  /* 0x000000091d00720c */ /* 0x040fe20003f04070 */
[--C-:B------:R-:W-:Y:S01]  /*d290*/  @!P5 IMAD.IADD R14, R14, 0x1, -R29.reuse ;  /* 0x000000010e0ed824 */ /* 0x100fe200078e0a1d */
[----:B------:R-:W-:Y:S01]  /*d2a0*/  ISETP.GT.U32.AND P1, PT, R29, R16, PT ;  /* 0x000000101d00720c */ /* 0x000fe20003f24070 */
[----:B------:R-:W-:-:S10]  /*d2b0*/  @!P3 IMAD.IADD R15, R15, 0x1, -R29 ;  /* 0x000000010f0fb824 */ /* 0x000fd400078e0a1d */
[--C-:B------:R-:W-:Y:S02]  /*d2c0*/  @!P0 IMAD.IADD R9, R9, 0x1, -R29.reuse ;  /* 0x0000000109098824 */ /* 0x100fe400078e0a1d */
[----:B------:R-:W-:-:S03]  /*d2d0*/  @!P1 IMAD.IADD R16, R16, 0x1, -R29 ;  /* 0x0000000110109824 */ /* 0x000fc600078e0a1d */
[----:B------:R0:W-:Y:S04]  /*d2e0*/  STL [R1+0x140], R9 ;  /* 0x0001400901007387 */ /* 0x0001e80000100800 */
[----:B------:R-:W2:Y:S04]  /*d2f0*/  LDL.LU R3, [R1+0xe0] ;  /* 0x0000e00001037983 */ /* 0x000ea80000300800 */
[----:B------:R-:W-:Y:S04]  /*d300*/  STL [R1+0x144], R10 ;  /* 0x0001440a01007387 */ /* 0x000fe80000100800 */
[----:B------:R-:W2:Y:S04]  /*d310*/  LDL.LU R4, [R1+0xbc] ;  /* 0x0000bc0001047983 */ /* 0x000ea80000300800 */
[----:B0-----:R-:W2:Y:S01]  /*d320*/  LDL.LU R9, [R1+0xc0] ;  /* 0x0000c00001097983 */ /* 0x001ea20000300800 */
[----:B---3--:R-:W-:-:S02]  /*d330*/  ISETP.GT.U32.AND P4, PT, R29, R27, PT ;  /* 0x0000001b1d00720c */ /* 0x008fc40003f84070 */
[C---:B----4-:R-:W-:Y:S02]  /*d340*/  ISETP.GT.U32.AND P2, PT, R29.reuse, R0, PT ;  /* 0x000000001d00720c */ /* 0x050fe40003f44070 */
[C---:B-----5:R-:W-:Y:S02]  /*d350*/  ISETP.GT.U32.AND P6, PT, R29.reuse, R2, PT ;  /* 0x000000021d00720c */ /* 0x060fe40003fc4070 */
[----:B--2---:R-:W-:-:S07]  /*d360*/  ISETP.GT.U32.AND P5, PT, R29, R5, PT ;  /* 0x000000051d00720c */ /* 0x004fce0003fa4070 */
[--C-:B------:R-:W-:Y:S01]  /*d370*/  @!P4 IMAD.IADD R27, R27, 0x1, -R29.reuse ;  /* 0x000000011b1bc824 */ /* 0x100fe200078e0a1d */
[C---:B------:R-:W-:Y:S01]  /*d380*/  ISETP.GT.U32.AND P4, PT, R29.reuse, R12, PT ;  /* 0x0000000c1d00720c */ /* 0x040fe20003f84070 */
[--C-:B------:R-:W-:Y:S01]  /*d390*/  @!P2 IMAD.IADD R0, R0, 0x1, -R29.reuse ;  /* 0x000000010000a824 */ /* 0x100fe200078e0a1d */
[C---:B------:R-:W-:Y:S01]  /*d3a0*/  ISETP.GT.U32.AND P2, PT, R29.reuse, R13, PT ;  /* 0x0000000d1d00720c */ /* 0x040fe20003f44070 */
[--C-:B------:R-:W-:Y:S01]  /*d3b0*/  @!P6 IMAD.IADD R2, R2, 0x1, -R29.reuse ;  /* 0x000000010202e824 */ /* 0x100fe200078e0a1d */
[C---:B------:R-:W-:Y:S02]  /*d3c0*/  ISETP.GT.U32.AND P6, PT, R29.reuse, R14, PT ;  /* 0x0000000e1d00720c */ /* 0x040fe40003fc4070 */
[----:B------:R-:W-:Y:S01]  /*d3d0*/  ISETP.GT.U32.AND P3, PT, R29, R6, PT ;  /* 0x000000061d00720c */ /* 0x000fe20003f64070 */
[----:B------:R-:W-:Y:S01]  /*d3e0*/  @!P5 IMAD.IADD R5, R5, 0x1, -R29 ;  /* 0x000000010505d824 */ /* 0x000fe200078e0a1d */
[----:B------:R-:W-:-:S05]  /*d3f0*/  ISETP.GT.U32.AND P5, PT, R29, R15, PT ;  /* 0x0000000f1d00720c */ /* 0x000fca0003fa4070 */
[--C-:B------:R-:W-:Y:S02]  /*d400*/  @!P4 IMAD.IADD R12, R12, 0x1, -R29.reuse ;  /* 0x000000010c0cc824 */ /* 0x100fe400078e0a1d */
[--C-:B------:R-:W-:Y:S02]  /*d410*/  @!P2 IMAD.IADD R13, R13, 0x1, -R29.reuse ;  /* 0x000000010d0da824 */ /* 0x100fe400078e0a1d */
[--C-:B------:R-:W-:Y:S02]  /*d420*/  @!P6 IMAD.IADD R14, R14, 0x1, -R29.reuse ;  /* 0x000000010e0ee824 */ /* 0x100fe400078e0a1d */
[--C-:B------:R-:W-:Y:S01]  /*d430*/  @!P3 IMAD.IADD R6, R6, 0x1, -R29.reuse ;  /* 0x000000010606b824 */ /* 0x100fe200078e0a1d */
[----:B------:R-:W-:Y:S01]  /*d440*/  ISETP.GT.U32.AND P3, PT, R29, R16, PT ;  /* 0x000000101d00720c */ /* 0x000fe20003f64070 */
[----:B------:R-:W-:-:S12]  /*d450*/  @!P5 IMAD.IADD R15, R15, 0x1, -R29 ;  /* 0x000000010f0fd824 */ /* 0x000fd800078e0a1d */
        /* <DEDUP_REMOVED lines=8> */
[----:B------:R-:W5:Y:S04]  /*d4e0*/  LDL.LU R10, [R1+0xa8] ;  /* 0x0000a800010a7983 */ /* 0x000f680000300800 */
[----:B------:R1:W-:Y:S04]  /*d4f0*/  STL [R1+0x118], R15 ;  /* 0x0001180f01007387 */ /* 0x0003e80000100800 */
[----:B0-----:R-:W3:Y:S04]  /*d500*/  LDL.LU R13, [R1+0xac] ;  /* 0x0000ac00010d7983 */ /* 0x001ee80000300800 */
[----:B-1----:R-:W3:Y:S04]  /*d510*/  LDL.LU R14, [R1+0xb0] ;  /* 0x0000b000010e7983 */ /* 0x002ee80000300800 */
[----:B------:R0:W-:Y:S04]  /*d520*/  STL [R1+0x11c], R16 ;  /* 0x00011c1001007387 */ /* 0x0001e80000100800 */
[----:B------:R-:W3:Y:S01]  /*d530*/  LDL.LU R15, [R1+0xb4] ;  /* 0x0000b400010f7983 */ /* 0x000ee20000300800 */
[----:B------:R-:W-:-:S02]  /*d540*/  ISETP.GT.U32.AND P0, PT, R29, R17, PT ;  /* 0x000000111d00720c */ /* 0x000fc40003f04070 */
[C---:B------:R-:W-:Y:S02]  /*d550*/  ISETP.GT.U32.AND P1, PT, R29.reuse, R7, PT ;  /* 0x000000071d00720c */ /* 0x040fe40003f24070 */
[----:B------:R-:W-:Y:S01]  /*d560*/  ISETP.GT.U32.AND P2, PT, R29, R0, PT ;  /* 0x000000001d00720c */ /* 0x000fe20003f44070 */
[----:B0-----:R-:W3:Y:S08]  /*d570*/  LDL.LU R16, [R1+0xb8] ;  /* 0x0000b80001107983 */ /* 0x001ef00000300800 */
[--C-:B------:R-:W-:Y:S01]  /*d580*/  @!P0 IMAD.IADD R17, R17, 0x1, -R29.reuse ;  /* 0x0000000111118824 */ /* 0x100fe200078e0a1d */
[----:B------:R-:W-:Y:S01]  /*d590*/  ISETP.GT.U32.AND P0, PT, R29, R18, PT ;  /* 0x000000121d00720c */ /* 0x000fe20003f04070 */
[----:B------:R-:W-:-:S03]  /*d5a0*/  @!P1 IMAD.IADD R7, R7, 0x1, -R29 ;  /* 0x0000000107079824 */ /* 0x000fc600078e0a1d */
[C---:B------:R-:W-:Y:S02]  /*d5b0*/  ISETP.GT.U32.AND P1, PT, R29.reuse, R17, PT ;  /* 0x000000111d00720c */ /* 0x040fe40003f24070 */
[----:B------:R-:W-:-:S07]  /*d5c0*/  ISETP.GT.U32.AND P4, PT, R29, R2, PT ;  /* 0x000000021d00720c */ /* 0x000fce0003f84070 */
[--C-:B------:R-:W-:Y:S01]  /*d5d0*/  @!P0 IMAD.IADD R18, R18, 0x1, -R29.reuse ;  /* 0x0000000112128824 */ /* 0x100fe200078e0a1d */
[C---:B------:R-:W-:Y:S02]  /*d5e0*/  ISETP.GT.U32.AND P0, PT, R29.reuse, R27, PT ;  /* 0x0000001b1d00720c */ /* 0x040fe40003f04070 */
[----:B------:R-:W-:Y:S01]  /*d5f0*/  ISETP.GT.U32.AND P5, PT, R29, R5, PT ;  /* 0x000000051d00720c */ /* 0x000fe20003fa4070 */
[--C-:B------:R-:W-:Y:S01]  /*d600*/  @!P1 IMAD.IADD R17, R17, 0x1, -R29.reuse ;  /* 0x0000000111119824 */ /* 0x100fe200078e0a1d */
[C---:B------:R-:W-:Y:S01]  /*d610*/  ISETP.GT.U32.AND P1, PT, R29.reuse, R18, PT ;  /* 0x000000121d00720c */ /* 0x040fe20003f24070 */
[--C-:B------:R-:W-:Y:S01]  /*d620*/  @!P2 IMAD.IADD R0, R0, 0x1, -R29.reuse ;  /* 0x000000010000a824 */ /* 0x100fe200078e0a1d */
[C---:B------:R-:W-:Y:S01]  /*d630*/  ISETP.GT.U32.AND P2, PT, R29.reuse, R3, PT ;  /* 0x000000031d00720c */ /* 0x040fe20003f44070 */
[----:B------:R-:W-:Y:S01]  /*d640*/  @!P4 IMAD.IADD R2, R2, 0x1, -R29 ;  /* 0x000000010202c824 */ /* 0x000fe200078e0a1d */
[----:B------:R-:W-:-:S05]  /*d650*/  ISETP.GT.U32.AND P4, PT, R29, R4, PT ;  /* 0x000000041d00720c */ /* 0x000fca0003f84070 */
[--C-:B------:R-:W-:Y:S01]  /*d660*/  @!P0 IMAD.IADD R27, R27, 0x1, -R29.reuse ;  /* 0x000000011b1b8824 */ /* 0x100fe200078e0a1d */
[C---:B------:R-:W-:Y:S02]  /*d670*/  ISETP.GT.U32.AND P0, PT, R29.reuse, R8, PT ;  /* 0x000000081d00720c */ /* 0x040fe40003f04070 */
[----:B------:R-:W-:Y:S01]  /*d680*/  ISETP.GT.U32.AND P3, PT, R29, R6, PT ;  /* 0x000000061d00720c */ /* 0x000fe20003f64070 */
[--C-:B------:R-:W-:Y:S01]  /*d690*/  @!P5 IMAD.IADD R5, R5, 0x1, -R29.reuse ;  /* 0x000000010505d824 */ /* 0x100fe200078e0a1d */
[----:B------:R-:W-:Y:S01]  /*d6a0*/  ISETP.GT.U32.AND P5, PT, R29, R9, PT ;  /* 0x000000091d00720c */ /* 0x000fe20003fa4070 */
[--C-:B------:R-:W-:Y:S01]  /*d6b0*/  @!P1 IMAD.IADD R18, R18, 0x1, -R29.reuse ;  /* 0x0000000112129824 */ /* 0x100fe200078e0a1d */
[----:B------:R0:W-:Y:S01]  /*d6c0*/  STL [R1+0xf4], R17 ;  /* 0x0000f41101007387 */ /* 0x0001e20000100800 */
[--C-:B------:R-:W-:Y:S01]  /*d6d0*/  @!P2 IMAD.IADD R3, R3, 0x1, -R29.reuse ;  /* 0x000000010303a824 */ /* 0x100fe200078e0a1d */
[----:B------:R-:W-:Y:S01]  /*d6e0*/  ISETP.GT.U32.AND P6, PT, R29, R7, PT ;  /* 0x000000071d00720c */ /* 0x000fe20003fc4070 */
[----:B------:R-:W-:-:S04]  /*d6f0*/  @!P4 IMAD.IADD R4, R4, 0x1, -R29 ;  /* 0x000000010404c824 */ /* 0x000fc800078e0a1d */
[--C-:B------:R-:W-:Y:S01]  /*d700*/  @!P0 IMAD.IADD R8, R8, 0x1, -R29.reuse ;  /* 0x0000000108088824 */ /* 0x100fe200078e0a1d */
[----:B0-----:R-:W3:Y:S01]  /*d710*/  LDL.LU R17, [R1+0x98] ;  /* 0x0000980001117983 */ /* 0x001ee20000300800 */
[--C-:B------:R-:W-:Y:S02]  /*d720*/  @!P3 IMAD.IADD R6, R6, 0x1, -R29.reuse ;  /* 0x000000010606b824 */ /* 0x100fe400078e0a1d */
[--C-:B------:R-:W-:Y:S01]  /*d730*/  @!P5 IMAD.IADD R9, R9, 0x1, -R29.reuse ;  /* 0x000000010909d824 */ /* 0x100fe200078e0a1d */
[----:B------:R-:W-:Y:S03]  /*d740*/  STL [R1+0xfc], R27 ;  /* 0x0000fc1b01007387 */ /* 0x000fe60000100800 */
[----:B------:R-:W-:Y:S01]  /*d750*/  @!P6 IMAD.IADD R7, R7, 0x1, -R29 ;  /* 0x000000010707e824 */ /* 0x000fe200078e0a1d */
[----:B------:R-:W-:Y:S04]  /*d760*/  STL [R1+0x100], R0 ;  /* 0x0001000001007387 */ /* 0x000fe80000100800 */
[----:B------:R-:W-:Y:S04]  /*d770*/  STL [R1+0x104], R2 ;  /* 0x0001040201007387 */ /* 0x000fe80000100800 */
[----:B------:R-:W-:Y:S04]  /*d780*/  STL [R1+0x108], R5 ;  /* 0x0001080501007387 */ /* 0x000fe80000100800 */
[----:B------:R-:W-:Y:S04]  /*d790*/  STL [R1+0xd0], R6 ;  /* 0x0000d00601007387 */ /* 0x000fe80000100800 */
[----:B------:R0:W-:Y:S04]  /*d7a0*/  STL [R1+0xd8], R18 ;  /* 0x0000d81201007387 */ /* 0x0001e80000100800 */
[----:B------:R1:W-:Y:S04]  /*d7b0*/  STL [R1+0xd4], R7 ;  /* 0x0000d40701007387 */ /* 0x0003e80000100800 */
[----:B0-----:R-:W3:Y:S04]  /*d7c0*/  LDL.LU R18, [R1+0x9c] ;  /* 0x00009c0001127983 */ /* 0x001ee80000300800 */
[----:B------:R-:W3:Y:S04]  /*d7d0*/  LDL.LU R27, [R1+0xa0] ;  /* 0x0000a000011b7983 */ /* 0x000ee80000300800 */
[----:B------:R-:W3:Y:S04]  /*d7e0*/  LDL.LU R5, [R1+0xa4] ;  /* 0x0000a40001057983 */ /* 0x000ee80000300800 */
[----:B------:R-:W3:Y:S04]  /*d7f0*/  LDL.LU R6, [R1+0x1f0] ;  /* 0x0001f00001067983 */ /* 0x000ee80000300800 */
[----:B-1----:R-:W3:Y:S01]  /*d800*/  LDL.LU R7, [R1+0x88] ;  /* 0x0000880001077983 */ /* 0x002ee20000300800 */
[----:B--2---:R-:W-:-:S02]  /*d810*/  ISETP.GT.U32.AND P3, PT, R29, R11, PT ;  /* 0x0000000b1d00720c */ /* 0x004fc40003f64070 */
[C---:B----4-:R-:W-:Y:S02]  /*d820*/  ISETP.GT.U32.AND P1, PT, R29.reuse, R26, PT ;  /* 0x0000001a1d00720c */ /* 0x050fe40003f24070 */
[C---:B-----5:R-:W-:Y:S02]  /*d830*/  ISETP.GT.U32.AND P0, PT, R29.reuse, R10, PT ;  /* 0x0000000a1d00720c */ /* 0x060fe40003f04070 */
[C---:B---3--:R-:W-:Y:S02]  /*d840*/  ISETP.GT.U32.AND P2, PT, R29.reuse, R13, PT ;  /* 0x0000000d1d00720c */ /* 0x048fe40003f44070 */
[----:B------:R-:W-:-:S07]  /*d850*/  ISETP.GT.U32.AND P4, PT, R29, R14, PT ;  /* 0x0000000e1d00720c */ /* 0x000fce0003f84070 */
[--C-:B------:R-:W-:Y:S01]  /*d860*/  @!P1 IMAD.IADD R26, R26, 0x1, -R29.reuse ;  /* 0x000000011a1a9824 */ /* 0x100fe200078e0a1d */
[C---:B------:R-:W-:Y:S01]  /*d870*/  ISETP.GT.U32.AND P1, PT, R29.reuse, R8, PT ;  /* 0x000000081d00720c */ /* 0x040fe20003f24070 */
[--C-:B------:R-:W-:Y:S01]  /*d880*/  @!P0 IMAD.IADD R10, R10, 0x1, -R29.reuse ;  /* 0x000000010a0a8824 */ /* 0x100fe200078e0a1d */
[C---:B------:R-:W-:Y:S02]  /*d890*/  ISETP.GT.U32.AND P0, PT, R29.reuse, R3, PT ;  /* 0x000000031d00720c */ /* 0x040fe40003f04070 */
[----:B------:R-:W-:Y:S01]  /*d8a0*/  ISETP.GT.U32.AND P5, PT, R29, R15, PT ;  /* 0x0000000f1d00720c */ /* 0x000fe20003fa4070 */
[--C-:B------:R-:W-:Y:S01]  /*d8b0*/  @!P2 IMAD.IADD R13, R13, 0x1, -R29.reuse ;  /* 0x000000010d0da824 */ /* 0x100fe200078e0a1d */
[C---:B------:R-:W-:Y:S01]  /*d8c0*/  ISETP.GT.U32.AND P2, PT, R29.reuse, R4, PT ;  /* 0x000000041d00720c */ /* 0x040fe20003f44070 */
[--C-:B------:R-:W-:Y:S01]  /*d8d0*/  @!P4 IMAD.IADD R14, R14, 0x1, -R29.reuse ;  /* 0x000000010e0ec824 */ /* 0x100fe200078e0a1d */
[----:B------:R-:W-:Y:S01]  /*d8e0*/  ISETP.GT.U32.AND P4, PT, R29, R9, PT ;  /* 0x000000091d00720c */ /* 0x000fe20003f84070 */
[----:B------:R-:W-:-:S04]  /*d8f0*/  @!P3 IMAD.IADD R11, R11, 0x1, -R29 ;  /* 0x000000010b0bb824 */ /* 0x000fc800078e0a1d */
[----:B------:R-:W-:-:S04]  /*d900*/  @!P1 IMAD.IADD R8, R8, 0x1, -R29 ;  /* 0x0000000108089824 */ /* 0x000fc800078e0a1d */
[--C-:B------:R-:W-:Y:S01]  /*d910*/  @!P5 IMAD.IADD R15, R15, 0x1, -R29.reuse ;  /* 0x000000010f0fd824 */ /* 0x100fe200078e0a1d */
[----:B------:R-:W-:Y:S01]  /*d920*/  ISETP.GT.U32.AND P5, PT, R29, R11, PT ;  /* 0x0000000b1d00720c */ /* 0x000fe20003fa4070 */
[--C-:B------:R-:W-:Y:S01]  /*d930*/  @!P0 IMAD.IADD R3, R3, 0x1, -R29.reuse ;  /* 0x0000000103038824 */ /* 0x100fe200078e0a1d */
[----:B------:R0:W-:Y:S01]  /*d940*/  STL [R1+0xdc], R8 ;  /* 0x0000dc0801007387 */ /* 0x0001e20000100800 */
[--C-:B------:R-:W-:Y:S02]  /*d950*/  @!P2 IMAD.IADD R4, R4, 0x1, -R29.reuse ;  /* 0x000000010404a824 */ /* 0x100fe400078e0a1d */
[--C-:B------:R-:W-:Y:S01]  /*d960*/  @!P4 IMAD.IADD R9, R9, 0x1, -R29.reuse ;  /* 0x000000010909c824 */ /* 0x100fe200078e0a1d */
[----:B0-----:R-:W2:Y:S04]  /*d970*/  LDL.LU R8, [R1+0x8c] ;  /* 0x00008c0001087983 */ /* 0x001ea80000300800 */
[----:B------:R0:W-:Y:S04]  /*d980*/  STL [R1+0xe0], R3 ;  /* 0x0000e00301007387 */ /* 0x0001e80000100800 */
[----:B------:R-:W3:Y:S04]  /*d990*/  LDL.LU R0, [R1+0x90] ;  /* 0x0000900001007983 */ /* 0x000ee80000300800 */
[----:B------:R1:W-:Y:S01]  /*d9a0*/  STL [R1+0xbc], R4 ;  /* 0x0000bc0401007387 */ /* 0x0003e20000100800 */
[----:B------:R-:W-:-:S03]  /*d9b0*/  @!P5 IMAD.IADD R11, R11, 0x1, -R29 ;  /* 0x000000010b0bd824 */ /* 0x000fc600078e0a1d */
[----:B------:R-:W4:Y:S04]  /*d9c0*/  LDL.LU R2, [R1+0x94] ;  /* 0x0000940001027983 */ /* 0x000f280000300800 */
[----:B------:R5:W-:Y:S04]  /*d9d0*/  STL [R1+0xc0], R9 ;  /* 0x0000c00901007387 */ /* 0x000be80000100800 */
[----:B0-----:R-:W2:Y:S04]  /*d9e0*/  LDL.LU R3, [R1+0x1c8] ;  /* 0x0001c80001037983 */ /* 0x001ea80000300800 */
[----:B-1----:R-:W2:Y:S04]  /*d9f0*/  LDL.LU R4, [R1+0x7c] ;  /* 0x00007c0001047983 */ /* 0x002ea80000300800 */
[----:B------:R0:W-:Y:S04]  /*da00*/  STL [R1+0xc4], R11 ;  /* 0x0000c40b01007387 */ /* 0x0001e80000100800 */
[----:B-----5:R-:W5:Y:S04]  /*da10*/  LDL.LU R9, [R1+0x80] ;  /* 0x0000800001097983 */ /* 0x020f680000300800 */
[----:B0-----:R-:W5:Y:S01]  /*da20*/  LDL.LU R11, [R1+0x84] ;  /* 0x00008400010b7983 */ /* 0x001f620000300800 */
[----:B------:R-:W-:-:S02]  /*da30*/  ISETP.GT.U32.AND P6, PT, R29, R12, PT ;  /* 0x0000000c1d00720c */ /* 0x000fc40003fc4070 */
[C---:B------:R-:W-:Y:S02]  /*da40*/  ISETP.GT.U32.AND P3, PT, R29.reuse, R16, PT ;  /* 0x000000101d00720c */ /* 0x040fe40003f64070 */
[----:B------:R-:W-:-:S09]  /*da50*/  ISETP.GT.U32.AND P1, PT, R29, R26, PT ;  /* 0x0000001a1d00720c */ /* 0x000fd20003f24070 */
[--C-:B------:R-:W-:Y:S01]  /*da60*/  @!P6 IMAD.IADD R12, R12, 0x1, -R29.reuse ;  /* 0x000000010c0ce824 */ /* 0x100fe200078e0a1d */
[----:B------:R-:W-:Y:S01]  /*da70*/  ISETP.GT.U32.AND P6, PT, R29, R17, PT ;  /* 0x000000111d00720c */ /* 0x000fe20003fc4070 */
[----:B------:R-:W-:-:S03]  /*da80*/  @!P3 IMAD.IADD R16, R16, 0x1, -R29 ;  /* 0x000000011010b824 */ /* 0x000fc600078e0a1d */
[C---:B------:R-:W-:Y:S02]  /*da90*/  ISETP.GT.U32.AND P3, PT, R29.reuse, R12, PT ;  /* 0x0000000c1d00720c */ /* 0x040fe40003f64070 */
[C---:B------:R-:W-:Y:S02]  /*daa0*/  ISETP.GT.U32.AND P0, PT, R29.reuse, R10, PT ;  /* 0x0000000a1d00720c */ /* 0x040fe40003f04070 */
[C---:B------:R-:W-:Y:S02]  /*dab0*/  ISETP.GT.U32.AND P2, PT, R29.reuse, R13, PT ;  /* 0x0000000d1d00720c */ /* 0x040fe40003f44070 */
[----:B------:R-:W-:-:S03]  /*dac0*/  ISETP.GT.U32.AND P4, PT, R29, R14, PT ;  /* 0x0000000e1d00720c */ /* 0x000fc60003f84070 */
[--C-:B------:R-:W-:Y:S01]  /*dad0*/  @!P6 IMAD.IADD R17, R17, 0x1, -R29.reuse ;  /* 0x000000011111e824 */ /* 0x100fe200078e0a1d */
[C---:B------:R-:W-:Y:S01]  /*dae0*/  ISETP.GT.U32.AND P5, PT, R29.reuse, R15, PT ;  /* 0x0000000f1d00720c */ /* 0x040fe20003fa4070 */
[--C-:B------:R-:W-:Y:S02]  /*daf0*/  @!P1 IMAD.IADD R26, R26, 0x1, -R29.reuse ;  /* 0x000000011a1a9824 */ /* 0x100fe400078e0a1d */
[--C-:B------:R-:W-:Y:S01]  /*db00*/  @!P3 IMAD.IADD R12, R12, 0x1, -R29.reuse ;  /* 0x000000010c0cb824 */ /* 0x100fe200078e0a1d */
[C---:B------:R-:W-:Y:S01]  /*db10*/  ISETP.GT.U32.AND P3, PT, R29.reuse, R17, PT ;  /* 0x000000111d00720c */ /* 0x040fe20003f64070 */
[--C-:B------:R-:W-:Y:S01]  /*db20*/  @!P0 IMAD.IADD R10, R10, 0x1, -R29.reuse ;  /* 0x000000010a0a8824 */ /* 0x100fe200078e0a1d */
[----:B------:R-:W-:Y:S01]  /*db30*/  ISETP.GT.U32.AND P1, PT, R29, R18, PT ;  /* 0x000000121d00720c */ /* 0x000fe20003f24070 */
[--C-:B------:R-:W-:Y:S01]  /*db40*/  @!P2 IMAD.IADD R13, R13, 0x1, -R29.reuse ;  /* 0x000000010d0da824 */ /* 0x100fe200078e0a1d */
[C---:B------:R-:W-:Y:S02]  /*db50*/  ISETP.GT.U32.AND P0, PT, R29.reuse, R27, PT ;  /* 0x0000001b1d00720c */ /* 0x040fe40003f04070 */
[C---:B------:R-:W-:Y:S01]  /*db60*/  ISETP.GT.U32.AND P2, PT, R29.reuse, R5, PT ;  /* 0x000000051d00720c */ /* 0x040fe20003f44070 */
[----:B------:R-:W-:Y:S01]  /*db70*/  @!P4 IMAD.IADD R14, R14, 0x1, -R29 ;  /* 0x000000010e0ec824 */ /* 0x000fe200078e0a1d */
[----:B------:R-:W-:-:S02]  /*db80*/  ISETP.GT.U32.AND P4, PT, R29, R6, PT ;  /* 0x000000061d00720c */ /* 0x000fc40003f84070 */
[----:B------:R-:W-:Y:S01]  /*db90*/  ISETP.GT.U32.AND P6, PT, R29, R16, PT ;  /* 0x000000101d00720c */ /* 0x000fe20003fc4070 */
[--C-:B------:R-:W-:Y:S02]  /*dba0*/  @!P5 IMAD.IADD R15, R15, 0x1, -R29.reuse ;  /* 0x000000010f0fd824 */ /* 0x100fe400078e0a1d */
[--C-:B------:R-:W-:Y:S01]  /*dbb0*/  @!P3 IMAD.IADD R17, R17, 0x1, -R29.reuse ;  /* 0x000000011111b824 */ /* 0x100fe200078e0a1d */
[----:B------:R-:W-:Y:S01]  /*dbc0*/  ISETP.GT.U32.AND P5, PT, R29, R7, PT ;  /* 0x000000071d00720c */ /* 0x000fe20003fa4070 */
[--C-:B------:R-:W-:Y:S01]  /*dbd0*/  @!P1 IMAD.IADD R18, R18, 0x1, -R29.reuse ;  /* 0x0000000112129824 */ /* 0x100fe200078e0a1d */
[----:B------:R0:W-:Y:S01]  /*dbe0*/  STL [R1+0xc8], R12 ;  /* 0x0000c80c01007387 */ /* 0x0001e20000100800 */
[--C-:B------:R-:W-:Y:S02]  /*dbf0*/  @!P0 IMAD.IADD R27, R27, 0x1, -R29.reuse ;  /* 0x000000011b1b8824 */ /* 0x100fe400078e0a1d */
[--C-:B------:R-:W-:Y:S01]  /*dc00*/  @!P2 IMAD.IADD R5, R5, 0x1, -R29.reuse ;  /* 0x000000010505a824 */ /* 0x100fe200078e0a1d */
[----:B0-----:R-:W5:Y:S01]  /*dc10*/  LDL.LU R12, [R1+0x194] ;  /* 0x00019400010c7983 */ /* 0x001f620000300800 */
[----:B------:R-:W-:-:S02]  /*dc20*/  @!P4 IMAD.IADD R6, R6, 0x1, -R29 ;  /* 0x000000010606c824 */ /* 0x000fc400078e0a1d */
[--C-:B------:R-:W-:Y:S01]  /*dc30*/  @!P6 IMAD.IADD R16, R16, 0x1, -R29.reuse ;  /* 0x000000011010e824 */ /* 0x100fe200078e0a1d */
[----:B------:R-:W-:Y:S03]  /*dc40*/  STL [R1+0xcc], R26 ;  /* 0x0000cc1a01007387 */ /* 0x000fe60000100800 */
[----:B------:R-:W-:Y:S01]  /*dc50*/  @!P5 IMAD.IADD R7, R7, 0x1, -R29 ;  /* 0x000000010707d824 */ /* 0x000fe200078e0a1d */
[----:B------:R0:W-:Y:S04]  /*dc60*/  STL [R1+0xa8], R10 ;  /* 0x0000a80a01007387 */ /* 0x0001e80000100800 */
[----:B------:R1:W-:Y:S04]  /*dc70*/  STL [R1+0xac], R13 ;  /* 0x0000ac0d01007387 */ /* 0x0003e80000100800 */
[----:B------:R1:W-:Y:S04]  /*dc80*/  STL [R1+0xb0], R14 ;  /* 0x0000b00e01007387 */ /* 0x0003e80000100800 */
[----:B------:R1:W-:Y:S04]  /*dc90*/  STL [R1+0xb4], R15 ;  /* 0x0000b40f01007387 */ /* 0x0003e80000100800 */
[----:B0-----:R-:W5:Y:S04]  /*dca0*/  LDL R10, [R1+0x1dec] ;  /* 0x001dec00010a7983 */ /* 0x001f680000100800 */
[----:B------:R0:W-:Y:S04]  /*dcb0*/  STL [R1+0xb8], R16 ;  /* 0x0000b81001007387 */ /* 0x0001e80000100800 */
[----:B-1----:R-:W5:Y:S04]  /*dcc0*/  LDL.LU R13, [R1+0x198] ;  /* 0x00019800010d7983 */ /* 0x002f680000300800 */
[----:B------:R-:W5:Y:S04]  /*dcd0*/  LDL.LU R14, [R1+0x78] ;  /* 0x00007800010e7983 */ /* 0x000f680000300800 */
[----:B------:R1:W-:Y:S04]  /*dce0*/  STL [R1+0x98], R17 ;  /* 0x0000981101007387 */ /* 0x0003e80000100800 */
[----:B------:R-:W5:Y:S04]  /*dcf0*/  LDL.LU R15, [R1+0x15c] ;  /* 0x00015c00010f7983 */ /* 0x000f680000300800 */
[----:B0-----:R-:W5:Y:S04]  /*dd00*/  LDL.LU R16, [R1+0x160] ;  /* 0x0001600001107983 */ /* 0x001f680000300800 */
[----:B-1----:R-:W5:Y:S01]  /*dd10*/  LDL.LU R17, [R1+0x164] ;  /* 0x0001640001117983 */ /* 0x002f620000300800 */
        /* <DEDUP_REMOVED lines=8> */
[----:B-----5:R-:W-:Y:S01]  /*dda0*/  ISETP.GT.U32.AND P4, PT, R29, R9, PT ;  /* 0x000000091d00720c */ /* 0x020fe20003f84070 */
[--C-:B------:R-:W-:Y:S01]  /*ddb0*/  @!P0 IMAD.IADD R3, R3, 0x1, -R29.reuse ;  /* 0x0000000103038824 */ /* 0x100fe200078e0a1d */
[C---:B------:R-:W-:Y:S02]  /*ddc0*/  ISETP.GT.U32.AND P1, PT, R29.reuse, R27, PT ;  /* 0x0000001b1d00720c */ /* 0x040fe40003f24070 */
[C---:B------:R-:W-:Y:S02]  /*ddd0*/  ISETP.GT.U32.AND P0, PT, R29.reuse, R5, PT ;  /* 0x000000051d00720c */ /* 0x040fe40003f04070 */
[C---:B------:R-:W-:Y:S01]  /*dde0*/  ISETP.GT.U32.AND P5, PT, R29.reuse, R11, PT ;  /* 0x0000000b1d00720c */ /* 0x040fe20003fa4070 */
[--C-:B------:R-:W-:Y:S01]  /*ddf0*/  @!P2 IMAD.IADD R4, R4, 0x1, -R29.reuse ;  /* 0x000000010404a824 */ /* 0x100fe200078e0a1d */
[----:B------:R-:W-:Y:S01]  /*de00*/  ISETP.GT.U32.AND P2, PT, R29, R6, PT ;  /* 0x000000061d00720c */ /* 0x000fe20003f44070 */
[----:B------:R-:W-:-:S04]  /*de10*/  @!P6 IMAD.IADD R8, R8, 0x1, -R29 ;  /* 0x000000010808e824 */ /* 0x000fc800078e0a1d */
[--C-:B------:R-:W-:Y:S01]  /*de20*/  @!P4 IMAD.IADD R9, R9, 0x1, -R29.reuse ;  /* 0x000000010909c824 */ /* 0x100fe200078e0a1d */
[----:B------:R-:W-:Y:S01]  /*de30*/  ISETP.GT.U32.AND P4, PT, R29, R7, PT ;  /* 0x000000071d00720c */ /* 0x000fe20003f84070 */
[--C-:B------:R-:W-:Y:S02]  /*de40*/  @!P3 IMAD.IADD R18, R18, 0x1, -R29.reuse ;  /* 0x000000011212b824 */ /* 0x100fe400078e0a1d */
[--C-:B------:R-:W-:Y:S02]  /*de50*/  @!P1 IMAD.IADD R27, R27, 0x1, -R29.reuse ;  /* 0x000000011b1b9824 */ /* 0x100fe400078e0a1d */
[--C-:B------:R-:W-:Y:S01]  /*de60*/  @!P5 IMAD.IADD R11, R11, 0x1, -R29.reuse ;  /* 0x000000010b0bd824 */ /* 0x100fe200078e0a1d */
[----:B------:R-:W-:Y:S01]  /*de70*/  ISETP.GT.U32.AND P5, PT, R29, R8, PT ;  /* 0x000000081d00720c */ /* 0x000fe20003fa4070 */
[--C-:B------:R-:W-:Y:S01]  /*de80*/  @!P0 IMAD.IADD R5, R5, 0x1, -R29.reuse ;  /* 0x0000000105058824 */ /* 0x100fe200078e0a1d */
[----:B------:R0:W-:Y:S01]  /*de90*/  STL [R1+0x9c], R18 ;  /* 0x00009c1201007387 */ /* 0x0001e20000100800 */
[----:B------:R-:W-:-:S04]  /*dea0*/  @!P2 IMAD.IADD R6, R6, 0x1, -R29 ;  /* 0x000000010606a824 */ /* 0x000fc800078e0a1d */
[--C-:B------:R-:W-:Y:S01]  /*deb0*/  @!P4 IMAD.IADD R7, R7, 0x1, -R29.reuse ;  /* 0x000000010707c824 */ /* 0x100fe200078e0a1d */
[----:B0-----:R-:W2:Y:S04]  /*dec0*/  LDL.LU R18, [R1+0x16c] ;  /* 0x00016c0001127983 */ /* 0x001ea80000300800 */
[----:B------:R-:W-:Y:S04]  /*ded0*/  STL [R1+0xa0], R27 ;  /* 0x0000a01b01007387 */ /* 0x000fe80000100800 */
[----:B------:R-:W3:Y:S04]  /*dee0*/  LDL.LU R25, [R1+0x120] ;  /* 0x0001200001197983 */ /* 0x000ee80000300800 */
[----:B------:R0:W-:Y:S04]  /*def0*/  STL [R1+0xa4], R5 ;  /* 0x0000a40501007387 */ /* 0x0001e80000100800 */
[----:B------:R-:W4:Y:S04]  /*df00*/  LDL.LU R26, [R1+0x124] ;  /* 0x00012400011a7983 */ /* 0x000f280000300800 */
[----:B------:R1:W-:Y:S04]  /*df10*/  STL [R1+0x1f0], R6 ;  /* 0x0001f00601007387 */ /* 0x0003e80000100800 */
[----:B0-----:R-:W5:Y:S01]  /*df20*/  LDL.LU R5, [R1+0x128] ;  /* 0x0001280001057983 */ /* 0x001f620000300800 */
[----:B------:R-:W-:-:S03]  /*df30*/  @!P5 IMAD.IADD R8, R8, 0x1, -R29 ;  /* 0x000000010808d824 */ /* 0x000fc600078e0a1d */
[----:B-1----:R-:W5:Y:S04]  /*df40*/  LDL.LU R6, [R1+0x12c] ;  /* 0x00012c0001067983 */ /* 0x002f680000300800 */
[----:B------:R0:W-:Y:S04]  /*df50*/  STL [R1+0x88], R7 ;  /* 0x0000880701007387 */ /* 0x0001e80000100800 */
[----:B0-----:R-:W5:Y:S04]  /*df60*/  LDL.LU R7, [R1+0x130] ;  /* 0x0001300001077983 */ /* 0x001f680000300800 */
[----:B------:R0:W-:Y:S04]  /*df70*/  STL [R1+0x8c], R8 ;  /* 0x00008c0801007387 */ /* 0x0001e80000100800 */
[----:B0-----:R-:W5:Y:S01]  /*df80*/  LDL.LU R8, [R1+0xe4] ;  /* 0x0000e40001087983 */ /* 0x001f620000300800 */
[----:B------:R-:W-:-:S05]  /*df90*/  IABS R24, R24 ;  /* 0x0000001800187213 */ /* 0x000fca0000000000 */
[----:B------:R-:W-:Y:S01]  /*dfa0*/  IMAD.HI.U32 R19, R28, R24, RZ ;  /* 0x000000181c137227 */ /* 0x000fe200078e00ff */
[----:B------:R-:W-:-:S03]  /*dfb0*/  IABS R23, R23 ;  /* 0x0000001700177213 */ /* 0x000fc60000000000 */
[----:B------:R-:W-:Y:S01]  /*dfc0*/  IMAD.MOV R19, RZ, RZ, -R19 ;  /* 0x000000ffff137224 */ /* 0x000fe200078e0a13 */
[----:B------:R-:W-:-:S03]  /*dfd0*/  ISETP.GT.U32.AND P6, PT, R29, R12, PT ;  /* 0x0000000c1d00720c */ /* 0x000fc60003fc4070 */
[C---:B------:R-:W-:Y:S02]  /*dfe0*/  IMAD R24, R29.reuse, R19, R24 ;  /* 0x000000131d187224 */ /* 0x040fe400078e0218 */
[----:B------:R-:W-:Y:S01]  /*dff0*/  IMAD.HI.U32 R19, R28, R23, RZ ;  /* 0x000000171c137227 */ /* 0x000fe200078e00ff */
[----:B------:R-:W-:-:S03]  /*e000*/  ISETP.GT.U32.AND P3, PT, R29, R0, PT ;  /* 0x000000001d00720c */ /* 0x000fc60003f64070 */
[----:B------:R-:W-:Y:S01]  /*e010*/  IMAD.MOV R19, RZ, RZ, -R19 ;  /* 0x000000ffff137224 */ /* 0x000fe200078e0a13 */
[----:B------:R-:W-:-:S03]  /*e020*/  ISETP.GT.U32.AND P1, PT, R29, R2, PT ;  /* 0x000000021d00720c */ /* 0x000fc60003f24070 */
[C---:B------:R-:W-:Y:S01]  /*e030*/  IMAD R23, R29.reuse, R19, R23 ;  /* 0x000000131d177224 */ /* 0x040fe200078e0217 */
[C---:B------:R-:W-:Y:S01]  /*e040*/  ISETP.GT.U32.AND P0, PT, R29.reuse, R3, PT ;  /* 0x000000031d00720c */ /* 0x040fe20003f04070 */
[----:B------:R-:W-:Y:S01]  /*e050*/  IMAD.HI.U32 R19, R28, R22, RZ ;  /* 0x000000161c137227 */ /* 0x000fe200078e00ff */
[----:B------:R-:W-:-:S03]  /*e060*/  ISETP.GT.U32.AND P2, PT, R29, R4, PT ;  /* 0x000000041d00720c */ /* 0x000fc60003f44070 */
[----:B------:R-:W-:Y:S02]  /*e070*/  IMAD.MOV R19, RZ, RZ, -R19 ;  /* 0x000000ffff137224 */ /* 0x000fe400078e0a13 */
[----:B------:R-:W-:Y:S02]  /*e080*/  @!P6 IMAD.IADD R12, R12, 0x1, -R29 ;  /* 0x000000010c0ce824 */ /* 0x000fe400078e0a1d */
[C---:B------:R-:W-:Y:S01]  /*e090*/  IMAD R22, R29.reuse, R19, R22 ;  /* 0x000000131d167224 */ /* 0x040fe200078e0216 */
[C---:B------:R-:W-:Y:S01]  /*e0a0*/  ISETP.GT.U32.AND P4, PT, R29.reuse, R9, PT ;  /* 0x000000091d00720c */ /* 0x040fe20003f84070 */
[----:B------:R-:W-:Y:S01]  /*e0b0*/  IMAD.HI.U32 R19, R28, R21, RZ ;  /* 0x000000151c137227 */ /* 0x000fe200078e00ff */
[----:B------:R-:W-:-:S03]  /*e0c0*/  ISETP.GT.U32.AND P5, PT, R29, R12, PT ;  /* 0x0000000c1d00720c */ /* 0x000fc60003fa4070 */
[----:B------:R-:W-:Y:S01]  /*e0d0*/  @!P3 IMAD.IADD R0, R0, 0x1, -R29 ;  /* 0x000000010000b824 */ /* 0x000fe200078e0a1d */
[C---:B------:R-:W-:Y:S01]  /*e0e0*/  ISETP.GT.U32.AND P3, PT, R29.reuse, R13, PT ;  /* 0x0000000d1d00720c */ /* 0x040fe20003f64070 */
[----:B------:R-:W-:Y:S02]  /*e0f0*/  IMAD.MOV R19, RZ, RZ, -R19 ;  /* 0x000000ffff137224 */ /* 0x000fe400078e0a13 */
[--C-:B------:R-:W-:Y:S01]  /*e100*/  @!P1 IMAD.IADD R2, R2, 0x1, -R29.reuse ;  /* 0x0000000102029824 */ /* 0x100fe200078e0a1d */
[----:B------:R-:W-:Y:S01]  /*e110*/  ISETP.GT.U32.AND P1, PT, R29, R14, PT ;  /* 0x0000000e1d00720c */ /* 0x000fe20003f24070 */
[----:B------:R-:W-:Y:S01]  /*e120*/  @!P0 IMAD.IADD R3, R3, 0x1, -R29 ;  /* 0x0000000103038824 */ /* 0x000fe200078e0a1d */
[C---:B------:R-:W-:Y:S01]  /*e130*/  ISETP.GT.U32.AND P0, PT, R29.reuse, R15, PT ;  /* 0x0000000f1d00720c */ /* 0x040fe20003f04070 */
[C---:B------:R-:W-:Y:S02]  /*e140*/  IMAD R21, R29.reuse, R19, R21 ;  /* 0x000000131d157224 */ /* 0x040fe400078e0215 */
[----:B------:R-:W-:Y:S01]  /*e150*/  IMAD.HI.U32 R19, R28, R20, RZ ;  /* 0x000000141c137227 */ /* 0x000fe200078e00ff */
[----:B------:R-:W-:-:S03]  /*e160*/  ISETP.GT.U32.AND P6, PT, R29, R11, PT ;  /* 0x0000000b1d00720c */ /* 0x000fc60003fc4070 */
[----:B------:R-:W-:Y:S01]  /*e170*/  @!P2 IMAD.IADD R4, R4, 0x1, -R29 ;  /* 0x000000010404a824 */ /* 0x000fe200078e0a1d */
[----:B------:R-:W-:Y:S01]  /*e180*/  ISETP.GT.U32.AND P2, PT, R29, R16, PT ;  /* 0x000000101d00720c */ /* 0x000fe20003f44070 */
[----:B------:R-:W-:Y:S02]  /*e190*/  IMAD.MOV R19, RZ, RZ, -R19 ;  /* 0x000000ffff137224 */ /* 0x000fe400078e0a13 */
[--C-:B------:R-:W-:Y:S01]  /*e1a0*/  @!P4 IMAD.IADD R9, R9, 0x1, -R29.reuse ;  /* 0x000000010909c824 */ /* 0x100fe200078e0a1d */
[----:B------:R-:W-:Y:S01]  /*e1b0*/  ISETP.GT.U32.AND P4, PT, R29, R17, PT ;  /* 0x000000111d00720c */ /* 0x000fe20003f84070 */
[--C-:B------:R-:W-:Y:S02]  /*e1c0*/  @!P5 IMAD.IADD R12, R12, 0x1, -R29.reuse ;  /* 0x000000010c0cd824 */ /* 0x100fe400078e0a1d */
[--C-:B------:R-:W-:Y:S02]  /*e1d0*/  @!P3 IMAD.IADD R13, R13, 0x1, -R29.reuse ;  /* 0x000000010d0db824 */ /* 0x100fe400078e0a1d */
[----:B------:R-:W-:Y:S01]  /*e1e0*/  IMAD R20, R29, R19, R20 ;  /* 0x000000131d147224 */ /* 0x000fe200078e0214 */
[----:B------:R-:W-:Y:S01]  /*e1f0*/  IABS R19, R10 ;  /* 0x0000000a00137213 */ /* 0x000fe20000000000 */
[--C-:B------:R-:W-:Y:S01]  /*e200*/  @!P1 IMAD.IADD R14, R14, 0x1, -R29.reuse ;  /* 0x000000010e0e9824 */ /* 0x100fe200078e0a1d */
[----:B------:R-:W5:Y:S01]  /*e210*/  LDL.LU R10, [R1+0xe8] ;  /* 0x0000e800010a7983 */ /* 0x000f620000300800 */
[----:B------:R-:W-:-:S02]  /*e220*/  @!P0 IMAD.IADD R15, R15, 0x1, -R29 ;  /* 0x000000010f0f8824 */ /* 0x000fc400078e0a1d */
[--C-:B------:R-:W-:Y:S02]  /*e230*/  @!P2 IMAD.IADD R16, R16, 0x1, -R29.reuse ;  /* 0x000000011010a824 */ /* 0x100fe400078e0a1d */
[--C-:B------:R-:W-:Y:S02]  /*e240*/  @!P6 IMAD.IADD R11, R11, 0x1, -R29.reuse ;  /* 0x000000010b0be824 */ /* 0x100fe400078e0a1d */
[----:B------:R-:W-:Y:S01]  /*e250*/  @!P4 IMAD.IADD R17, R17, 0x1, -R29 ;  /* 0x000000011111c824 */ /* 0x000fe200078e0a1d */
[----:B------:R0:W-:Y:S04]  /*e260*/  STL [R1+0x90], R0 ;  /* 0x0000900001007387 */ /* 0x0001e80000100800 */
[----:B------:R1:W-:Y:S04]  /*e270*/  STL [R1+0x94], R2 ;  /* 0x0000940201007387 */ /* 0x0003e80000100800 */
[----:B------:R0:W-:Y:S04]  /*e280*/  STL [R1+0x1c8], R3 ;  /* 0x0001c80301007387 */ /* 0x0001e80000100800 */
[----:B------:R0:W-:Y:S04]  /*e290*/  STL [R1+0x7c], R4 ;  /* 0x00007c0401007387 */ /* 0x0001e80000100800 */
[----:B------:R-:W-:Y:S04]  /*e2a0*/  STL [R1+0x80], R9 ;  /* 0x0000800901007387 */ /* 0x000fe80000100800 */
[----:B------:R-:W5:Y:S04]  /*e2b0*/  LDL.LU R27, [R1+0xec] ;  /* 0x0000ec00011b7983 */ /* 0x000f680000300800 */
[----:B------:R1:W-:Y:S04]  /*e2c0*/  STL [R1+0x84], R11 ;  /* 0x0000840b01007387 */ /* 0x0003e80000100800 */
[----:B0-----:R-:W5:Y:S04]  /*e2d0*/  LDL.LU R0, [R1+0xf0] ;  /* 0x0000f00001007983 */ /* 0x001f680000300800 */
[----:B-1----:R-:W5:Y:S04]  /*e2e0*/  LDL.LU R2, [R1+0xf8] ;  /* 0x0000f80001027983 */ /* 0x002f680000300800 */
[----:B------:R-:W-:Y:S04]  /*e2f0*/  STL [R1+0x194], R12 ;  /* 0x0001940c01007387 */ /* 0x000fe80000100800 */
[----:B------:R-:W5:Y:S04]  /*e300*/  LDL.LU R3, [R1+0x38] ;  /* 0x0000380001037983 */ /* 0x000f680000300800 */
[----:B------:R-:W5:Y:S04]  /*e310*/  LDL.LU R4, [R1+0x34] ;  /* 0x0000340001047983 */ /* 0x000f680000300800 */
[----:B------:R-:W5:Y:S01]  /*e320*/  LDL.LU R11, [R1+0x30] ;  /* 0x00003000010b7983 */ /* 0x000f620000300800 */
[----:B---3--:R-:W-:-:S02]  /*e330*/  ISETP.GT.U32.AND P5, PT, R29, R25, PT ;  /* 0x000000191d00720c */ /* 0x008fc40003fa4070 */
[C---:B----4-:R-:W-:Y:S02]  /*e340*/  ISETP.GT.U32.AND P3, PT, R29.reuse, R26, PT ;  /* 0x0000001a1d00720c */ /* 0x050fe40003f64070 */
[C---:B--2---:R-:W-:Y:S02]  /*e350*/  ISETP.GT.U32.AND P6, PT, R29.reuse, R18, PT ;  /* 0x000000121d00720c */ /* 0x044fe40003fc4070 */
[C---:B-----5:R-:W-:Y:S02]  /*e360*/  ISETP.GT.U32.AND P1, PT, R29.reuse, R5, PT ;  /* 0x000000051d00720c */ /* 0x060fe40003f24070 */
[----:B------:R-:W-:-:S05]  /*e370*/  ISETP.GT.U32.AND P0, PT, R29, R6, PT ;  /* 0x000000061d00720c */ /* 0x000fca0003f04070 */
        /* <DEDUP_REMOVED lines=10> */
[----:B------:R-:W-:-:S07]  /*e420*/  ISETP.GT.U32.AND P4, PT, R29, R8, PT ;  /* 0x000000081d00720c */ /* 0x000fce0003f84070 */
[--C-:B------:R-:W-:Y:S01]  /*e430*/  @!P2 IMAD.IADD R7, R7, 0x1, -R29.reuse ;  /* 0x000000010707a824 */ /* 0x100fe200078e0a1d */
[----:B------:R-:W-:Y:S01]  /*e440*/  ISETP.GT.U32.AND P2, PT, R29, R17, PT ;  /* 0x000000111d00720c */ /* 0x000fe20003f44070 */
[--C-:B------:R-:W-:Y:S02]  /*e450*/  @!P5 IMAD.IADD R13, R13, 0x1, -R29.reuse ;  /* 0x000000010d0dd824 */ /* 0x100fe400078e0a1d */
[--C-:B------:R-:W-:Y:S02]  /*e460*/  @!P3 IMAD.IADD R14, R14, 0x1, -R29.reuse ;  /* 0x000000010e0eb824 */ /* 0x100fe400078e0a1d */
[--C-:B------:R-:W-:Y:S02]  /*e470*/  @!P1 IMAD.IADD R15, R15, 0x1, -R29.reuse ;  /* 0x000000010f0f9824 */ /* 0x100fe400078e0a1d */
[--C-:B------:R-:W-:Y:S01]  /*e480*/  @!P4 IMAD.IADD R8, R8, 0x1, -R29.reuse ;  /* 0x000000010808c824 */ /* 0x100fe200078e0a1d */
[----:B------:R-:W-:Y:S01]  /*e490*/  ISETP.GT.U32.AND P4, PT, R29, R18, PT ;  /* 0x000000121d00720c */ /* 0x000fe20003f84070 */
[--C-:B------:R-:W-:Y:S01]  /*e4a0*/  @!P0 IMAD.IADD R16, R16, 0x1, -R29.reuse ;  /* 0x0000000110108824 */ /* 0x100fe200078e0a1d */
[----:B------:R0:W-:Y:S03]  /*e4b0*/  STL [R1+0x198], R13 ;  /* 0x0001980d01007387 */ /* 0x0001e60000100800 */
[--C-:B------:R-:W-:Y:S01]  /*e4c0*/  @!P2 IMAD.IADD R17, R17, 0x1, -R29.reuse ;  /* 0x000000011111a824 */ /* 0x100fe200078e0a1d */
[----:B------:R1:W-:Y:S04]  /*e4d0*/  STL [R1+0x78], R14 ;  /* 0x0000780e01007387 */ /* 0x0003e80000100800 */
[----:B0-----:R-:W2:Y:S04]  /*e4e0*/  LDL.LU R13, [R1+0x2c] ;  /* 0x00002c00010d7983 */ /* 0x001ea80000300800 */
[----:B------:R0:W-:Y:S04]  /*e4f0*/  STL [R1+0x15c], R15 ;  /* 0x00015c0f01007387 */ /* 0x0001e80000100800 */
[----:B------:R3:W-:Y:S01]  /*e500*/  STL [R1+0x160], R16 ;  /* 0x0001601001007387 */ /* 0x0007e20000100800 */
[----:B------:R-:W-:-:S03]  /*e510*/  @!P4 IMAD.IADD R18, R18, 0x1, -R29 ;  /* 0x000000011212c824 */ /* 0x000fc600078e0a1d */
[----:B-1----:R-:W4:Y:S04]  /*e520*/  LDL.LU R14, [R1+0x28] ;  /* 0x00002800010e7983 */ /* 0x002f280000300800 */
[----:B0-----:R-:W5:Y:S04]  /*e530*/  LDL.LU R15, [R1+0x24] ;  /* 0x00002400010f7983 */ /* 0x001f680000300800 */
[----:B------:R-:W-:Y:S04]  /*e540*/  STL [R1+0x164], R17 ;  /* 0x0001641101007387 */ /* 0x000fe80000100800 */
[----:B------:R-:W5:Y:S04]  /*e550*/  LDL.LU R9, [R1+0x20] ;  /* 0x0000200001097983 */ /* 0x000f680000300800 */
[----:B---3--:R-:W3:Y:S04]  /*e560*/  LDL.LU R16, [R1+0x1c] ;  /* 0x00001c0001107983 */ /* 0x008ee80000300800 */
[----:B------:R0:W-:Y:S04]  /*e570*/  STL [R1+0x16c], R18 ;  /* 0x00016c1201007387 */ /* 0x0001e80000100800 */
[----:B0-----:R-:W3:Y:S04]  /*e580*/  LDL.LU R18, [R1+0x18] ;  /* 0x0000180001127983 */ /* 0x001ee80000300800 */
[----:B------:R-:W3:Y:S01]  /*e590*/  LDL.LU R17, [R1+0x14] ;  /* 0x0000140001117983 */ /* 0x000ee20000300800 */
[----:B------:R-:W-:-:S02]  /*e5a0*/  ISETP.GT.U32.AND P6, PT, R29, R10, PT ;  /* 0x0000000a1d00720c */ /* 0x000fc40003fc4070 */
[C---:B------:R-:W-:Y:S02]  /*e5b0*/  ISETP.GT.U32.AND P5, PT, R29.reuse, R25, PT ;  /* 0x000000191d00720c */ /* 0x040fe40003fa4070 */
[C---:B------:R-:W-:Y:S02]  /*e5c0*/  ISETP.GT.U32.AND P3, PT, R29.reuse, R26, PT ;  /* 0x0000001a1d00720c */ /* 0x040fe40003f64070 */
[C---:B------:R-:W-:Y:S02]  /*e5d0*/  ISETP.GT.U32.AND P1, PT, R29.reuse, R5, PT ;  /* 0x000000051d00720c */ /* 0x040fe40003f24070 */
[C---:B------:R-:W-:Y:S02]  /*e5e0*/  ISETP.GT.U32.AND P0, PT, R29.reuse, R6, PT ;  /* 0x000000061d00720c */ /* 0x040fe40003f04070 */
[----:B------:R-:W-:-:S03]  /*e5f0*/  ISETP.GT.U32.AND P2, PT, R29, R7, PT ;  /* 0x000000071d00720c */ /* 0x000fc60003f44070 */
[--C-:B------:R-:W-:Y:S02]  /*e600*/  @!P6 IMAD.IADD R10, R10, 0x1, -R29.reuse ;  /* 0x000000010a0ae824 */ /* 0x100fe400078e0a1d */
[----:B------:R-:W-:-:S03]  /*e610*/  @!P5 IMAD.IADD R25, R25, 0x1, -R29 ;  /* 0x000000011919d824 */ /* 0x000fc600078e0a1d */
[C---:B------:R-:W-:Y:S01]  /*e620*/  ISETP.GT.U32.AND P4, PT, R29.reuse, R10, PT ;  /* 0x0000000a1d00720c */ /* 0x040fe20003f84070 */
[--C-:B------:R-:W-:Y:S01]  /*e630*/  @!P3 IMAD.IADD R26, R26, 0x1, -R29.reuse ;  /* 0x000000011a1ab824 */ /* 0x100fe200078e0a1d */
[----:B------:R-:W-:Y:S01]  /*e640*/  ISETP.GT.U32.AND P5, PT, R29, R27, PT ;  /* 0x0000001b1d00720c */ /* 0x000fe20003fa4070 */
[--C-:B------:R-:W-:Y:S01]  /*e650*/  @!P1 IMAD.IADD R5, R5, 0x1, -R29.reuse ;  /* 0x0000000105059824 */ /* 0x100fe200078e0a1d */
[C---:B------:R-:W-:Y:S01]  /*e660*/  ISETP.GT.U32.AND P6, PT, R29.reuse, R8, PT ;  /* 0x000000081d00720c */ /* 0x040fe20003fc4070 */
[--C-:B------:R-:W-:Y:S01]  /*e670*/  @!P0 IMAD.IADD R6, R6, 0x1, -R29.reuse ;  /* 0x0000000106068824 */ /* 0x100fe200078e0a1d */
[C---:B------:R-:W-:Y:S02]  /*e680*/  ISETP.GT.U32.AND P3, PT, R29.reuse, R0, PT ;  /* 0x000000001d00720c */ /* 0x040fe40003f64070 */
[----:B------:R-:W-:Y:S01]  /*e690*/  ISETP.GT.U32.AND P1, PT, R29, R2, PT ;  /* 0x000000021d00720c */ /* 0x000fe20003f24070 */
[----:B------:R-:W-:-:S04]  /*e6a0*/  @!P2 IMAD.IADD R7, R7, 0x1, -R29 ;  /* 0x000000010707a824 */ /* 0x000fc800078e0a1d */
[--C-:B------:R-:W-:Y:S01]  /*e6b0*/  @!P4 IMAD.IADD R10, R10, 0x1, -R29.reuse ;  /* 0x000000010a0ac824 */ /* 0x100fe200078e0a1d */
[C---:B------:R-:W-:Y:S02]  /*e6c0*/  ISETP.GT.U32.AND P0, PT, R29.reuse, R3, PT ;  /* 0x000000031d00720c */ /* 0x040fe40003f04070 */
[----:B------:R-:W-:Y:S01]  /*e6d0*/  ISETP.GT.U32.AND P2, PT, R29, R4, PT ;  /* 0x000000041d00720c */ /* 0x000fe20003f44070 */
[--C-:B------:R-:W-:Y:S02]  /*e6e0*/  @!P5 IMAD.IADD R27, R27, 0x1, -R29.reuse ;  /* 0x000000011b1bd824 */ /* 0x100fe400078e0a1d */
[--C-:B------:R-:W-:Y:S02]  /*e6f0*/  @!P3 IMAD.IADD R0, R0, 0x1, -R29.reuse ;  /* 0x000000010000b824 */ /* 0x100fe400078e0a1d */
[--C-:B------:R-:W-:Y:S02]  /*e700*/  @!P1 IMAD.IADD R2, R2, 0x1, -R29.reuse ;  /* 0x0000000102029824 */ /* 0x100fe400078e0a1d */
[----:B------:R-:W-:Y:S01]  /*e710*/  @!P6 IMAD.IADD R8, R8, 0x1, -R29 ;  /* 0x000000010808e824 */ /* 0x000fe200078e0a1d */
[----:B------:R-:W-:-:S03]  /*e720*/  ISETP.GT.U32.AND P6, PT, R29, R11, PT ;  /* 0x0000000b1d00720c */ /* 0x000fc60003fc4070 */
[--C-:B------:R-:W-:Y:S02]  /*e730*/  @!P0 IMAD.IADD R3, R3, 0x1, -R29.reuse ;  /* 0x0000000103038824 */ /* 0x100fe400078e0a1d */
[--C-:B------:R-:W-:Y:S01]  /*e740*/  @!P2 IMAD.IADD R4, R4, 0x1, -R29.reuse ;  /* 0x000000010404a824 */ /* 0x100fe200078e0a1d */
[----:B------:R0:W-:Y:S07]  /*e750*/  STL [R1+0x120], R25 ;  /* 0x0001201901007387 */ /* 0x0001ee0000100800 */
[----:B------:R-:W-:Y:S01]  /*e760*/  @!P6 IMAD.IADD R11, R11, 0x1, -R29 ;  /* 0x000000010b0be824 */ /* 0x000fe200078e0a1d */
[----:B0-----:R-:W3:Y:S04]  /*e770*/  LDL.LU R25, [R1+0x240c] ;  /* 0x00240c0001197983 */ /* 0x001ee80000300800 */
[----:B------:R0:W-:Y:S04]  /*e780*/  STL [R1+0x124], R26 ;  /* 0x0001241a01007387 */ /* 0x0001e80000100800 */
[----:B0-----:R-:W3:Y:S04]  /*e790*/  LDL.LU R26, [R1+0x2408] ;  /* 0x00240800011a7983 */ /* 0x001ee80000300800 */
[----:B------:R0:W-:Y:S04]  /*e7a0*/  STL [R1+0x128], R5 ;  /* 0x0001280501007387 */ /* 0x0001e80000100800 */
[----:B------:R1:W-:Y:S04]  /*e7b0*/  STL [R1+0x12c], R6 ;  /* 0x00012c0601007387 */ /* 0x0003e80000100800 */
[----:B------:R1:W-:Y:S04]  /*e7c0*/  STL [R1+0x130], R7 ;  /* 0x0001300701007387 */ /* 0x0003e80000100800 */
[----:B0-----:R-:W3:Y:S04]  /*e7d0*/  LDL.LU R5, [R1+0x10] ;  /* 0x0000100001057983 */ /* 0x001ee80000300800 */
[----:B------:R0:W-:Y:S04]  /*e7e0*/  STL [R1+0xe4], R8 ;  /* 0x0000e40801007387 */ /* 0x0001e80000100800 */
[----:B-1----:R-:W3:Y:S04]  /*e7f0*/  LDL.LU R6, [R1+0xc] ;  /* 0x00000c0001067983 */ /* 0x002ee80000300800 */
[----:B------:R-:W3:Y:S04]  /*e800*/  LDL.LU R7, [R1+0x8] ;  /* 0x0000080001077983 */ /* 0x000ee80000300800 */
[----:B------:R1:W-:Y:S04]  /*e810*/  STL [R1+0xe8], R10 ;  /* 0x0000e80a01007387 */ /* 0x0003e80000100800 */
[----:B0-----:R-:W3:Y:S01]  /*e820*/  LDL.LU R8, [R1+0x4] ;  /* 0x0000040001087983 */ /* 0x001ee20000300800 */
[----:B------:R-:W-:-:S03]  /*e830*/  IMAD.HI.U32 R12, R28, R19, RZ ;  /* 0x000000131c0c7227 */ /* 0x000fc600078e00ff */
[----:B-1----:R-:W3:Y:S01]  /*e840*/  LDL.LU R10, [R1] ;  /* 0x00000000010a7983 */ /* 0x002ee20000300800 */
[----:B------:R-:W-:-:S04]  /*e850*/  IMAD.MOV R12, RZ, RZ, -R12 ;  /* 0x000000ffff0c7224 */ /* 0x000fc800078e0a0c */
[C---:B------:R-:W-:Y:S01]  /*e860*/  IMAD R19, R29.reuse, R12, R19 ;  /* 0x0000000c1d137224 */ /* 0x040fe200078e0213 */
[C---:B--2---:R-:W-:Y:S02]  /*e870*/  ISETP.GT.U32.AND P4, PT, R29.reuse, R13, PT ;  /* 0x0000000d1d00720c */ /* 0x044fe40003f84070 */
[C---:B----4-:R-:W-:Y:S02]  /*e880*/  ISETP.GT.U32.AND P5, PT, R29.reuse, R14, PT ;  /* 0x0000000e1d00720c */ /* 0x050fe40003fa4070 */
[----:B-----5:R-:W-:-:S09]  /*e890*/  ISETP.GT.U32.AND P3, PT, R29, R15, PT ;  /* 0x0000000f1d00720c */ /* 0x020fd20003f64070 */
[--C-:B------:R-:W-:Y:S01]  /*e8a0*/  @!P4 IMAD.IADD R13, R13, 0x1, -R29.reuse ;  /* 0x000000010d0dc824 */ /* 0x100fe200078e0a1d */
[C---:B------:R-:W-:Y:S02]  /*e8b0*/  ISETP.GT.U32.AND P1, PT, R29.reuse, R9, PT ;  /* 0x000000091d00720c */ /* 0x040fe40003f24070 */
[C---:B---3--:R-:W-:Y:S01]  /*e8c0*/  ISETP.GT.U32.AND P0, PT, R29.reuse, R16, PT ;  /* 0x000000101d00720c */ /* 0x048fe20003f04070 */
[--C-:B------:R-:W-:Y:S01]  /*e8d0*/  @!P5 IMAD.IADD R14, R14, 0x1, -R29.reuse ;  /* 0x000000010e0ed824 */ /* 0x100fe200078e0a1d */
[----:B------:R-:W-:Y:S01]  /*e8e0*/  ISETP.GT.U32.AND P4, PT, R29, R27, PT ;  /* 0x0000001b1d00720c */ /* 0x000fe20003f84070 */
[----:B------:R-:W-:Y:S01]  /*e8f0*/  @!P3 IMAD.IADD R15, R15, 0x1, -R29 ;  /* 0x000000010f0fb824 */ /* 0x000fe200078e0a1d */
[C---:B------:R-:W-:Y:S02]  /*e900*/  ISETP.GT.U32.AND P5, PT, R29.reuse, R0, PT ;  /* 0x000000001d00720c */ /* 0x040fe40003fa4070 */
[C---:B------:R-:W-:Y:S02]  /*e910*/  ISETP.GT.U32.AND P3, PT, R29.reuse, R2, PT ;  /* 0x000000021d00720c */ /* 0x040fe40003f64070 */
[----:B------:R-:W-:-:S03]  /*e920*/  ISETP.GT.U32.AND P2, PT, R29, R18, PT ;  /* 0x000000121d00720c */ /* 0x000fc60003f44070 */
[--C-:B------:R-:W-:Y:S01]  /*e930*/  @!P1 IMAD.IADD R9, R9, 0x1, -R29.reuse ;  /* 0x0000000109099824 */ /* 0x100fe200078e0a1d */
[C---:B------:R-:W-:Y:S01]  /*e940*/  ISETP.GT.U32.AND P1, PT, R29.reuse, R3, PT ;  /* 0x000000031d00720c */ /* 0x040fe20003f24070 */
[--C-:B------:R-:W-:Y:S01]  /*e950*/  @!P0 IMAD.IADD R16, R16, 0x1, -R29.reuse ;  /* 0x0000000110108824 */ /* 0x100fe200078e0a1d */
[C---:B------:R-:W-:Y:S02]  /*e960*/  ISETP.GT.U32.AND P6, PT, R29.reuse, R17, PT ;  /* 0x000000111d00720c */ /* 0x040fe40003fc4070 */
[----:B------:R-:W-:Y:S01]  /*e970*/  ISETP.GT.U32.AND P0, PT, R29, R4, PT ;  /* 0x000000041d00720c */ /* 0x000fe20003f04070 */
[----:B------:R-:W-:Y:S01]  /*e980*/  @!P4 IMAD.IADD R27, R27, 0x1, -R29 ;  /* 0x000000011b1bc824 */ /* 0x000fe200078e0a1d */
[----:B------:R-:W-:-:S03]  /*e990*/  ISETP.GT.U32.AND P4, PT, R29, R13, PT ;  /* 0x0000000d1d00720c */ /* 0x000fc60003f84070 */
[--C-:B------:R-:W-:Y:S01]  /*e9a0*/  @!P2 IMAD.IADD R18, R18, 0x1, -R29.reuse ;  /* 0x000000011212a824 */ /* 0x100fe200078e0a1d */
[C---:B------:R-:W-:Y:S01]  /*e9b0*/  ISETP.GT.U32.AND P2, PT, R29.reuse, R11, PT ;  /* 0x0000000b1d00720c */ /* 0x040fe20003f44070 */
[--C-:B------:R-:W-:Y:S01]  /*e9c0*/  @!P5 IMAD.IADD R0, R0, 0x1, -R29.reuse ;  /* 0x000000010000d824 */ /* 0x100fe200078e0a1d */
[C---:B------:R-:W-:Y:S01]  /*e9d0*/  ISETP.GT.U32.AND P5, PT, R29.reuse, R14, PT ;  /* 0x0000000e1d00720c */ /* 0x040fe20003fa4070 */
[--C-:B------:R-:W-:Y:S01]  /*e9e0*/  @!P3 IMAD.IADD R2, R2, 0x1, -R29.reuse ;  /* 0x000000010202b824 */ /* 0x100fe200078e0a1d */
[----:B------:R-:W-:Y:S01]  /*e9f0*/  ISETP.GT.U32.AND P3, PT, R29, R15, PT ;  /* 0x0000000f1d00720c */ /* 0x000fe20003f64070 */
[----:B------:R0:W-:Y:S01]  /*ea00*/  STL [R1+0xec], R27 ;  /* 0x0000ec1b01007387 */ /* 0x0001e20000100800 */
[--C-:B------:R-:W-:Y:S01]  /*ea10*/  @!P1 IMAD.IADD R3, R3, 0x1, -R29.reuse ;  /* 0x0000000103039824 */ /* 0x100fe200078e0a1d */
[----:B------:R-:W-:Y:S01]  /*ea20*/  ISETP.GT.U32.AND P1, PT, R29, R9, PT ;  /* 0x000000091d00720c */ /* 0x000fe20003f24070 */
[--C-:B------:R-:W-:Y:S02]  /*ea30*/  @!P6 IMAD.IADD R17, R17, 0x1, -R29.reuse ;  /* 0x000000011111e824 */ /* 0x100fe400078e0a1d */
[--C-:B------:R-:W-:Y:S01]  /*ea40*/  @!P0 IMAD.IADD R4, R4, 0x1, -R29.reuse ;  /* 0x0000000104048824 */ /* 0x100fe200078e0a1d */
[----:B------:R-:W-:Y:S01]  /*ea50*/  ISETP.GT.U32.AND P0, PT, R29, R16, PT ;  /* 0x000000101d00720c */ /* 0x000fe20003f04070 */
[----:B0-----:R-:W2:Y:S01]  /*ea60*/  LDL.LU R27, [R1+0x2404] ;  /* 0x00240400011b7983 */ /* 0x001ea20000300800 */
[----:B------:R-:W-:-:S03]  /*ea70*/  @!P2 IMAD.IADD R11, R11, 0x1, -R29 ;  /* 0x000000010b0ba824 */ /* 0x000fc600078e0a1d */
[----:B------:R0:W-:Y:S01]  /*ea80*/  STL [R1+0xf0], R0 ;  /* 0x0000f00001007387 */ /* 0x0001e20000100800 */
[----:B------:R-:W-:Y:S01]  /*ea90*/  ISETP.GT.U32.AND P6, PT, R29, R18, PT ;  /* 0x000000121d00720c */ /* 0x000fe20003fc4070 */
[--C-:B------:R-:W-:Y:S01]  /*eaa0*/  @!P4 IMAD.IADD R13, R13, 0x1, -R29.reuse ;  /* 0x000000010d0dc824 */ /* 0x100fe200078e0a1d */
[----:B------:R-:W-:Y:S01]  /*eab0*/  ISETP.GT.U32.AND P2, PT, R29, R17, PT ;  /* 0x000000111d00720c */ /* 0x000fe20003f44070 */
[----:B0-----:R-:W3:Y:S04]  /*eac0*/  LDL.LU R0, [R1+0x2400] ;  /* 0x0024000001007983 */ /* 0x001ee80000300800 */
[----:B------:R0:W-:Y:S01]  /*ead0*/  STL [R1+0xf8], R2 ;  /* 0x0000f80201007387 */ /* 0x0001e20000100800 */
[--C-:B------:R-:W-:Y:S02]  /*eae0*/  @!P5 IMAD.IADD R14, R14, 0x1, -R29.reuse ;  /* 0x000000010e0ed824 */ /* 0x100fe400078e0a1d */
[--C-:B------:R-:W-:Y:S01]  /*eaf0*/  @!P3 IMAD.IADD R15, R15, 0x1, -R29.reuse ;  /* 0x000000010f0fb824 */ /* 0x100fe200078e0a1d */
[----:B0-----:R-:W4:Y:S04]  /*eb00*/  LDL.LU R2, [R1+0x23fc] ;  /* 0x0023fc0001027983 */ /* 0x001f280000300800 */
[----:B------:R0:W-:Y:S01]  /*eb10*/  STL [R1+0x38], R3 ;  /* 0x0000380301007387 */ /* 0x0001e20000100800 */
[----:B------:R-:W-:-:S03]  /*eb20*/  @!P1 IMAD.IADD R9, R9, 0x1, -R29 ;  /* 0x0000000109099824 */ /* 0x000fc600078e0a1d */
[----:B0-----:R-:W5:Y:S04]  /*eb30*/  LDL.LU R3, [R1+0x23f8] ;  /* 0x0023f80001037983 */ /* 0x001f680000300800 */
[----:B------:R0:W-:Y:S01]  /*eb40*/  STL [R1+0x34], R4 ;  /* 0x0000340401007387 */ /* 0x0001e20000100800 */
[----:B------:R-:W-:-:S03]  /*eb50*/  @!P0 IMAD.IADD R16, R16, 0x1, -R29 ;  /* 0x0000000110108824 */ /* 0x000fc600078e0a1d */
[----:B0-----:R-:W2:Y:S04]  /*eb60*/  LDL.LU R4, [R1+0x23f4] ;  /* 0x0023f40001047983 */ /* 0x001ea80000300800 */
[----:B------:R0:W-:Y:S01]  /*eb70*/  STL [R1+0x30], R11 ;  /* 0x0000300b01007387 */ /* 0x0001e20000100800 */
[----:B------:R-:W-:-:S03]  /*eb80*/  @!P6 IMAD.IADD R18, R18, 0x1, -R29 ;  /* 0x000000011212e824 */ /* 0x000fc600078e0a1d */
[----:B0-----:R-:W2:Y:S04]  /*eb90*/  LDL.LU R11, [R1+0x23f0] ;  /* 0x0023f000010b7983 */ /* 0x001ea80000300800 */
[----:B------:R-:W2:Y:S04]  /*eba0*/  LDL.LU R12, [R1+0x23ec] ;  /* 0x0023ec00010c7983 */ /* 0x000ea80000300800 */
[----:B------:R0:W-:Y:S01]  /*ebb0*/  STL [R1+0x2c], R13 ;  /* 0x00002c0d01007387 */ /* 0x0001e20000100800 */
[----:B------:R-:W-:-:S03]  /*ebc0*/  @!P2 IMAD.IADD R17, R17, 0x1, -R29 ;  /* 0x000000011111a824 */ /* 0x000fc600078e0a1d */
[----:B0-----:R-:W3:Y:S04]  /*ebd0*/  LDL.LU R13, [R1+0x23e8] ;  /* 0x0023e800010d7983 */ /* 0x001ee80000300800 */
[----:B------:R0:W-:Y:S04]  /*ebe0*/  STL [R1+0x28], R14 ;  /* 0x0000280e01007387 */ /* 0x0001e80000100800 */
[----:B0-----:R-:W4:Y:S04]  /*ebf0*/  LDL.LU R14, [R1+0x23e4] ;  /* 0x0023e400010e7983 */ /* 0x001f280000300800 */
[----:B------:R0:W-:Y:S04]  /*ec00*/  STL [R1+0x24], R15 ;  /* 0x0000240f01007387 */ /* 0x0001e80000100800 */
[----:B0-----:R-:W5:Y:S04]  /*ec10*/  LDL.LU R15, [R1+0x23e0] ;  /* 0x0023e000010f7983 */ /* 0x001f680000300800 */
[----:B------:R0:W-:Y:S04]  /*ec20*/  STL [R1+0x20], R9 ;  /* 0x0000200901007387 */ /* 0x0001e80000100800 */
[----:B0-----:R-:W5:Y:S04]  /*ec30*/  LDL R9, [R1+0x1df0] ;  /* 0x001df00001097983 */ /* 0x001f680000100800 */
[----:B------:R0:W-:Y:S04]  /*ec40*/  STL [R1+0x1c], R16 ;  /* 0x00001c1001007387 */ /* 0x0001e80000100800 */
[----:B0-----:R-:W5:Y:S04]  /*ec50*/  LDL.LU R16, [R1+0x23dc] ;  /* 0x0023dc0001107983 */ /* 0x001f680000300800 */
[----:B------:R0:W-:Y:S04]  /*ec60*/  STL [R1+0x18], R18 ;  /* 0x0000181201007387 */ /* 0x0001e80000100800 */
[----:B0-----:R-:W5:Y:S04]  /*ec70*/  LDL.LU R18, [R1+0x23d8] ;  /* 0x0023d80001127983 */ /* 0x001f680000300800 */
[----:B------:R0:W-:Y:S04]  /*ec80*/  STL [R1+0x14], R17 ;  /* 0x0000141101007387 */ /* 0x0001e80000100800 */
[----:B0-----:R-:W5:Y:S01]  /*ec90*/  LDL.LU R17, [R1+0x23d4] ;  /* 0x0023d40001117983 */ /* 0x001f620000300800 */
[----:B------:R-:W-:-:S02]  /*eca0*/  ISETP.GT.U32.AND P4, PT, R29, R5, PT ;  /* 0x000000051d00720c */ /* 0x000fc40003f84070 */
[C---:B------:R-:W-:Y:S02]  /*ecb0*/  ISETP.GT.U32.AND P5, PT, R29.reuse, R6, PT ;  /* 0x000000061d00720c */ /* 0x040fe40003fa4070 */
[C---:B------:R-:W-:Y:S02]  /*ecc0*/  ISETP.GT.U32.AND P3, PT, R29.reuse, R7, PT ;  /* 0x000000071d00720c */ /* 0x040fe40003f64070 */
[C---:B------:R-:W-:Y:S02]  /*ecd0*/  ISETP.GT.U32.AND P1, PT, R29.reuse, R8, PT ;  /* 0x000000081d00720c */ /* 0x040fe40003f24070 */
[----:B------:R-:W-:-:S05]  /*ece0*/  ISETP.GT.U32.AND P0, PT, R29, R10, PT ;  /* 0x0000000a1d00720c */ /* 0x000fca0003f04070 */
[--C-:B------:R-:W-:Y:S02]  /*ecf0*/  @!P4 IMAD.IADD R5, R5, 0x1, -R29.reuse ;  /* 0x000000010505c824 */ /* 0x100fe400078e0a1d */
[--C-:B------:R-:W-:Y:S02]  /*ed00*/  @!P5 IMAD.IADD R6, R6, 0x1, -R29.reuse ;  /* 0x000000010606d824 */ /* 0x100fe400078e0a1d */
[--C-:B------:R-:W-:Y:S02]  /*ed10*/  @!P3 IMAD.IADD R7, R7, 0x1, -R29.reuse ;  /* 0x000000010707b824 */ /* 0x100fe400078e0a1d */
[--C-:B------:R-:W-:Y:S02]  /*ed20*/  @!P1 IMAD.IADD R8, R8, 0x1, -R29.reuse ;  /* 0x0000000108089824 */ /* 0x100fe400078e0a1d */
[----:B------:R-:W-:Y:S01]  /*ed30*/  @!P0 IMAD.IADD R10, R10, 0x1, -R29 ;  /* 0x000000010a0a8824 */ /* 0x000fe200078e0a1d */
[C---:B--2---:R-:W-:Y:S02]  /*ed40*/  ISETP.GT.U32.AND P0, PT, R29.reuse, R12, PT ;  /* 0x0000000c1d00720c */ /* 0x044fe40003f04070 */
[----:B---3--:R-:W-:-:S02]  /*ed50*/  ISETP.GT.U32.AND P1, PT, R29, R13, PT ;  /* 0x0000000d1d00720c */ /* 0x008fc40003f24070 */
[C---:B----4-:R-:W-:Y:S02]  /*ed60*/  ISETP.GT.U32.AND P3, PT, R29.reuse, R14, PT ;  /* 0x0000000e1d00720c */ /* 0x050fe40003f64070 */
[----:B-----5:R-:W-:-:S11]  /*ed70*/  ISETP.GT.U32.AND P5, PT, R29, R15, PT ;  /* 0x0000000f1d00720c */ /* 0x020fd60003fa4070 */
[--C-:B------:R-:W-:Y:S01]  /*ed80*/  @!P3 IMAD.IADD R14, R14, 0x1, -R29.reuse ;  /* 0x000000010e0eb824 */ /* 0x100fe200078e0a1d */
[----:B------:R-:W-:Y:S01]  /*ed90*/  ISETP.GT.U32.AND P3, PT, R29, R8, PT ;  /* 0x000000081d00720c */ /* 0x000fe20003f64070 */
[--C-:B------:R-:W-:Y:S01]  /*eda0*/  @!P1 IMAD.IADD R13, R13, 0x1, -R29.reuse ;  /* 0x000000010d0d9824 */ /* 0x100fe200078e0a1d */
[----:B------:R-:W-:Y:S01]  /*edb0*/  ISETP.GT.U32.AND P1, PT, R29, R10, PT ;  /* 0x0000000a1d00720c */ /* 0x000fe20003f24070 */
[----:B------:R-:W-:Y:S01]  /*edc0*/  @!P5 IMAD.IADD R15, R15, 0x1, -R29 ;  /* 0x000000010f0fd824 */ /* 0x000fe200078e0a1d */
[C---:B------:R-:W-:Y:S02]  /*edd0*/  ISETP.GT.U32.AND P4, PT, R29.reuse, R16, PT ;  /* 0x000000101d00720c */ /* 0x040fe40003f84070 */
[C---:B------:R-:W-:Y:S02]  /*ede0*/  ISETP.GT.U32.AND P5, PT, R29.reuse, R7, PT ;  /* 0x000000071d00720c */ /* 0x040fe40003fa4070 */
[C---:B------:R-:W-:Y:S02]  /*edf0*/  ISETP.GT.U32.AND P6, PT, R29.reuse, R18, PT ;  /* 0x000000121d00720c */ /* 0x040fe40003fc4070 */
[----:B------:R-:W-:-:S07]  /*ee00*/  ISETP.GT.U32.AND P2, PT, R29, R17, PT ;  /* 0x000000111d00720c */ /* 0x000fce0003f44070 */
[----:B------:R-:W-:Y:S01]  /*ee10*/  @!P4 IMAD.IADD R16, R16, 0x1, -R29 ;  /* 0x000000011010c824 */ /* 0x000fe200078e0a1d */
[----:B------:R-:W-:-:S05]  /*ee20*/  ISETP.GT.U32.AND P4, PT, R29, R6, PT ;  /* 0x000000061d00720c */ /* 0x000fca0003f84070 */
[--C-:B------:R-:W-:Y:S01]  /*ee30*/  @!P2 IMAD.IADD R17, R17, 0x1, -R29.reuse ;  /* 0x000000011111a824 */ /* 0x100fe200078e0a1d */
[----:B------:R-:W-:Y:S01]  /*ee40*/  ISETP.GT.U32.AND P2, PT, R29, R5, PT ;  /* 0x000000051d00720c */ /* 0x000fe20003f44070 */
[--C-:B------:R-:W-:Y:S02]  /*ee50*/  @!P6 IMAD.IADD R18, R18, 0x1, -R29.reuse ;  /* 0x000000011212e824 */ /* 0x100fe400078e0a1d */
[----:B------:R-:W-:-:S04]  /*ee60*/  @!P0 IMAD.IADD R12, R12, 0x1, -R29 ;  /* 0x000000010c0c8824 */ /* 0x000fc800078e0a1d */
[--C-:B------:R-:W-:Y:S01]  /*ee70*/  @!P4 IMAD.IADD R6, R6, 0x1, -R29.reuse ;  /* 0x000000010606c824 */ /* 0x100fe200078e0a1d */
[----:B------:R-:W-:Y:S01]  /*ee80*/  ISETP.GT.U32.AND P0, PT, R29, R18, PT ;  /* 0x000000121d00720c */ /* 0x000fe20003f04070 */
[----:B------:R-:W-:-:S04]  /*ee90*/  @!P5 IMAD.IADD R7, R7, 0x1, -R29 ;  /* 0x000000010707d824 */ /* 0x000fc800078e0a1d */
[--C-:B------:R-:W-:Y:S02]  /*eea0*/  @!P2 IMAD.IADD R5, R5, 0x1, -R29.reuse ;  /* 0x000000010505a824 */ /* 0x100fe400078e0a1d */
[----:B------:R-:W-:-:S03]  /*eeb0*/  @!P3 IMAD.IADD R8, R8, 0x1, -R29 ;  /* 0x000000010808b824 */ /* 0x000fc600078e0a1d */
[----:B------:R0:W-:Y:S01]  /*eec0*/  STL [R1+0x10], R5 ;  /* 0x0000100501007387 */ /* 0x0001e20000100800 */
[----:B------:R-:W-:-:S03]  /*eed0*/  @!P1 IMAD.IADD R10, R10, 0x1, -R29 ;  /* 0x000000010a0a9824 */ /* 0x000fc600078e0a1d */
[----:B0-----:R-:W2:Y:S04]  /*eee0*/  LDL.LU R5, [R1+0x23d0] ;  /* 0x0023d00001057983 */ /* 0x001ea80000300800 */
[----:B------:R0:W-:Y:S01]  /*eef0*/  STL [R1+0xc], R6 ;  /* 0x00000c0601007387 */ /* 0x0001e20000100800 */
[----:B------:R-:W-:Y:S01]  /*ef00*/  @!P0 IMAD.IADD R18, R18, 0x1, -R29 ;  /* 0x0000000112128824 */ /* 0x000fe200078e0a1d */
[----:B------:R-:W-:Y:S02]  /*ef10*/  IABS R9, R9 ;  /* 0x0000000900097213 */ /* 0x000fe40000000000 */
[----:B0-----:R-:W3:Y:S04]  /*ef20*/  LDL.LU R6, [R1+0x23cc] ;  /* 0x0023cc0001067983 */ /* 0x001ee80000300800 */
[----:B------:R0:W-:Y:S04]  /*ef30*/  STL [R1+0x8], R7 ;  /* 0x0000080701007387 */ /* 0x0001e80000100800 */
[----:B0-----:R-:W4:Y:S04]  /*ef40*/  LDL.LU R7, [R1+0x23c8] ;  /* 0x0023c80001077983 */ /* 0x001f280000300800 */
[----:B------:R0:W-:Y:S04]  /*ef50*/  STL [R1+0x4], R8 ;  /* 0x0000040801007387 */ /* 0x0001e80000100800 */
[----:B0-----:R-:W5:Y:S04]  /*ef60*/  LDL.LU R8, [R1+0x23c4] ;  /* 0x0023c40001087983 */ /* 0x001f680000300800 */
[----:B------:R0:W-:Y:S04]  /*ef70*/  STL [R1], R10 ;  /* 0x0000000a01007387 */ /* 0x0001e80000100800 */
[----:B0-----:R-:W5:Y:S04]  /*ef80*/  LDL.LU R10, [R1+0x23c0] ;  /* 0x0023c000010a7983 */ /* 0x001f680000300800 */
[----:B------:R0:W-:Y:S01]  /*ef90*/  STL [R1+0x239c], R18 ;  /* 0x00239c1201007387 */ /* 0x0001e20000100800 */
[----:B------:R-:W-:Y:S01]  /*efa0*/  ISETP.GT.U32.AND P2, PT, R29, R17, PT ;  /* 0x000000111d00720c */ /* 0x000fe20003f44070 */
[----:B0-----:R-:W-:-:S02]  /*efb0*/  IMAD.MOV.U32 R18, RZ, RZ, R9 ;  /* 0x000000ffff127224 */ /* 0x001fc400078e0009 */
[----:B------:R-:W5:Y:S01]  /*efc0*/  LDL.LU R9, [R1+0x23bc] ;  /* 0x0023bc0001097983 */ /* 0x000f620000300800 */
[C---:B------:R-:W-:Y:S02]  /*efd0*/  ISETP.GT.U32.AND P4, PT, R29.reuse, R16, PT ;  /* 0x000000101d00720c */ /* 0x040fe40003f84070 */
[C---:B------:R-:W-:Y:S02]  /*efe0*/  ISETP.GT.U32.AND P5, PT, R29.reuse, R15, PT ;  /* 0x0000000f1d00720c */ /* 0x040fe40003fa4070 */
[----:B------:R-:W-:-:S05]  /*eff0*/  ISETP.GT.U32.AND P3, PT, R29, R14, PT ;  /* 0x0000000e1d00720c */ /* 0x000fca0003f64070 */
[--C-:B------:R-:W-:Y:S01]  /*f000*/  @!P2 IMAD.IADD R17, R17, 0x1, -R29.reuse ;  /* 0x000000011111a824 */ /* 0x100fe200078e0a1d */
[----:B------:R0:W-:Y:S03]  /*f010*/  STL [R1+0x74], R18 ;  /* 0x0000741201007387 */ /* 0x0001e60000100800 */
[--C-:B------:R-:W-:Y:S02]  /*f020*/  @!P4 IMAD.IADD R16, R16, 0x1, -R29.reuse ;  /* 0x000000011010c824 */ /* 0x100fe400078e0a1d */
[--C-:B------:R-:W-:Y:S01]  /*f030*/  @!P5 IMAD.IADD R15, R15, 0x1, -R29.reuse ;  /* 0x000000010f0fd824 */ /* 0x100fe200078e0a1d */
[----:B0-----:R-:W5:Y:S01]  /*f040*/  LDL R18, [R1+0xca8] ;  /* 0x000ca80001127983 */ /* 0x001f620000100800 */
[----:B------:R-:W-:-:S03]  /*f050*/  @!P3 IMAD.IADD R14, R14, 0x1, -R29 ;  /* 0x000000010e0eb824 */ /* 0x000fc600078e0a1d */
[----:B------:R0:W-:Y:S04]  /*f060*/  STL [R1+0x2398], R17 ;  /* 0x0023981101007387 */ /* 0x0001e80000100800 */
[----:B0-----:R-:W5:Y:S04]  /*f070*/  LDL R17, [R1+0xcac] ;  /* 0x000cac0001117983 */ /* 0x001f680000100800 */
[----:B------:R0:W-:Y:S04]  /*f080*/  STL [R1+0x2394], R16 ;  /* 0x0023941001007387 */ /* 0x0001e80000100800 */
[----:B0-----:R-:W5:Y:S04]  /*f090*/  LDL.LU R16, [R1+0x39c] ;  /* 0x00039c0001107983 */ /* 0x001f680000300800 */
[----:B------:R-:W-:Y:S04]  /*f0a0*/  STL [R1+0x2390], R15 ;  /* 0x0023900f01007387 */ /* 0x000fe80000100800 */
[----:B------:R0:W-:Y:S04]  /*f0b0*/  STL [R1+0x238c], R14 ;  /* 0x00238c0e01007387 */ /* 0x0001e80000100800 */
[----:B0-----:R-:W5:Y:S01]  /*f0c0*/  LDL.LU R14, [R1+0x74] ;  /* 0x00007400010e7983 */ /* 0x001f620000300800 */
[----:B------:R-:W-:-:S02]  /*f0d0*/  ISETP.GT.U32.AND P6, PT, R29, R11, PT ;  /* 0x0000000b1d00720c */ /* 0x000fc40003fc4070 */
[C---:B------:R-:W-:Y:S02]  /*f0e0*/  ISETP.GT.U32.AND P1, PT, R29.reuse, R13, PT ;  /* 0x0000000d1d00720c */ /* 0x040fe40003f24070 */
[----:B------:R-:W-:-:S09]  /*f0f0*/  ISETP.GT.U32.AND P0, PT, R29, R12, PT ;  /* 0x0000000c1d00720c */ /* 0x000fd20003f04070 */
[----:B------:R-:W-:-:S05]  /*f100*/  @!P6 IMAD.IADD R11, R11, 0x1, -R29 ;  /* 0x000000010b0be824 */ /* 0x000fca00078e0a1d */
[----:B------:R-:W-:Y:S01]  /*f110*/  ISETP.GT.U32.AND P6, PT, R29, R11, PT ;  /* 0x0000000b1d00720c */ /* 0x000fe20003fc4070 */
[--C-:B------:R-:W-:Y:S02]  /*f120*/  @!P1 IMAD.IADD R13, R13, 0x1, -R29.reuse ;  /* 0x000000010d0d9824 */ /* 0x100fe400078e0a1d */
[----:B------:R-:W-:-:S10]  /*f130*/  @!P0 IMAD.IADD R12, R12, 0x1, -R29 ;  /* 0x000000010c0c8824 */ /* 0x000fd400078e0a1d */
[----:B------:R-:W-:Y:S01]  /*f140*/  @!P6 IMAD.IADD R11, R11, 0x1, -R29 ;  /* 0x000000010b0be824 */ /* 0x000fe200078e0a1d */
[----:B------:R-:W-:-:S13]  /*f150*/  ISETP.GT.U32.AND P6, PT, R29, R4, PT ;  /* 0x000000041d00720c */ /* 0x000fda0003fc4070 */
[----:B------:R-:W-:Y:S01]  /*f160*/  @!P6 IMAD.IADD R4, R4, 0x1, -R29 ;  /* 0x000000010404e824 */ /* 0x000fe200078e0a1d */
[----:B------:R0:W-:Y:S04]  /*f170*/  STL [R1+0x23a0], R13 ;  /* 0x0023a00d01007387 */ /* 0x0001e80000100800 */
[----:B------:R-:W-:Y:S04]  /*f180*/  STL [R1+0x23a4], R12 ;  /* 0x0023a40c01007387 */ /* 0x000fe80000100800 */
[----:B------:R-:W-:Y:S01]  /*f190*/  STL [R1+0x23a8], R11 ;  /* 0x0023a80b01007387 */ /* 0x000fe20000100800 */
[----:B--2---:R-:W-:-:S02]  /*f1a0*/  ISETP.GT.U32.AND P0, PT, R29, R5, PT ;  /* 0x000000051d00720c */ /* 0x004fc40003f04070 */
[C---:B---3--:R-:W-:Y:S02]  /*f1b0*/  ISETP.GT.U32.AND P1, PT, R29.reuse, R6, PT ;  /* 0x000000061d00720c */ /* 0x048fe40003f24070 */
[C---:B----4-:R-:W-:Y:S02]  /*f1c0*/  ISETP.GT.U32.AND P3, PT, R29.reuse, R7, PT ;  /* 0x000000071d00720c */ /* 0x050fe40003f64070 */
[C---:B-----5:R-:W-:Y:S02]  /*f1d0*/  ISETP.GT.U32.AND P5, PT, R29.reuse, R8, PT ;  /* 0x000000081d00720c */ /* 0x060fe40003fa4070 */
[----:B------:R-:W-:-:S11]  /*f1e0*/  ISETP.GT.U32.AND P2, PT, R29, R10, PT ;  /* 0x0000000a1d00720c */ /* 0x000fd60003f44070 */
[--C-:B------:R-:W-:Y:S01]  /*f1f0*/  @!P5 IMAD.IADD R8, R8, 0x1, -R29.reuse ;  /* 0x000000010808d824 */ /* 0x100fe200078e0a1d */
[C---:B------:R-:W-:Y:S01]  /*f200*/  ISETP.GT.U32.AND P4, PT, R29.reuse, R9, PT ;  /* 0x000000091d00720c */ /* 0x040fe20003f84070 */
[--C-:B------:R-:W-:Y:S01]  /*f210*/  @!P2 IMAD.IADD R10, R10, 0x1, -R29.reuse ;  /* 0x000000010a0aa824 */ /* 0x100fe200078e0a1d */
[----:B------:R-:W-:Y:S01]  /*f220*/  ISETP.GT.U32.AND P2, PT, R29, R3, PT ;  /* 0x000000031d00720c */ /* 0x000fe20003f44070 */
[--C-:B------:R-:W-:Y:S02]  /*f230*/  @!P3 IMAD.IADD R7, R7, 0x1, -R29.reuse ;  /* 0x000000010707b824 */ /* 0x100fe400078e0a1d */
[--C-:B------:R-:W-:Y:S01]  /*f240*/  @!P1 IMAD.IADD R6, R6, 0x1, -R29.reuse ;  /* 0x0000000106069824 */ /* 0x100fe200078e0a1d */
[----:B------:R-:W-:Y:S01]  /*f250*/  ISETP.GT.U32.AND P1, PT, R29, R10, PT ;  /* 0x0000000a1d00720c */ /* 0x000fe20003f24070 */
[----:B------:R-:W-:-:S06]  /*f260*/  @!P0 IMAD.IADD R5, R5, 0x1, -R29 ;  /* 0x0000000105058824 */ /* 0x000fcc00078e0a1d */
[--C-:B------:R-:W-:Y:S01]  /*f270*/  @!P4 IMAD.IADD R9, R9, 0x1, -R29.reuse ;  /* 0x000000010909c824 */ /* 0x100fe200078e0a1d */
[----:B------:R-:W-:Y:S01]  /*f280*/  ISETP.GT.U32.AND P6, PT, R29, R8, PT ;  /* 0x000000081d00720c */ /* 0x000fe20003fc4070 */
[--C-:B------:R-:W-:Y:S01]  /*f290*/  @!P2 IMAD.IADD R3, R3, 0x1, -R29.reuse ;  /* 0x000000010303a824 */ /* 0x100fe200078e0a1d */
[C---:B------:R-:W-:Y:S02]  /*f2a0*/  ISETP.GT.U32.AND P2, PT, R29.reuse, R7, PT ;  /* 0x000000071d00720c */ /* 0x040fe40003f44070 */
[----:B------:R-:W-:Y:S01]  /*f2b0*/  ISETP.GT.U32.AND P0, PT, R29, R9, PT ;  /* 0x000000091d00720c */ /* 0x000fe20003f04070 */
[----:B------:R-:W-:-:S05]  /*f2c0*/  @!P1 IMAD.IADD R10, R10, 0x1, -R29 ;  /* 0x000000010a0a9824 */ /* 0x000fca00078e0a1d */
[----:B------:R-:W-:Y:S03]  /*f2d0*/  STL [R1+0x23ac], R10 ;  /* 0x0023ac0a01007387 */ /* 0x000fe60000100800 */
[--C-:B------:R-:W-:Y:S02]  /*f2e0*/  @!P6 IMAD.IADD R8, R8, 0x1, -R29.reuse ;  /* 0x000000010808e824 */ /* 0x100fe400078e0a1d */
[--C-:B------:R-:W-:Y:S02]  /*f2f0*/  @!P2 IMAD.IADD R7, R7, 0x1, -R29.reuse ;  /* 0x000000010707a824 */ /* 0x100fe400078e0a1d */
[----:B------:R-:W-:-:S05]  /*f300*/  @!P0 IMAD.IADD R9, R9, 0x1, -R29 ;  /* 0x0000000109098824 */ /* 0x000fca00078e0a1d */
[----:B------:R-:W-:Y:S04]  /*f310*/  STL [R1+0x23b0], R9 ;  /* 0x0023b00901007387 */ /* 0x000fe80000100800 */
[----:B------:R-:W-:Y:S04]  /*f320*/  STL [R1+0x23b4], R8 ;  /* 0x0023b40801007387 */ /* 0x000fe80000100800 */
[----:B------:R1:W-:Y:S01]  /*f330*/  STL [R1+0x23b8], R7 ;  /* 0x0023b80701007387 */ /* 0x0003e20000100800 */
[----:B------:R-:W-:Y:S01]  /*f340*/  IMAD.HI.U32 R28, R28, R14, RZ ;  /* 0x0000000e1c1c7227 */ /* 0x000fe200078e00ff */
[----:B------:R-:W-:-:S02]  /*f350*/  ISETP.GT.U32.AND P5, PT, R29, R0, PT ;  /* 0x000000001d00720c */ /* 0x000fc40003fa4070 */
[----:B------:R-:W1:Y:S01]  /*f360*/  S2R R15, SR_TID.X ;  /* 0x00000000000f7919 */ /* 0x000e620000002100 */
[----:B------:R-:W-:Y:S01]  /*f370*/  IMAD.MOV R28, RZ, RZ, -R28 ;  /* 0x000000ffff1c7224 */ /* 0x000fe200078e0a1c */
[C---:B------:R-:W-:Y:S02]  /*f380*/  ISETP.GT.U32.AND P4, PT, R29.reuse, R2, PT ;  /* 0x000000021d00720c */ /* 0x040fe40003f84070 */
[----:B0-----:R-:W2:Y:S01]  /*f390*/  LDL R13, [R1+0x21e4] ;  /* 0x0021e400010d7983 */ /* 0x001ea20000100800 */
[----:B------:R-:W-:-:S03]  /*f3a0*/  IMAD R28, R29, R28, R14 ;  /* 0x0000001c1d1c7224 */ /* 0x000fc600078e020e */
[----:B------:R-:W3:Y:S03]  /*f3b0*/  LDL R14, [R1+0x21dc] ;  /* 0x0021dc00010e7983 */ /* 0x000ee60000100800 */
[--C-:B------:R-:W-:Y:S01]  /*f3c0*/  @!P5 IMAD.IADD R0, R0, 0x1, -R29.reuse ;  /* 0x000000010000d824 */ /* 0x100fe200078e0a1d */
[C---:B------:R-:W-:Y:S02]  /*f3d0*/  ISETP.GT.U32.AND P5, PT, R29.reuse, R5, PT ;  /* 0x000000051d00720c */ /* 0x040fe40003fa4070 */
[C---:B------:R-:W-:Y:S01]  /*f3e0*/  ISETP.GT.U32.AND P3, PT, R29.reuse, R27, PT ;  /* 0x0000001b1d00720c */ /* 0x040fe20003f64070 */
[----:B------:R-:W-:Y:S01]  /*f3f0*/  @!P4 IMAD.IADD R2, R2, 0x1, -R29 ;  /* 0x000000010202c824 */ /* 0x000fe200078e0a1d */
[C---:B------:R-:W-:Y:S02]  /*f400*/  ISETP.GT.U32.AND P1, PT, R29.reuse, R4, PT ;  /* 0x000000041d00720c */ /* 0x040fe40003f24070 */
[----:B------:R-:W-:-:S07]  /*f410*/  ISETP.GT.U32.AND P2, PT, R29, R0, PT ;  /* 0x000000001d00720c */ /* 0x000fce0003f44070 */
[--C-:B------:R-:W-:Y:S01]  /*f420*/  @!P5 IMAD.IADD R5, R5, 0x1, -R29.reuse ;  /* 0x000000010505d824 */ /* 0x100fe200078e0a1d */
[----:B------:R-:W-:Y:S01]  /*f430*/  ISETP.GT.U32.AND P5, PT, R29, R25, PT ;  /* 0x000000191d00720c */ /* 0x000fe20003fa4070 */
[--C-:B------:R-:W-:Y:S01]  /*f440*/  @!P3 IMAD.IADD R27, R27, 0x1, -R29.reuse ;  /* 0x000000011b1bb824 */ /* 0x100fe200078e0a1d */
[C---:B------:R-:W-:Y:S01]  /*f450*/  ISETP.GT.U32.AND P3, PT, R29.reuse, R2, PT ;  /* 0x000000021d00720c */ /* 0x040fe20003f64070 */
[--C-:B------:R-:W-:Y:S01]  /*f460*/  @!P1 IMAD.IADD R4, R4, 0x1, -R29.reuse ;  /* 0x0000000104049824 */ /* 0x100fe200078e0a1d */
[C---:B------:R-:W-:Y:S01]  /*f470*/  ISETP.GT.U32.AND P1, PT, R29.reuse, R24, PT ;  /* 0x000000181d00720c */ /* 0x040fe20003f24070 */
[----:B------:R-:W-:Y:S01]  /*f480*/  @!P2 IMAD.IADD R0, R0, 0x1, -R29 ;  /* 0x000000010000a824 */ /* 0x000fe200078e0a1d */
[----:B------:R-:W-:-:S07]  /*f490*/  ISETP.GT.U32.AND P2, PT, R29, R21, PT ;  /* 0x000000151d00720c */ /* 0x000fce0003f44070 */
[--C-:B------:R-:W-:Y:S02]  /*f4a0*/  @!P5 IMAD.IADD R25, R25, 0x1, -R29.reuse ;  /* 0x000000011919d824 */ /* 0x100fe400078e0a1d */
[--C-:B------:R-:W-:Y:S01]  /*f4b0*/  @!P3 IMAD.IADD R2, R2, 0x1, -R29.reuse ;  /* 0x000000010202b824 */ /* 0x100fe200078e0a1d */
[C---:B------:R-:W-:Y:S02]  /*f4c0*/  ISETP.GT.U32.AND P3, PT, R29.reuse, R22, PT ;  /* 0x000000161d00720c */ /* 0x040fe40003f64070 */
[----:B------:R-:W-:Y:S01]  /*f4d0*/  ISETP.GT.U32.AND P5, PT, R29, R25, PT ;  /* 0x000000191d00720c */ /* 0x000fe20003fa4070 */
[--C-:B------:R-:W-:Y:S02]  /*f4e0*/  @!P1 IMAD.IADD R24, R24, 0x1, -R29.reuse ;  /* 0x0000000118189824 */ /* 0x100fe400078e0a1d */
[----:B------:R-:W-:Y:S01]  /*f4f0*/  @!P2 IMAD.IADD R21, R21, 0x1, -R29 ;  /* 0x000000011515a824 */ /* 0x000fe200078e0a1d */
[----:B------:R-:W-:Y:S01]  /*f500*/  ISETP.GT.U32.AND P1, PT, R29, R19, PT ;  /* 0x000000131d00720c */ /* 0x000fe20003f24070 */
[----:B-1----:R-:W-:-:S02]  /*f510*/  IMAD.SHL.U32 R7, R15, 0x100, RZ ;  /* 0x000001000f077824 */ /* 0x002fc400078e00ff */
[----:B------:R-:W4:Y:S04]  /*f520*/  LDL R15, [R1+0x21e0] ;  /* 0x0021e000010f7983 */ /* 0x000f280000100800 */
[--C-:B------:R-:W-:Y:S01]  /*f530*/  @!P3 IMAD.IADD R22, R22, 0x1, -R29.reuse ;  /* 0x000000011616b824 */ /* 0x100fe200078e0a1d */
[----:B------:R-:W-:Y:S01]  /*f540*/  ISETP.GT.U32.AND P3, PT, R29, R24, PT ;  /* 0x000000181d00720c */ /* 0x000fe20003f64070 */
[----:B------:R-:W-:Y:S01]  /*f550*/  @!P5 IMAD.IADD R25, R25, 0x1, -R29 ;  /* 0x000000011919d824 */ /* 0x000fe200078e0a1d */
[----:B------:R-:W-:Y:S02]  /*f560*/  ISETP.GT.U32.AND P5, PT, R29, R21, PT ;  /* 0x000000151d00720c */ /* 0x000fe40003fa4070 */
[----:B------:R-:W-:Y:S01]  /*f570*/  LOP3.LUT R7, R16, 0x1000, R7, 0xf8, !PT ;  /* 0x0000100010077812 */ /* 0x000fe200078ef807 */
[----:B------:R-:W-:Y:S01]  /*f580*/  @!P1 IMAD.IADD R19, R19, 0x1, -R29 ;  /* 0x0000000113139824 */ /* 0x000fe200078e0a1d */
[----:B------:R-:W-:-:S03]  /*f590*/  ISETP.GE.AND P1, PT, R18, RZ, PT ;  /* 0x000000ff1200720c */ /* 0x000fc60003f26270 */
[----:B------:R0:W-:Y:S04]  /*f5a0*/  STL [R1+0x974], R7 ;  /* 0x0009740701007387 */ /* 0x0001e80000100800 */
[--C-:B------:R-:W-:Y:S01]  /*f5b0*/  @!P3 IMAD.IADD R24, R24, 0x1, -R29.reuse ;  /* 0x000000011818b824 */ /* 0x100fe200078e0a1d */
[----:B------:R-:W-:Y:S01]  /*f5c0*/  ISETP.GE.AND P3, PT, R17, RZ, PT ;  /* 0x000000ff1100720c */ /* 0x000fe20003f66270 */
[----:B------:R-:W-:Y:S01]  /*f5d0*/  @!P5 IMAD.IADD R21, R21, 0x1, -R29 ;  /* 0x000000011515d824 */ /* 0x000fe200078e0a1d */
[----:B------:R-:W5:Y:S04]  /*f5e0*/  LDL R16, [R1+0x21d4] ;  /* 0x0021d40001107983 */ /* 0x000f680000100800 */
[----:B------:R-:W2:Y:S04]  /*f5f0*/  LDL R10, [R1+0x21d8] ;  /* 0x0021d800010a7983 */ /* 0x000ea80000100800 */
[----:B------:R-:W2:Y:S04]  /*f600*/  LDL R18, [R1+0x21cc] ;  /* 0x0021cc0001127983 */ /* 0x000ea80000100800 */
[----:B------:R-:W5:Y:S04]  /*f610*/  LDL R17, [R1+0x21d0] ;  /* 0x0021d00001117983 */ /* 0x000f680000100800 */
[----:B------:R-:W5:Y:S01]  /*f620*/  LDL R12, [R1+0x21c4] ;  /* 0x0021c400010c7983 */ /* 0x000f620000100800 */
[----:B---3--:R-:W-:-:S03]  /*f630*/  ISETP.GE.AND P5, PT, R14, RZ, PT ;  /* 0x000000ff0e00720c */ /* 0x008fc60003fa6270 */
[----:B------:R-:W3:Y:S04]  /*f640*/  LDL R14, [R1+0x21c8] ;  /* 0x0021c800010e7983 */ /* 0x000ee80000100800 */
[----:B0-----:R-:W3:Y:S04]  /*f650*/  LDL.LU R7, [R1+0x70] ;  /* 0x0000700001077983 */ /* 0x001ee80000300800 */
[----:B------:R-:W5:Y:S01]  /*f660*/  LDL.LU R8, [R1+0x6c] ;  /* 0x00006c0001087983 */ /* 0x000f620000300800 */
[C---:B------:R-:W-:Y:S02]  /*f670*/  ISETP.GT.U32.AND P4, PT, R29.reuse, R6, PT ;  /* 0x000000061d00720c */ /* 0x040fe40003f84070 */
[C---:B------:R-:W-:Y:S01]  /*f680*/  ISETP.GT.U32.AND P0, PT, R29.reuse, R3, PT ;  /* 0x000000031d00720c */ /* 0x040fe20003f04070 */
[----:B------:R-:W5:Y:S01]  /*f690*/  LDL R11, [R1+0x21c0] ;  /* 0x0021c000010b7983 */ /* 0x000f620000100800 */
[----:B------:R-:W-:-:S09]  /*f6a0*/  ISETP.GT.U32.AND P6, PT, R29, R27, PT ;  /* 0x0000001b1d00720c */ /* 0x000fd20003fc4070 */
[--C-:B------:R-:W-:Y:S01]  /*f6b0*/  @!P4 IMAD.IADD R6, R6, 0x1, -R29.reuse ;  /* 0x000000010606c824 */ /* 0x100fe200078e0a1d */
[----:B------:R-:W-:Y:S01]  /*f6c0*/  ISETP.GT.U32.AND P4, PT, R29, R26, PT ;  /* 0x0000001a1d00720c */ /* 0x000fe20003f84070 */
[--C-:B------:R-:W-:Y:S01]  /*f6d0*/  @!P0 IMAD.IADD R3, R3, 0x1, -R29.reuse ;  /* 0x0000000103038824 */ /* 0x100fe200078e0a1d */
[----:B------:R-:W-:Y:S01]  /*f6e0*/  ISETP.GT.U32.AND P0, PT, R29, R23, PT ;  /* 0x000000171d00720c */ /* 0x000fe20003f04070 */
[----:B------:R-:W-:-:S10]  /*f6f0*/  @!P6 IMAD.IADD R27, R27, 0x1, -R29 ;  /* 0x000000011b1be824 */ /* 0x000fd400078e0a1d */
        /* <DEDUP_REMOVED lines=13> */
[----:B------:R-:W-:Y:S02]  /*f7d0*/  ISETP.GT.U32.AND P2, PT, R29, R28, PT ;  /* 0x0000001c1d00720c */ /* 0x000fe40003f44070 */
[----:B------:R-:W-:-:S05]  /*f7e0*/  LOP3.LUT R9, RZ, c[0x0][0x178], RZ, 0x33, !PT ;  /* 0x00005e00ff097a12 */ /* 0x000fca00078e33ff */
[--C-:B------:R-:W-:Y:S01]  /*f7f0*/  @!P4 IMAD.IADD R22, R22, 0x1, -R29.reuse ;  /* 0x000000011616c824 */ /* 0x100fe200078e0a1d */
[----:B------:R-:W-:Y:S01]  /*f800*/  ISETP.NE.AND P4, PT, RZ, c[0x0][0x178], PT ;  /* 0x00005e00ff007a0c */ /* 0x000fe20003f85270 */
[--C-:B------:R-:W-:Y:S02]  /*f810*/  @!P0 IMAD.IADD R19, R19, 0x1, -R29.reuse ;  /* 0x0000000113138824 */ /* 0x100fe400078e0a1d */
[--C-:B------:R-:W-:Y:S02]  /*f820*/  @!P6 IMAD.IADD R20, R20, 0x1, -R29.reuse ;  /* 0x000000011414e824 */ /* 0x100fe400078e0a1d */
[----:B------:R-:W-:Y:S01]  /*f830*/  @!P2 IMAD.IADD R28, R28, 0x1, -R29 ;  /* 0x000000011c1ca824 */ /* 0x000fe200078e0a1d */
[----:B----4-:R-:W-:Y:S02]  /*f840*/  ISETP.GE.AND P6, PT, R15, RZ, PT ;  /* 0x000000ff0f00720c */ /* 0x010fe40003fc6270 */
[----:B--2---:R-:W-:Y:S01]  /*f850*/  ISETP.GE.AND P0, PT, R13, RZ, PT ;  /* 0x000000ff0d00720c */ /* 0x004fe20003f06270 */
[----:B------:R-:W2:Y:S04]  /*f860*/  LDL R15, [R1+0x21bc] ;  /* 0x0021bc00010f7983 */ /* 0x000ea80000100800 */
[----:B------:R-:W4:Y:S01]  /*f870*/  LDL R13, [R1+0x21b8] ;  /* 0x0021b800010d7983 */ /* 0x000f220000100800 */
[----:B---3--:R-:W-:-:S02]  /*f880*/  @!P1 IMAD.MOV R7, RZ, RZ, -R7 ;  /* 0x000000ffff079224 */ /* 0x008fc400078e0a07 */
[----:B-----5:R-:W-:-:S03]  /*f890*/  @!P3 IMAD.MOV R8, RZ, RZ, -R8 ;  /* 0x000000ffff08b224 */ /* 0x020fc600078e0a08 */
[C---:B------:R-:W-:Y:S02]  /*f8a0*/  SEL R29, R9.reuse, R7, !P4 ;  /* 0x00000007091d7207 */ /* 0x040fe40006000000 */
[----:B------:R-:W3:Y:S01]  /*f8b0*/  LDL.LU R7, [R1+0x23b8] ;  /* 0x0023b80001077983 */ /* 0x000ee20000300800 */
[----:B------:R-:W-:-:S03]  /*f8c0*/  SEL R9, R9, R8, !P4 ;  /* 0x0000000809097207 */ /* 0x000fc60006000000 */
[----:B------:R-:W5:Y:S01]  /*f8d0*/  LDL.LU R8, [R1+0x23b4] ;  /* 0x0023b40001087983 */ /* 0x000f620000300800 */
[----:B------:R-:W-:-:S03]  /*f8e0*/  ISETP.GE.AND P1, PT, R16, RZ, PT ;  /* 0x000000ff1000720c */ /* 0x000fc60003f26270 */
[----:B------:R-:W-:Y:S04]  /*f8f0*/  STL [R1+0x43c], R29 ;  /* 0x00043c1d01007387 */ /* 0x000fe80000100800 */
[----:B------:R-:W2:Y:S04]  /*f900*/  LDL R16, [R1+0x21b4] ;  /* 0x0021b40001107983 */ /* 0x000ea80000100800 */
[----:B------:R0:W-:Y:S04]  /*f910*/  STL [R1+0x440], R9 ;  /* 0x0004400901007387 */ /* 0x0001e80000100800 */
[----:B0-----:R-:W2:Y:S01]  /*f920*/  LDL.LU R9, [R1+0x68] ;  /* 0x0000680001097983 */ /* 0x001ea20000300800 */
[----:B------:R-:W-:-:S02]  /*f930*/  ISETP.GE.AND P2, PT, R18, RZ, PT ;  /* 0x000000ff1200720c */ /* 0x000fc40003f46270 */
[----:B------:R-:W-:Y:S01]  /*f940*/  ISETP.GE.AND P3, PT, R10, RZ, PT ;  /* 0x000000ff0a00720c */ /* 0x000fe20003f66270 */
[----:B------:R-:W3:Y:S01]  /*f950*/  LDL R18, [R1+0x21b0] ;  /* 0x0021b00001127983 */ /* 0x000ee20000100800 */
[----:B------:R-:W-:-:S03]  /*f960*/  ISETP.GE.AND P4, PT, R17, RZ, PT ;  /* 0x000000ff1100720c */ /* 0x000fc60003f86270 */
[----:B------:R-:W3:Y:S04]  /*f970*/  LDL.LU R10, [R1+0x64] ;  /* 0x00006400010a7983 */ /* 0x000ee80000300800 */
[----:B------:R-:W3:Y:S01]  /*f980*/  LDL R17, [R1+0x21ac] ;  /* 0x0021ac0001117983 */ /* 0x000ee20000100800 */
[----:B--2---:R-:W-:-:S05]  /*f990*/  @!P5 IMAD.MOV R9, RZ, RZ, -R9 ;  /* 0x000000ffff09d224 */ /* 0x004fca00078e0a09 */
[----:B------:R0:W-:Y:S04]  /*f9a0*/  STL [R1+0x3d8], R9 ;  /* 0x0003d80901007387 */ /* 0x0001e80000100800 */
[----:B0-----:R-:W2:Y:S01]  /*f9b0*/  LDL.LU R9, [R1+0x60] ;  /* 0x0000600001097983 */ /* 0x001ea20000300800 */
[----:B---3--:R-:W-:Y:S01]  /*f9c0*/  @!P6 IMAD.MOV R10, RZ, RZ, -R10 ;  /* 0x000000ffff0ae224 */ /* 0x008fe200078e0a0a */
[----:B------:R-:W-:Y:S02]  /*f9d0*/  ISETP.GE.AND P5, PT, R12, RZ, PT ;  /* 0x000000ff0c00720c */ /* 0x000fe40003fa6270 */
[----:B------:R-:W3:Y:S04]  /*f9e0*/  LDL R12, [R1+0x21a8] ;  /* 0x0021a800010c7983 */ /* 0x000ee80000100800 */
[----:B------:R0:W-:Y:S04]  /*f9f0*/  STL [R1+0x3d4], R10 ;  /* 0x0003d40a01007387 */ /* 0x0001e80000100800 */
[----:B0-----:R-:W3:Y:S01]  /*fa00*/  LDL.LU R10, [R1+0x5c] ;  /* 0x00005c00010a7983 */ /* 0x001ee20000300800 */
[----:B--2---:R-:W-:Y:S01]  /*fa10*/  @!P0 IMAD.MOV R9, RZ, RZ, -R9 ;  /* 0x000000ffff098224 */ /* 0x004fe200078e0a09 */
[----:B------:R-:W-:-:S02]  /*fa20*/  ISETP.GE.AND P0, PT, R14, RZ, PT ;  /* 0x000000ff0e00720c */ /* 0x000fc40003f06270 */
[----:B------:R-:W2:Y:S04]  /*fa30*/  LDL R14, [R1+0x21a4] ;  /* 0x0021a400010e7983 */ /* 0x000ea80000100800 */
[----:B------:R0:W-:Y:S04]  /*fa40*/  STL [R1+0x3d0], R9 ;  /* 0x0003d00901007387 */ /* 0x0001e80000100800 */
[----:B0-----:R-:W2:Y:S01]  /*fa50*/  LDL.LU R9, [R1+0x58] ;  /* 0x0000580001097983 */ /* 0x001ea20000300800 */
[----:B---3--:R-:W-:Y:S01]  /*fa60*/  @!P1 IMAD.MOV R10, RZ, RZ, -R10 ;  /* 0x000000ffff0a9224 */ /* 0x008fe200078e0a0a */
[----:B------:R-:W-:-:S02]  /*fa70*/  ISETP.GE.AND P1, PT, R11, RZ, PT ;  /* 0x000000ff0b00720c */ /* 0x000fc40003f26270 */
        /* <DEDUP_REMOVED lines=9> */
[----:B----4-:R-:W-:-:S02]  /*fb10*/  ISETP.GE.AND P2, PT, R13, RZ, PT ;  /* 0x000000ff0d00720c */ /* 0x010fc40003f46270 */
[----:B------:R-:W3:Y:S04]  /*fb20*/  LDL R13, [R1+0x2198] ;  /* 0x00219800010d7983 */ /* 0x000ee80000100800 */
[----:B------:R0:W-:Y:S04]  /*fb30*/  STL [R1+0x3c4], R10 ;  /* 0x0003c40a01007387 */ /* 0x0001e80000100800 */
[----:B0-----:R-:W4:Y:S01]  /*fb40*/  LDL.LU R10, [R1+0x4c] ;  /* 0x00004c00010a7983 */ /* 0x001f220000300800 */
[----:B--2---:R-:W-:Y:S01]  /*fb50*/  @!P4 IMAD.MOV R9, RZ, RZ, -R9 ;  /* 0x000000ffff09c224 */ /* 0x004fe200078e0a09 */
[----:B------:R-:W-:-:S02]  /*fb60*/  ISETP.GE.AND P4, PT, R16, RZ, PT ;  /* 0x000000ff1000720c */ /* 0x000fc40003f86270 */
[----:B------:R-:W2:Y:S04]  /*fb70*/  LDL R16, [R1+0x2194] ;  /* 0x0021940001107983 */ /* 0x000ea80000100800 */
[----:B------:R0:W-:Y:S04]  /*fb80*/  STL [R1+0x3c0], R9 ;  /* 0x0003c00901007387 */ /* 0x0001e80000100800 */
[----:B0-----:R-:W2:Y:S01]  /*fb90*/  LDL.LU R9, [R1+0x48] ;  /* 0x0000480001097983 */ /* 0x001ea20000300800 */
[----:B----4-:R-:W-:Y:S01]  /*fba0*/  @!P5 IMAD.MOV R10, RZ, RZ, -R10 ;  /* 0x000000ffff0ad224 */ /* 0x010fe200078e0a0a */
[----:B------:R-:W-:-:S02]  /*fbb0*/  ISETP.GE.AND P5, PT, R18, RZ, PT ;  /* 0x000000ff1200720c */ /* 0x000fc40003fa6270 */
[----:B------:R-:W4:Y:S04]  /*fbc0*/  LDL R18, [R1+0x2190] ;  /* 0x0021900001127983 */ /* 0x000f280000100800 */
        /* <DEDUP_REMOVED lines=78> */
[----:B------:R-:W-:-:S04]  /*100b0*/  ISETP.GE.AND P2, PT, R18, RZ, PT ;  /* 0x000000ff1200720c */ /* 0x000fc80003f46270 */
[----:B------:R0:W-:Y:S04]  /*100c0*/  STL [R1+0x37c], R10 ;  /* 0x00037c0a01007387 */ /* 0x0001e80000100800 */
[----:B------:R-:W3:Y:S04]  /*100d0*/  LDL R18, [R1+0x2150] ;  /* 0x0021500001127983 */ /* 0x000ee80000100800 */
        /* <DEDUP_REMOVED lines=917> */
[----:B------:R-:W-:-:S04]  /*13a30*/  ISETP.GE.AND P1, PT, R18, RZ, PT ;  /* 0x000000ff1200720c */ /* 0x000fc80003f26270 */
[----:B------:R0:W-:Y:S04]  /*13a40*/  STL [R1+0x54], R10 ;  /* 0x0000540a01007387 */ /* 0x0001e80000100800 */
[----:B0-----:R-:W4:Y:S04]  /*13a50*/  LDL.LU R10, [R1+0xe8] ;  /* 0x0000e800010a7983 */ /* 0x001f280000300800 */
[----:B------:R-:W3:Y:S01]  /*13a60*/  LDL R18, [R1+0x1e6c] ;  /* 0x001e6c0001127983 */ /* 0x000ee20000100800 */
[----:B--2---:R-:W-:-:S05]  /*13a70*/  @!P3 IMAD.MOV R9, RZ, RZ, -R9 ;  /* 0x000000ffff09b224 */ /* 0x004fca00078e0a09 */
[----:B------:R0:W-:Y:S04]  /*13a80*/  STL [R1+0x50], R9 ;  /* 0x0000500901007387 */ /* 0x0001e80000100800 */
[----:B0-----:R-:W2:Y:S01]  /*13a90*/  LDL.LU R9, [R1+0xec] ;  /* 0x0000ec0001097983 */ /* 0x001ea20000300800 */
[----:B----4-:R-:W-:Y:S01]  /*13aa0*/  @!P2 IMAD.MOV R10, RZ, RZ, -R10 ;  /* 0x000000ffff0aa224 */ /* 0x010fe200078e0a0a */
[----:B------:R-:W-:Y:S02]  /*13ab0*/  ISETP.GE.AND P3, PT, R17, RZ, PT ;  /* 0x000000ff1100720c */ /* 0x000fe40003f66270 */
[----:B------:R-:W4:Y:S01]  /*13ac0*/  LDL R17, [R1+0x1e70] ;  /* 0x001e700001117983 */ /* 0x000f220000100800 */
[----:B------:R-:W-:-:S03]  /*13ad0*/  ISETP.GE.AND P2, PT, R12, RZ, PT ;  /* 0x000000ff0c00720c */ /* 0x000fc60003f46270 */
[----:B------:R0:W-:Y:S04]  /*13ae0*/  STL [R1+0x4c], R10 ;  /* 0x00004c0a01007387 */ /* 0x0001e80000100800 */
[----:B0-----:R-:W3:Y:S01]  /*13af0*/  LDL.LU R10, [R1+0xf0] ;  /* 0x0000f000010a7983 */ /* 0x001ee20000300800 */
[----:B--2---:R-:W-:-:S05]  /*13b00*/  @!P4 IMAD.MOV R9, RZ, RZ, -R9 ;  /* 0x000000ffff09c224 */ /* 0x004fca00078e0a09 */
[----:B------:R0:W-:Y:S04]  /*13b10*/  STL [R1+0x48], R9 ;  /* 0x0000480901007387 */ /* 0x0001e80000100800 */
[----:B0-----:R-:W2:Y:S04]  /*13b20*/  LDL R9, [R1+0x1e64] ;  /* 0x001e640001097983 */ /* 0x001ea80000100800 */
[----:B------:R-:W2:Y:S01]  /*13b30*/  LDL.LU R12, [R1+0xf8] ;  /* 0x0000f800010c7983 */ /* 0x000ea20000300800 */
[----:B------:R-:W-:Y:S01]  /*13b40*/  ISETP.GE.AND P4, PT, R14, RZ, PT ;  /* 0x000000ff0e00720c */ /* 0x000fe20003f86270 */
[----:B---3--:R-:W-:Y:S01]  /*13b50*/  @!P5 IMAD.MOV R10, RZ, RZ, -R10 ;  /* 0x000000ffff0ad224 */ /* 0x008fe200078e0a0a */
[----:B------:R-:W-:Y:S01]  /*13b60*/  ISETP.GE.AND P5, PT, R11, RZ, PT ;  /* 0x000000ff0b00720c */ /* 0x000fe20003fa6270 */
[----:B------:R-:W3:Y:S04]  /*13b70*/  LDL R14, [R1+0x1e68] ;  /* 0x001e6800010e7983 */ /* 0x000ee80000100800 */
[----:B------:R-:W3:Y:S04]  /*13b80*/  LDL.LU R11, [R1+0x38] ;  /* 0x00003800010b7983 */ /* 0x000ee80000300800 */
[----:B------:R0:W-:Y:S04]  /*13b90*/  STL [R1+0x44], R10 ;  /* 0x0000440a01007387 */ /* 0x0001e80000100800 */
[----:B0-----:R-:W4:Y:S01]  /*13ba0*/  LDL R10, [R1+0x1e5c] ;  /* 0x001e5c00010a7983 */ /* 0x001f220000100800 */
        /* <DEDUP_REMOVED lines=8> */
[----:B0-----:R-:W3:Y:S04]  /*13c30*/  LDL R11, [R1+0x1e54] ;  /* 0x001e5400010b7983 */ /* 0x001ee80000100800 */
[----:B------:R-:W3:Y:S01]  /*13c40*/  LDL.LU R13, [R1+0x30] ;  /* 0x00003000010d7983 */ /* 0x000ee20000300800 */
[----:B--2---:R-:W-:-:S05]  /*13c50*/  @!P3 IMAD.MOV R12, RZ, RZ, -R12 ;  /* 0x000000ffff0cb224 */ /* 0x004fca00078e0a0c */
[----:B------:R0:W-:Y:S04]  /*13c60*/  STL [R1+0x38], R12 ;  /* 0x0000380c01007387 */ /* 0x0001e80000100800 */
[----:B0-----:R-:W2:Y:S04]  /*13c70*/  LDL R12, [R1+0x1e58] ;  /* 0x001e5800010c7983 */ /* 0x001ea80000100800 */
[----:B------:R-:W2:Y:S01]  /*13c80*/  LDL.LU R29, [R1+0x2c] ;  /* 0x00002c00011d7983 */ /* 0x000ea20000300800 */
[----:B---3--:R-:W-:Y:S01]  /*13c90*/  @!P2 IMAD.MOV R13, RZ, RZ, -R13 ;  /* 0x000000ffff0da224 */ /* 0x008fe200078e0a0d */
[----:B------:R-:W-:-:S04]  /*13ca0*/  ISETP.GE.AND P3, PT, R16, RZ, PT ;  /* 0x000000ff1000720c */ /* 0x000fc80003f66270 */
[----:B------:R0:W-:Y:S01]  /*13cb0*/  STL [R1+0x34], R13 ;  /* 0x0000340d01007387 */ /* 0x0001e20000100800 */
[----:B------:R-:W-:-:S03]  /*13cc0*/  ISETP.GE.AND P2, PT, R18, RZ, PT ;  /* 0x000000ff1200720c */ /* 0x000fc60003f46270 */
[----:B0-----:R-:W3:Y:S04]  /*13cd0*/  LDL R13, [R1+0x1e4c] ;  /* 0x001e4c00010d7983 */ /* 0x001ee80000100800 */
[----:B------:R-:W3:Y:S04]  /*13ce0*/  LDL.LU R16, [R1+0x28] ;  /* 0x0000280001107983 */ /* 0x000ee80000300800 */
[----:B------:R-:W5:Y:S01]  /*13cf0*/  LDL R18, [R1+0x1e50] ;  /* 0x001e500001127983 */ /* 0x000f620000100800 */
[----:B--2---:R-:W-:Y:S01]  /*13d00*/  @!P4 IMAD.MOV R29, RZ, RZ, -R29 ;  /* 0x000000ffff1dc224 */ /* 0x004fe200078e0a1d */
[----:B----4-:R-:W-:-:S02]  /*13d10*/  ISETP.GE.AND P4, PT, R17, RZ, PT ;  /* 0x000000ff1100720c */ /* 0x010fc40003f86270 */
[----:B------:R-:W2:Y:S04]  /*13d20*/  LDL R17, [R1+0x1e44] ;  /* 0x001e440001117983 */ /* 0x000ea80000100800 */
[----:B------:R0:W-:Y:S04]  /*13d30*/  STL [R1+0x30], R29 ;  /* 0x0000301d01007387 */ /* 0x0001e80000100800 */
[----:B0-----:R-:W4:Y:S01]  /*13d40*/  LDL.LU R29, [R1+0x24] ;  /* 0x00002400011d7983 */ /* 0x001f220000300800 */
[----:B---3--:R-:W-:Y:S01]  /*13d50*/  @!P5 IMAD.MOV R16, RZ, RZ, -R16 ;  /* 0x000000ffff10d224 */ /* 0x008fe200078e0a10 */
[----:B------:R-:W-:-:S04]  /*13d60*/  ISETP.GE.AND P5, PT, R9, RZ, PT ;  /* 0x000000ff0900720c */ /* 0x000fc80003fa6270 */
[----:B------:R0:W-:Y:S04]  /*13d70*/  STL [R1+0x2c], R16 ;  /* 0x00002c1001007387 */ /* 0x0001e80000100800 */
[----:B0-----:R-:W3:Y:S04]  /*13d80*/  LDL R16, [R1+0x1e48] ;  /* 0x001e480001107983 */ /* 0x001ee80000100800 */
[----:B------:R-:W2:Y:S01]  /*13d90*/  LDL.LU R9, [R1+0x20] ;  /* 0x0000200001097983 */ /* 0x000ea20000300800 */
[----:B----4-:R-:W-:Y:S01]  /*13da0*/  @!P0 IMAD.MOV R29, RZ, RZ, -R29 ;  /* 0x000000ffff1d8224 */ /* 0x010fe200078e0a1d */
[----:B------:R-:W-:-:S04]  /*13db0*/  ISETP.GE.AND P0, PT, R14, RZ, PT ;  /* 0x000000ff0e00720c */ /* 0x000fc80003f06270 */
[----:B------:R0:W-:Y:S04]  /*13dc0*/  STL [R1+0x28], R29 ;  /* 0x0000281d01007387 */ /* 0x0001e80000100800 */
[----:B0-----:R-:W4:Y:S04]  /*13dd0*/  LDL R29, [R1+0x1e3c] ;  /* 0x001e3c00011d7983 */ /* 0x001f280000100800 */
[----:B------:R-:W3:Y:S01]  /*13de0*/  LDL.LU R14, [R1+0x1c] ;  /* 0x00001c00010e7983 */ /* 0x000ee20000300800 */
[----:B--2---:R-:W-:Y:S01]  /*13df0*/  @!P1 IMAD.MOV R9, RZ, RZ, -R9 ;  /* 0x000000ffff099224 */ /* 0x004fe200078e0a09 */
[----:B------:R-:W-:-:S04]  /*13e00*/  ISETP.GE.AND P1, PT, R10, RZ, PT ;  /* 0x000000ff0a00720c */ /* 0x000fc80003f26270 */
[----:B------:R0:W-:Y:S04]  /*13e10*/  STL [R1+0x24], R9 ;  /* 0x0000240901007387 */ /* 0x0001e80000100800 */
[----:B0-----:R-:W2:Y:S04]  /*13e20*/  LDL.LU R9, [R1+0x23b0] ;  /* 0x0023b00001097983 */ /* 0x001ea80000300800 */
[----:B------:R-:W2:Y:S01]  /*13e30*/  LDL.LU R10, [R1+0x18] ;  /* 0x00001800010a7983 */ /* 0x000ea20000300800 */
[----:B---3--:R-:W-:-:S05]  /*13e40*/  @!P3 IMAD.MOV R14, RZ, RZ, -R14 ;  /* 0x000000ffff0eb224 */ /* 0x008fca00078e0a0e */
[----:B------:R0:W-:Y:S04]  /*13e50*/  STL [R1+0x20], R14 ;  /* 0x0000200e01007387 */ /* 0x0001e80000100800 */
[----:B0-----:R-:W3:Y:S01]  /*13e60*/  LDL.LU R14, [R1+0x14] ;  /* 0x00001400010e7983 */ /* 0x001ee20000300800 */
[----:B------:R-:W-:-:S03]  /*13e70*/  ISETP.GE.AND P3, PT, R15, RZ, PT ;  /* 0x000000ff0f00720c */ /* 0x000fc60003f66270 */
[----:B------:R-:W4:Y:S01]  /*13e80*/  LDL R15, [R1+0x1e34] ;  /* 0x001e3400010f7983 */ /* 0x000f220000100800 */
[----:B--2---:R-:W-:Y:S01]  /*13e90*/  @!P2 IMAD.MOV R10, RZ, RZ, -R10 ;  /* 0x000000ffff0aa224 */ /* 0x004fe200078e0a0a */
[----:B------:R-:W-:-:S04]  /*13ea0*/  ISETP.GE.AND P2, PT, R11, RZ, PT ;  /* 0x000000ff0b00720c */ /* 0x000fc80003f46270 */
[----:B------:R0:W-:Y:S04]  /*13eb0*/  STL [R1+0x1c], R10 ;  /* 0x00001c0a01007387 */ /* 0x0001e80000100800 */
[----:B0-----:R-:W2:Y:S04]  /*13ec0*/  LDL.LU R10, [R1+0x23ac] ;  /* 0x0023ac00010a7983 */ /* 0x001ea80000300800 */
[----:B------:R-:W2:Y:S01]  /*13ed0*/  LDL.LU R11, [R1+0x10] ;  /* 0x00001000010b7983 */ /* 0x000ea20000300800 */
[----:B---3--:R-:W-:Y:S01]  /*13ee0*/  @!P4 IMAD.MOV R14, RZ, RZ, -R14 ;  /* 0x000000ffff0ec224 */ /* 0x008fe200078e0a0e */
[----:B------:R-:W-:-:S04]  /*13ef0*/  ISETP.GE.AND P4, PT, R12, RZ, PT ;  /* 0x000000ff0c00720c */ /* 0x000fc80003f86270 */
[----:B------:R0:W-:Y:S04]  /*13f00*/  STL [R1+0x18], R14 ;  /* 0x0000180e01007387 */ /* 0x0001e80000100800 */
[----:B0-----:R-:W3:Y:S04]  /*13f10*/  LDL R14, [R1+0x1e38] ;  /* 0x001e3800010e7983 */ /* 0x001ee80000100800 */
[----:B------:R-:W3:Y:S01]  /*13f20*/  LDL.LU R12, [R1+0xc] ;  /* 0x00000c00010c7983 */ /* 0x000ee20000300800 */
[----:B--2---:R-:W-:Y:S01]  /*13f30*/  @!P5 IMAD.MOV R11, RZ, RZ, -R11 ;  /* 0x000000ffff0bd224 */ /* 0x004fe200078e0a0b */
[----:B------:R-:W-:-:S04]  /*13f40*/  ISETP.GE.AND P5, PT, R13, RZ, PT ;  /* 0x000000ff0d00720c */ /* 0x000fc80003fa6270 */
[----:B------:R0:W-:Y:S04]  /*13f50*/  STL [R1+0x14], R11 ;  /* 0x0000140b01007387 */ /* 0x0001e80000100800 */
[----:B0-----:R-:W2:Y:S04]  /*13f60*/  LDL.LU R11, [R1+0x23a8] ;  /* 0x0023a800010b7983 */ /* 0x001ea80000300800 */
[----:B------:R-:W2:Y:S01]  /*13f70*/  LDL.LU R13, [R1+0x8] ;  /* 0x00000800010d7983 */ /* 0x000ea20000300800 */
[----:B---3--:R-:W-:Y:S01]  /*13f80*/  @!P0 IMAD.MOV R12, RZ, RZ, -R12 ;  /* 0x000000ffff0c8224 */ /* 0x008fe200078e0a0c */
[----:B-----5:R-:W-:-:S04]  /*13f90*/  ISETP.GE.AND P0, PT, R18, RZ, PT ;  /* 0x000000ff1200720c */ /* 0x020fc80003f06270 */
[----:B------:R0:W-:Y:S04]  /*13fa0*/  STL [R1+0x10], R12 ;  /* 0x0000100c01007387 */ /* 0x0001e80000100800 */
[----:B0-----:R-:W3:Y:S04]  /*13fb0*/  LDL.LU R12, [R1+0x23a4] ;  /* 0x0023a400010c7983 */ /* 0x001ee80000300800 */
[----:B------:R-:W5:Y:S01]  /*13fc0*/  LDL.LU R18, [R1+0x4] ;  /* 0x0000040001127983 */ /* 0x000f620000300800 */
[----:B--2---:R-:W-:Y:S01]  /*13fd0*/  @!P1 IMAD.MOV R13, RZ, RZ, -R13 ;  /* 0x000000ffff0d9224 */ /* 0x004fe200078e0a0d */
[----:B------:R-:W-:-:S04]  /*13fe0*/  ISETP.GE.AND P1, PT, R17, RZ, PT ;  /* 0x000000ff1100720c */ /* 0x000fc80003f26270 */
[----:B------:R0:W-:Y:S04]  /*13ff0*/  STL [R1+0xc], R13 ;  /* 0x00000c0d01007387 */ /* 0x0001e80000100800 */
[----:B0-----:R-:W2:Y:S04]  /*14000*/  LDL.LU R13, [R1+0x23a0] ;  /* 0x0023a000010d7983 */ /* 0x001ea80000300800 */
[----:B------:R-:W2:Y:S01]  /*14010*/  LDL.LU R17, [R1] ;  /* 0x0000000001117983 */ /* 0x000ea20000300800 */
[----:B-----5:R-:W-:-:S05]  /*14020*/  @!P3 IMAD.MOV R18, RZ, RZ, -R18 ;  /* 0x000000ffff12b224 */ /* 0x020fca00078e0a12 */
[----:B------:R0:W-:Y:S04]  /*14030*/  STL [R1+0x8], R18 ;  /* 0x0000081201007387 */ /* 0x0001e80000100800 */
[----:B0-----:R-:W5:Y:S01]  /*14040*/  LDL.LU R18, [R1+0x239c] ;  /* 0x00239c0001127983 */ /* 0x001f620000300800 */
[----:B------:R-:W-:Y:S01]  /*14050*/  ISETP.GE.AND P3, PT, R16, RZ, PT ;  /* 0x000000ff1000720c */ /* 0x000fe20003f66270 */
[----:B--2---:R-:W-:Y:S02]  /*14060*/  @!P2 IMAD.MOV R17, RZ, RZ, -R17 ;  /* 0x000000ffff11a224 */ /* 0x004fe400078e0a11 */
[----:B-----5:R-:W-:Y:S02]  /*14070*/  IMAD.MOV.U32 R16, RZ, RZ, R18 ;  /* 0x000000ffff107224 */ /* 0x020fe400078e0012 */
[----:B------:R-:W2:Y:S04]  /*14080*/  LDL R18, [R1+0x1e40] ;  /* 0x001e400001127983 */ /* 0x000ea80000100800 */
[----:B------:R0:W-:Y:S04]  /*14090*/  STL [R1+0x4], R17 ;  /* 0x0000041101007387 */ /* 0x0001e80000100800 */
[----:B0-----:R-:W5:Y:S01]  /*140a0*/  LDL.LU R17, [R1+0x2398] ;  /* 0x0023980001117983 */ /* 0x001f620000300800 */
[----:B----4-:R-:W-:Y:S01]  /*140b0*/  ISETP.GE.AND P2, PT, R29, RZ, PT ;  /* 0x000000ff1d00720c */ /* 0x010fe20003f46270 */
[----:B------:R-:W-:Y:S01]  /*140c0*/  @!P4 IMAD.MOV R16, RZ, RZ, -R16 ;  /* 0x000000ffff10c224 */ /* 0x000fe200078e0a10 */
[----:B--2---:R-:W-:Y:S01]  /*140d0*/  ISETP.GE.AND P4, PT, R18, RZ, PT ;  /* 0x000000ff1200720c */ /* 0x004fe20003f86270 */
[----:B-----5:R-:W-:-:S02]  /*140e0*/  IMAD.MOV.U32 R29, RZ, RZ, R17 ;  /* 0x000000ffff1d7224 */ /* 0x020fc400078e0011 */
[----:B------:R-:W2:Y:S02]  /*140f0*/  LDL R17, [R1+0x1e24] ;  /* 0x001e240001117983 */ /* 0x000ea40000100800 */
[----:B------:R-:W-:Y:S02]  /*14100*/  @!P5 IMAD.MOV R29, RZ, RZ, -R29 ;  /* 0x000000ffff1dd224 */ /* 0x000fe400078e0a1d */
[----:B------:R0:W-:Y:S01]  /*14110*/  STL [R1], R16 ;  /* 0x0000001001007387 */ /* 0x0001e20000100800 */
[----:B------:R-:W-:-:S03]  /*14120*/  ISETP.GE.AND P5, PT, R15, RZ, PT ;  /* 0x000000ff0f00720c */ /* 0x000fc60003fa6270 */
[----:B0-----:R-:W4:Y:S04]  /*14130*/  LDL.LU R16, [R1+0x2394] ;  /* 0x0023940001107983 */ /* 0x001f280000300800 */
[----:B------:R-:W5:Y:S04]  /*14140*/  LDL R18, [R1+0x1e1c] ;  /* 0x001e1c0001127983 */ /* 0x000f680000100800 */
[----:B------:R0:W-:Y:S04]  /*14150*/  STL [R1+0x22cc], R29 ;  /* 0x0022cc1d01007387 */ /* 0x0001e80000100800 */
[----:B0-----:R-:W2:Y:S04]  /*14160*/  LDL R29, [R1+0x1e28] ;  /* 0x001e2800011d7983 */ /* 0x001ea80000100800 */
[----:B------:R-:W2:Y:S01]  /*14170*/  LDL.LU R15, [R1+0x2390] ;  /* 0x00239000010f7983 */ /* 0x000ea20000300800 */
[----:B----4-:R-:W-:Y:S01]  /*14180*/  @!P0 IMAD.MOV R16, RZ, RZ, -R16 ;  /* 0x000000ffff108224 */ /* 0x010fe200078e0a10 */
[----:B------:R-:W-:-:S04]  /*14190*/  ISETP.GE.AND P0, PT, R14, RZ, PT ;  /* 0x000000ff0e00720c */ /* 0x000fc80003f06270 */
[----:B------:R0:W-:Y:S04]  /*141a0*/  STL [R1+0x22d0], R16 ;  /* 0x0022d01001007387 */ /* 0x0001e80000100800 */
[----:B0-----:R-:W4:Y:S04]  /*141b0*/  LDL R16, [R1+0x1e30] ;  /* 0x001e300001107983 */ /* 0x001f280000100800 */
[----:B------:R-:W3:Y:S01]  /*141c0*/  LDL.LU R14, [R1+0x238c] ;  /* 0x00238c00010e7983 */ /* 0x000ee20000300800 */
[----:B--2---:R-:W-:-:S05]  /*141d0*/  @!P1 IMAD.MOV R15, RZ, RZ, -R15 ;  /* 0x000000ffff0f9224 */ /* 0x004fca00078e0a0f */
[----:B------:R0:W-:Y:S04]  /*141e0*/  STL [R1+0x22d4], R15 ;  /* 0x0022d40f01007387 */ /* 0x0001e80000100800 */
[----:B0-----:R-:W2:Y:S01]  /*141f0*/  LDL R15, [R1+0x1e2c] ;  /* 0x001e2c00010f7983 */ /* 0x001ea20000100800 */
[----:B------:R-:W-:Y:S02]  /*14200*/  @!P2 IMAD.MOV R13, RZ, RZ, -R13 ;  /* 0x000000ffff0da224 */ /* 0x000fe400078e0a0d */
[----:B---3--:R-:W-:Y:S01]  /*14210*/  @!P3 IMAD.MOV R14, RZ, RZ, -R14 ;  /* 0x000000ffff0eb224 */ /* 0x008fe200078e0a0e */
[----:B----4-:R-:W-:Y:S02]  /*14220*/  ISETP.GE.AND P3, PT, R16, RZ, PT ;  /* 0x000000ff1000720c */ /* 0x010fe40003f66270 */
[----:B--2---:R-:W-:-:S02]  /*14230*/  ISETP.GE.AND P1, PT, R15, RZ, PT ;  /* 0x000000ff0f00720c */ /* 0x004fc40003f26270 */
[----:B------:R-:W2:Y:S04]  /*14240*/  LDL R15, [R1+0x1e18] ;  /* 0x001e1800010f7983 */ /* 0x000ea80000100800 */
[----:B------:R0:W-:Y:S04]  /*14250*/  STL [R1+0x22d8], R14 ;  /* 0x0022d80e01007387 */ /* 0x0001e80000100800 */
[----:B------:R-:W3:Y:S04]  /*14260*/  LDL R16, [R1+0x1e0c] ;  /* 0x001e0c0001107983 */ /* 0x000ee80000100800 */
[----:B0-----:R-:W4:Y:S04]  /*14270*/  LDL R14, [R1+0x1e14] ;  /* 0x001e1400010e7983 */ /* 0x001f280000100800 */
[----:B------:R0:W-:Y:S04]  /*14280*/  STL [R1+0x22dc], R13 ;  /* 0x0022dc0d01007387 */ /* 0x0001e80000100800 */
[----:B0-----:R-:W2:Y:S01]  /*14290*/  LDL R13, [R1+0x1e20] ;  /* 0x001e2000010d7983 */ /* 0x001ea20000100800 */
[----:B------:R-:W-:-:S03]  /*142a0*/  ISETP.GE.AND P2, PT, R17, RZ, PT ;  /* 0x000000ff1100720c */ /* 0x000fc60003f46270 */
[----:B------:R-:W3:Y:S01]  /*142b0*/  LDL R17, [R1+0x1e10] ;  /* 0x001e100001117983 */ /* 0x000ee20000100800 */
[----:B------:R-:W-:Y:S02]  /*142c0*/  @!P4 IMAD.MOV R12, RZ, RZ, -R12 ;  /* 0x000000ffff0cc224 */ /* 0x000fe400078e0a0c */
[----:B------:R-:W-:Y:S01]  /*142d0*/  @!P5 IMAD.MOV R11, RZ, RZ, -R11 ;  /* 0x000000ffff0bd224 */ /* 0x000fe200078e0a0b */
[----:B------:R-:W-:Y:S01]  /*142e0*/  ISETP.GE.AND P4, PT, R29, RZ, PT ;  /* 0x000000ff1d00720c */ /* 0x000fe20003f86270 */
[----:B------:R-:W-:Y:S01]  /*142f0*/  @!P0 IMAD.MOV R10, RZ, RZ, -R10 ;  /* 0x000000ffff0a8224 */ /* 0x000fe200078e0a0a */
[----:B------:R-:W-:Y:S01]  /*14300*/  STL [R1+0x22e0], R12 ;  /* 0x0022e00c01007387 */ /* 0x000fe20000100800 */
[----:B------:R-:W-:Y:S01]  /*14310*/  @!P1 IMAD.MOV R9, RZ, RZ, -R9 ;  /* 0x000000ffff099224 */ /* 0x000fe200078e0a09 */
[----:B-----5:R-:W-:Y:S02]  /*14320*/  ISETP.GE.AND P5, PT, R18, RZ, PT ;  /* 0x000000ff1200720c */ /* 0x020fe40003fa6270 */
[----:B------:R-:W5:Y:S04]  /*14330*/  LDL R29, [R1+0x1e04] ;  /* 0x001e0400011d7983 */ /* 0x000f680000100800 */
[----:B------:R-:W-:Y:S04]  /*14340*/  STL [R1+0x22e4], R11 ;  /* 0x0022e40b01007387 */ /* 0x000fe80000100800 */
[----:B------:R-:W3:Y:S04]  /*14350*/  LDL R18, [R1+0x1e08] ;  /* 0x001e080001127983 */ /* 0x000ee80000100800 */
[----:B------:R-:W-:Y:S01]  /*14360*/  STL [R1+0x22e8], R10 ;  /* 0x0022e80a01007387 */ /* 0x000fe20000100800 */
[----:B------:R-:W-:Y:S01]  /*14370*/  @!P3 IMAD.MOV R8, RZ, RZ, -R8 ;  /* 0x000000ffff08b224 */ /* 0x000fe200078e0a08 */
[----:B----4-:R-:W-:-:S02]  /*14380*/  ISETP.GE.AND P1, PT, R14, RZ, PT ;  /* 0x000000ff0e00720c */ /* 0x010fc40003f26270 */
[----:B--2---:R-:W-:Y:S02]  /*14390*/  ISETP.GE.AND P0, PT, R13, RZ, PT ;  /* 0x000000ff0d00720c */ /* 0x004fe40003f06270 */
[----:B------:R-:W2:Y:S04]  /*143a0*/  LDL R13, [R1+0x1e00] ;  /* 0x001e0000010d7983 */ /* 0x000ea80000100800 */
[----:B------:R-:W-:Y:S04]  /*143b0*/  STL [R1+0x22ec], R9 ;  /* 0x0022ec0901007387 */ /* 0x000fe80000100800 */
[----:B------:R-:W4:Y:S01]  /*143c0*/  LDL R14, [R1+0x1df8] ;  /* 0x001df800010e7983 */ /* 0x000f220000100800 */
[----:B------:R-:W-:-:S03]  /*143d0*/  ISETP.GE.AND P3, PT, R15, RZ, PT ;  /* 0x000000ff0f00720c */ /* 0x000fc60003f66270 */
[----:B------:R-:W-:Y:S04]  /*143e0*/  STL [R1+0x22f0], R8 ;  /* 0x0022f00801007387 */ /* 0x000fe80000100800 */
[----:B------:R-:W4:Y:S01]  /*143f0*/  LDL R15, [R1+0x1dfc] ;  /* 0x001dfc00010f7983 */ /* 0x000f220000100800 */
[----:B------:R-:W-:Y:S02]  /*14400*/  @!P2 IMAD.MOV R7, RZ, RZ, -R7 ;  /* 0x000000ffff07a224 */ /* 0x000fe400078e0a07 */
[----:B------:R-:W-:Y:S01]  /*14410*/  @!P4 IMAD.MOV R6, RZ, RZ, -R6 ;  /* 0x000000ffff06c224 */ /* 0x000fe200078e0a06 */
[----:B---3--:R-:W-:Y:S02]  /*14420*/  ISETP.GE.AND P4, PT, R17, RZ, PT ;  /* 0x000000ff1100720c */ /* 0x008fe40003f86270 */
[----:B------:R-:W-:Y:S04]  /*14430*/  STL [R1+0x22f4], R7 ;  /* 0x0022f40701007387 */ /* 0x000fe80000100800 */
[----:B------:R0:W-:Y:S04]  /*14440*/  STL [R1+0x22f8], R6 ;  /* 0x0022f80601007387 */ /* 0x0001e80000100800 */
[----:B------:R-:W3:Y:S01]  /*14450*/  LDL R17, [R1+0xc94] ;  /* 0x000c940001117983 */ /* 0x000ee20000100800 */
[----:B------:R-:W-:Y:S01]  /*14460*/  ISETP.GE.AND P2, PT, R16, RZ, PT ;  /* 0x000000ff1000720c */ /* 0x000fe20003f46270 */
[----:B------:R-:W-:Y:S01]  /*14470*/  @!P5 IMAD.MOV R5, RZ, RZ, -R5 ;  /* 0x000000ffff05d224 */ /* 0x000fe200078e0a05 */
[----:B-----5:R-:W-:Y:S01]  /*14480*/  ISETP.GE.AND P5, PT, R29, RZ, PT ;  /* 0x000000ff1d00720c */ /* 0x020fe20003fa6270 */
[----:B------:R-:W-:Y:S01]  /*14490*/  @!P0 IMAD.MOV R4, RZ, RZ, -R4 ;  /* 0x000000ffff048224 */ /* 0x000fe200078e0a04 */
[----:B------:R-:W-:Y:S01]  /*144a0*/  ISETP.GE.AND P0, PT, R18, RZ, PT ;  /* 0x000000ff1200720c */ /* 0x000fe20003f06270 */
[----:B------:R-:W-:-:S02]  /*144b0*/  @!P1 IMAD.MOV R3, RZ, RZ, -R3 ;  /* 0x000000ffff039224 */ /* 0x000fc400078e0a03 */
[----:B------:R-:W-:Y:S01]  /*144c0*/  @!P3 IMAD.MOV R2, RZ, RZ, -R2 ;  /* 0x000000ffff02b224 */ /* 0x000fe200078e0a02 */
[----:B------:R-:W-:Y:S04]  /*144d0*/  STL [R1+0x22fc], R5 ;  /* 0x0022fc0501007387 */ /* 0x000fe80000100800 */
[----:B------:R-:W5:Y:S04]  /*144e0*/  LDL R16, [R1+0x1df4] ;  /* 0x001df40001107983 */ /* 0x000f680000100800 */
[----:B------:R-:W3:Y:S04]  /*144f0*/  LDL R29, [R1+0x1dec] ;  /* 0x001dec00011d7983 */ /* 0x000ee80000100800 */
[----:B------:R-:W-:Y:S01]  /*14500*/  STL [R1+0x2300], R4 ;  /* 0x0023000401007387 */ /* 0x000fe20000100800 */
[----:B------:R-:W-:-:S03]  /*14510*/  @!P2 IMAD.MOV R0, RZ, RZ, -R0 ;  /* 0x000000ffff00a224 */ /* 0x000fc600078e0a00 */
[----:B------:R-:W3:Y:S01]  /*14520*/  LDL R18, [R1+0x1df0] ;  /* 0x001df00001127983 */ /* 0x000ee20000100800 */
[----:B------:R-:W-:Y:S02]  /*14530*/  @!P4 IMAD.MOV R27, RZ, RZ, -R27 ;  /* 0x000000ffff1bc224 */ /* 0x000fe400078e0a1b */
[----:B------:R-:W-:Y:S01]  /*14540*/  @!P5 IMAD.MOV R26, RZ, RZ, -R26 ;  /* 0x000000ffff1ad224 */ /* 0x000fe200078e0a1a */
[----:B------:R-:W-:Y:S01]  /*14550*/  STL [R1+0x2304], R3 ;  /* 0x0023040301007387 */ /* 0x000fe20000100800 */
[----:B------:R-:W-:-:S03]  /*14560*/  @!P0 IMAD.MOV R25, RZ, RZ, -R25 ;  /* 0x000000ffff198224 */ /* 0x000fc600078e0a19 */
[----:B------:R-:W-:Y:S04]  /*14570*/  STL [R1+0x2308], R2 ;  /* 0x0023080201007387 */ /* 0x000fe80000100800 */
[----:B------:R1:W-:Y:S04]  /*14580*/  STL [R1+0x230c], R0 ;  /* 0x00230c0001007387 */ /* 0x0003e80000100800 */
[----:B------:R-:W-:Y:S04]  /*14590*/  STL [R1+0x2310], R27 ;  /* 0x0023101b01007387 */ /* 0x000fe80000100800 */
[----:B------:R-:W-:Y:S04]  /*145a0*/  STL [R1+0x2314], R26 ;  /* 0x0023141a01007387 */ /* 0x000fe80000100800 */
[----:B------:R-:W-:Y:S01]  /*145b0*/  STL [R1+0x2318], R25 ;  /* 0x0023181901007387 */ /* 0x000fe20000100800 */
[----:B--2---:R-:W-:-:S02]  /*145c0*/  ISETP.GE.AND P1, PT, R13, RZ, PT ;  /* 0x000000ff0d00720c */ /* 0x004fc40003f26270 */
[----:B----4-:R-:W-:-:S11]  /*145d0*/  ISETP.GE.AND P3, PT, R14, RZ, PT ;  /* 0x000000ff0e00720c */ /* 0x010fd60003f66270 */
[----:B------:R-:W-:Y:S02]  /*145e0*/  @!P1 IMAD.MOV R24, RZ, RZ, -R24 ;  /* 0x000000ffff189224 */ /* 0x000fe400078e0a18 */
[----:B------:R-:W-:-:S03]  /*145f0*/  @!P3 IMAD.MOV R23, RZ, RZ, -R23 ;  /* 0x000000ffff17b224 */ /* 0x000fc600078e0a17 */
[----:B------:R-:W-:Y:S04]  /*14600*/  STL [R1+0x231c], R24 ;  /* 0x00231c1801007387 */ /* 0x000fe80000100800 */
[----:B------:R-:W-:Y:S04]  /*14610*/  STL [R1+0x2320], R23 ;  /* 0x0023201701007387 */ /* 0x000fe80000100800 */
[----:B0-----:R-:W2:Y:S04]  /*14620*/  LDL.LU R6, [R1+0x3d8] ;  /* 0x0003d80001067983 */ /* 0x001ea80000300800 */
[----:B------:R-:W4:Y:S04]  /*14630*/  LDL.LU R7, [R1+0x3d4] ;  /* 0x0003d40001077983 */ /* 0x000f280000300800 */
[----:B------:R-:W4:Y:S04]  /*14640*/  LDL.LU R8, [R1+0x3d0] ;  /* 0x0003d00001087983 */ /* 0x000f280000300800 */
[----:B------:R-:W4:Y:S04]  /*14650*/  LDL.LU R9, [R1+0x3cc] ;  /* 0x0003cc0001097983 */ /* 0x000f280000300800 */
[----:B------:R-:W4:Y:S04]  /*14660*/  LDL.LU R10, [R1+0x3c8] ;  /* 0x0003c800010a7983 */ /* 0x000f280000300800 */
[----:B------:R-:W4:Y:S04]  /*14670*/  LDL.LU R11, [R1+0x3c4] ;  /* 0x0003c400010b7983 */ /* 0x000f280000300800 */
[----:B------:R-:W4:Y:S01]  /*14680*/  LDL.LU R12, [R1+0x3c0] ;  /* 0x0003c000010c7983 */ /* 0x000f220000300800 */
[----:B------:R-:W-:-:S03]  /*14690*/  ISETP.GE.AND P2, PT, R15, RZ, PT ;  /* 0x000000ff0f00720c */ /* 0x000fc60003f46270 */
[----:B------:R-:W4:Y:S04]  /*146a0*/  LDL.LU R13, [R1+0x3bc] ;  /* 0x0003bc00010d7983 */ /* 0x000f280000300800 */
[----:B------:R-:W4:Y:S04]  /*146b0*/  LDL.LU R14, [R1+0x3b8] ;  /* 0x0003b800010e7983 */ /* 0x000f280000300800 */
[----:B------:R-:W4:Y:S01]  /*146c0*/  LDL.LU R15, [R1+0x3b4] ;  /* 0x0003b400010f7983 */ /* 0x000f220000300800 */
[----:B---3--:R-:W-:-:S03]  /*146d0*/  ISETP.GE.AND P5, PT, R17, RZ, PT ;  /* 0x000000ff1100720c */ /* 0x008fc60003fa6270 */
[----:B------:R-:W0:Y:S01]  /*146e0*/  S2R R17, SR_TID.X ;  /* 0x0000000000117919 */ /* 0x000e220000002100 */
[----:B-----5:R-:W-:Y:S02]  /*146f0*/  ISETP.GE.AND P0, PT, R16, RZ, PT ;  /* 0x000000ff1000720c */ /* 0x020fe40003f06270 */
[----:B------:R-:W-:Y:S02]  /*14700*/  ISETP.GE.AND P1, PT, R29, RZ, PT ;  /* 0x000000ff1d00720c */ /* 0x000fe40003f26270 */
[----:B------:R-:W-:Y:S01]  /*14710*/  ISETP.GE.AND P3, PT, R18, RZ, PT ;  /* 0x000000ff1200720c */ /* 0x000fe20003f66270 */
[----:B------:R-:W-:Y:S01]  /*14720*/  @!P2 IMAD.MOV R22, RZ, RZ, -R22 ;  /* 0x000000ffff16a224 */ /* 0x000fe200078e0a16 */
[----:B------:R-:W-:Y:S01]  /*14730*/  ISETP.NE.AND P4, PT, RZ, c[0x0][0x17c], PT ;  /* 0x00005f00ff007a0c */ /* 0x000fe20003f85270 */
[----:B------:R-:W3:Y:S01]  /*14740*/  LDL.LU R16, [R1+0x3b0] ;  /* 0x0003b00001107983 */ /* 0x000ee20000300800 */
[----:B------:R-:W-:Y:S01]  /*14750*/  LOP3.LUT R18, RZ, c[0x0][0x17c], RZ, 0x33, !PT ;  /* 0x00005f00ff127a12 */ /* 0x000fe200078e33ff */
[----:B------:R-:W-:-:S02]  /*14760*/  @!P5 IMAD.MOV R21, RZ, RZ, -R21 ;  /* 0x000000ffff15d224 */ /* 0x000fc400078e0a15 */
[----:B------:R-:W5:Y:S01]  /*14770*/  LDL.LU R29, [R1+0x3ac] ;  /* 0x0003ac00011d7983 */ /* 0x000f620000300800 */
[----:B0-----:R-:W-:-:S05]  /*14780*/  LOP3.LUT R17, R17, 0x7f, RZ, 0xc0, !PT ;  /* 0x0000007f11117812 */ /* 0x001fca00078ec0ff */
[----:B-1----:R-:W-:Y:S02]  /*14790*/  IMAD R0, R17, c[0x0][0x18c], RZ ;  /* 0x0000630011007a24 */ /* 0x002fe400078e02ff */
[----:B------:R-:W-:-:S03]  /*147a0*/  @!P0 IMAD.MOV R20, RZ, RZ, -R20 ;  /* 0x000000ffff148224 */ /* 0x000fc600078e0a14 */
[----:B------:R-:W-:Y:S01]  /*147b0*/  LEA R17, P6, R0, c[0x0][0x168], 0x1 ;  /* 0x00005a0000117a11 */ /* 0x000fe200078c08ff */
[----:B------:R-:W-:Y:S02]  /*147c0*/  @!P1 IMAD.MOV R19, RZ, RZ, -R19 ;  /* 0x000000ffff139224 */ /* 0x000fe400078e0a13 */
[----:B------:R-:W-:Y:S02]  /*147d0*/  @!P3 IMAD.MOV R28, RZ, RZ, -R28 ;  /* 0x000000ffff1cb224 */ /* 0x000fe400078e0a1c */
[----:B------:R-:W-:Y:S04]  /*147e0*/  STL [R1+0x2234], R17 ;  /* 0x0022341101007387 */ /* 0x000fe80000100800 */
[----:B------:R-:W-:Y:S04]  /*147f0*/  STL [R1+0x2324], R22 ;  /* 0x0023241601007387 */ /* 0x000fe80000100800 */
[----:B------:R-:W-:Y:S04]  /*14800*/  STL [R1+0x2328], R21 ;  /* 0x0023281501007387 */ /* 0x000fe80000100800 */
[----:B------:R-:W-:Y:S04]  /*14810*/  STL [R1+0x232c], R20 ;  /* 0x00232c1401007387 */ /* 0x000fe80000100800 */
[----:B------:R-:W-:Y:S04]  /*14820*/  STL [R1+0x2330], R19 ;  /* 0x0023301301007387 */ /* 0x000fe80000100800 */
[----:B------:R-:W-:Y:S01]  /*14830*/  STL [R1+0x2334], R28 ;  /* 0x0023341c01007387 */ /* 0x000fe20000100800 */
[----:B--2---:R-:W-:-:S02]  /*14840*/  SEL R3, R18, R6, !P4 ;  /* 0x0000000612037207 */ /* 0x004fc40006000000 */
[----:B----4-:R-:W-:-:S03]  /*14850*/  SEL R2, R18, R7, !P4 ;  /* 0x0000000712027207 */ /* 0x010fc60006000000 */
[----:B------:R0:W-:Y:S01]  /*14860*/  STL [R1+0x438], R3 ;  /* 0x0004380301007387 */ /* 0x0001e20000100800 */
[----:B------:R-:W-:-:S03]  /*14870*/  SEL R0, R18, R8, !P4 ;  /* 0x0000000812007207 */ /* 0x000fc60006000000 */
[----:B------:R1:W-:Y:S01]  /*14880*/  STL [R1+0x434], R2 ;  /* 0x0004340201007387 */ /* 0x0003e20000100800 */
[----:B0-----:R-:W-:-:S03]  /*14890*/  SEL R3, R18, R9, !P4 ;  /* 0x0000000912037207 */ /* 0x001fc60006000000 */
[----:B------:R0:W-:Y:S01]  /*148a0*/  STL [R1+0x430], R0 ;  /* 0x0004300001007387 */ /* 0x0001e20000100800 */
[----:B-1----:R-:W-:-:S03]  /*148b0*/  SEL R2, R18, R10, !P4 ;  /* 0x0000000a12027207 */ /* 0x002fc60006000000 */
[----:B------:R1:W-:Y:S01]  /*148c0*/  STL [R1+0x42c], R3 ;  /* 0x00042c0301007387 */ /* 0x0003e20000100800 */
[----:B0-----:R-:W-:-:S03]  /*148d0*/  SEL R0, R18, R11, !P4 ;  /* 0x0000000b12007207 */ /* 0x001fc60006000000 */
[----:B------:R0:W-:Y:S01]  /*148e0*/  STL [R1+0x428], R2 ;  /* 0x0004280201007387 */ /* 0x0001e20000100800 */
[----:B-1----:R-:W-:-:S03]  /*148f0*/  SEL R3, R18, R12, !P4 ;  /* 0x0000000c12037207 */ /* 0x002fc60006000000 */
[----:B------:R1:W-:Y:S04]  /*14900*/  STL [R1+0x424], R0 ;  /* 0x0004240001007387 */ /* 0x0003e80000100800 */
[----:B------:R2:W-:Y:S01]  /*14910*/  STL [R1+0x420], R3 ;  /* 0x0004200301007387 */ /* 0x0005e20000100800 */
[C---:B0-----:R-:W-:Y:S02]  /*14920*/  SEL R2, R18.reuse, R13, !P4 ;  /* 0x0000000d12027207 */ /* 0x041fe40006000000 */
[----:B-1----:R-:W-:-:S03]  /*14930*/  SEL R0, R18, R14, !P4 ;  /* 0x0000000e12007207 */ /* 0x002fc60006000000 */
[----:B------:R3:W-:Y:S01]  /*14940*/  STL [R1+0x41c], R2 ;  /* 0x00041c0201007387 */ /* 0x0007e20000100800 */
[----:B--2---:R-:W-:-:S03]  /*14950*/  SEL R3, R18, R15, !P4 ;  /* 0x0000000f12037207 */ /* 0x004fc60006000000 */
[----:B------:R5:W-:Y:S04]  /*14960*/  STL [R1+0x418], R0 ;  /* 0x0004180001007387 */ /* 0x000be80000100800 */
[----:B------:R-:W-:Y:S04]  /*14970*/  STL [R1+0x414], R3 ;  /* 0x0004140301007387 */ /* 0x000fe80000100800 */
[----:B------:R-:W2:Y:S01]  /*14980*/  LDL.LU R28, [R1+0x39c] ;  /* 0x00039c00011c7983 */ /* 0x000ea20000300800 */
[C---:B---3--:R-:W-:Y:S02]  /*14990*/  SEL R2, R18.reuse, R16, !P4 ;  /* 0x0000001012027207 */ /* 0x048fe40006000000 */
[----:B-----5:R-:W-:-:S03]  /*149a0*/  SEL R0, R18, R29, !P4 ;  /* 0x0000001d12007207 */ /* 0x020fc60006000000 */
[----:B------:R-:W-:Y:S04]  /*149b0*/  STL [R1+0x410], R2 ;  /* 0x0004100201007387 */ /* 0x000fe80000100800 */
[----:B--2---:R0:W-:Y:S04]  /*149c0*/  STL [R1+0x2380], R28 ;  /* 0x0023801c01007387 */ /* 0x0041e80000100800 */
[----:B------:R-:W-:Y:S04]  /*149d0*/  STL [R1+0x40c], R0 ;  /* 0x00040c0001007387 */ /* 0x000fe80000100800 */
[----:B0-----:R-:W2:Y:S04]  /*149e0*/  LDL.LU R28, [R1+0x3a0] ;  /* 0x0003a000011c7983 */ /* 0x001ea80000300800 */
[----:B--2---:R0:W-:Y:S04]  /*149f0*/  STL [R1+0x2384], R28 ;  /* 0x0023841c01007387 */ /* 0x0041e80000100800 */
[----:B0-----:R-:W2:Y:S04]  /*14a00*/  LDL.LU R28, [R1+0x3a4] ;  /* 0x0003a400011c7983 */ /* 0x001ea80000300800 */
[----:B--2---:R0:W-:Y:S04]  /*14a10*/  STL [R1+0x2388], R28 ;  /* 0x0023881c01007387 */ /* 0x0041e80000100800 */
[----:B0-----:R-:W2:Y:S04]  /*14a20*/  LDL.LU R28, [R1+0x3a8] ;  /* 0x0003a800011c7983 */ /* 0x001ea80000300800 */
[----:B------:R-:W3:Y:S04]  /*14a30*/  LDL.LU R19, [R1+0x398] ;  /* 0x0003980001137983 */ /* 0x000ee80000300800 */
[----:B------:R-:W4:Y:S04]  /*14a40*/  LDL.LU R20, [R1+0x394] ;  /* 0x0003940001147983 */ /* 0x000f280000300800 */
[----:B------:R-:W5:Y:S04]  /*14a50*/  LDL.LU R21, [R1+0x390] ;  /* 0x0003900001157983 */ /* 0x000f680000300800 */
[----:B------:R-:W3:Y:S04]  /*14a60*/  LDL.LU R22, [R1+0x38c] ;  /* 0x00038c0001167983 */ /* 0x000ee80000300800 */
        /* <DEDUP_REMOVED lines=22> */
[----:B------:R-:W3:Y:S01]  /*14bd0*/  LDL.LU R29, [R1+0x330] ;  /* 0x00033000011d7983 */ /* 0x000ee20000300800 */
[----:B--2---:R-:W-:-:S05]  /*14be0*/  SEL R28, R18, R28, !P4 ;  /* 0x0000001c121c7207 */ /* 0x004fca0006000000 */
[----:B------:R0:W-:Y:S04]  /*14bf0*/  STL [R1+0x408], R28 ;  /* 0x0004081c01007387 */ /* 0x0001e80000100800 */
[----:B0-----:R-:W2:Y:S02]  /*14c00*/  LDL.LU R28, [R1+0x2388] ;  /* 0x00238800011c7983 */ /* 0x001ea40000300800 */
[----:B--2---:R-:W-:-:S05]  /*14c10*/  SEL R28, R18, R28, !P4 ;  /* 0x0000001c121c7207 */ /* 0x004fca0006000000 */
[----:B------:R0:W-:Y:S04]  /*14c20*/  STL [R1+0x404], R28 ;  /* 0x0004041c01007387 */ /* 0x0001e80000100800 */
[----:B0-----:R-:W2:Y:S02]  /*14c30*/  LDL.LU R28, [R1+0x2384] ;  /* 0x00238400011c7983 */ /* 0x001ea40000300800 */
[----:B--2---:R-:W-:-:S05]  /*14c40*/  SEL R28, R18, R28, !P4 ;  /* 0x0000001c121c7207 */ /* 0x004fca0006000000 */
[----:B------:R0:W-:Y:S04]  /*14c50*/  STL [R1+0x400], R28 ;  /* 0x0004001c01007387 */ /* 0x0001e80000100800 */
[----:B0-----:R-:W2:Y:S01]  /*14c60*/  LDL.LU R28, [R1+0x2380] ;  /* 0x00238000011c7983 */ /* 0x001ea20000300800 */
[C---:B---3--:R-:W-:Y:S02]  /*14c70*/  SEL R19, R18.reuse, R19, !P4 ;  /* 0x0000001312137207 */ /* 0x048fe40006000000 */
[C---:B------:R-:W-:Y:S02]  /*14c80*/  SEL R17, R18.reuse, R17, !P4 ;  /* 0x0000001112117207 */ /* 0x040fe40006000000 */
[C---:B------:R-:W-:Y:S02]  /*14c90*/  SEL R3, R18.reuse, R3, !P4 ;  /* 0x0000000312037207 */ /* 0x040fe40006000000 */
[----:B--2---:R-:W-:-:S05]  /*14ca0*/  SEL R28, R18, R28, !P4 ;  /* 0x0000001c121c7207 */ /* 0x004fca0006000000 */
[----:B------:R4:W-:Y:S04]  /*14cb0*/  STL [R1+0x3fc], R28 ;  /* 0x0003fc1c01007387 */ /* 0x0009e80000100800 */
[----:B------:R0:W-:Y:S01]  /*14cc0*/  STL [R1+0x3f8], R19 ;  /* 0x0003f81301007387 */ /* 0x0001e20000100800 */
[C---:B----4-:R-:W-:Y:S02]  /*14cd0*/  SEL R28, R18.reuse, R20, !P4 ;  /* 0x00000014121c7207 */ /* 0x050fe40006000000 */
[C---:B-----5:R-:W-:Y:S02]  /*14ce0*/  SEL R20, R18.reuse, R21, !P4 ;  /* 0x0000001512147207 */ /* 0x060fe40006000000 */
[C---:B0-----:R-:W-:Y:S01]  /*14cf0*/  SEL R19, R18.reuse, R22, !P4 ;  /* 0x0000001612137207 */ /* 0x041fe20006000000 */
[----:B------:R-:W-:Y:S04]  /*14d00*/  STL [R1+0x3f4], R28 ;  /* 0x0003f41c01007387 */ /* 0x000fe80000100800 */
[----:B------:R0:W-:Y:S04]  /*14d10*/  STL [R1+0x3f0], R20 ;  /* 0x0003f01401007387 */ /* 0x0001e80000100800 */
[----:B------:R1:W-:Y:S04]  /*14d20*/  STL [R1+0x3ec], R19 ;  /* 0x0003ec1301007387 */ /* 0x0003e80000100800 */
[----:B------:R2:W-:Y:S01]  /*14d30*/  STL [R1+0x3e8], R17 ;  /* 0x0003e81101007387 */ /* 0x0005e20000100800 */
[----:B0-----:R-:W-:-:S02]  /*14d40*/  SEL R20, R18, R23, !P4 ;  /* 0x0000001712147207 */ /* 0x001fc40006000000 */
[----:B-1----:R-:W-:-:S03]  /*14d50*/  SEL R19, R18, R24, !P4 ;  /* 0x0000001812137207 */ /* 0x002fc60006000000 */
[----:B------:R0:W-:Y:S01]  /*14d60*/  STL [R1+0x3e4], R20 ;  /* 0x0003e41401007387 */ /* 0x0001e20000100800 */
[----:B--2---:R-:W-:-:S03]  /*14d70*/  SEL R17, R18, R25, !P4 ;  /* 0x0000001912117207 */ /* 0x004fc60006000000 */
[----:B------:R1:W-:Y:S04]  /*14d80*/  STL [R1+0x3e0], R19 ;  /* 0x0003e01301007387 */ /* 0x0003e80000100800 */
[----:B------:R2:W-:Y:S01]  /*14d90*/  STL [R1+0x3dc], R17 ;  /* 0x0003dc1101007387 */ /* 0x0005e20000100800 */
[C---:B0-----:R-:W-:Y:S02]  /*14da0*/  SEL R20, R18.reuse, R26, !P4 ;  /* 0x0000001a12147207 */ /* 0x041fe40006000000 */
[----:B-1----:R-:W-:-:S03]  /*14db0*/  SEL R19, R18, R27, !P4 ;  /* 0x0000001b12137207 */ /* 0x002fc60006000000 */
[----:B------:R-:W-:Y:S01]  /*14dc0*/  STL [R1+0x3d8], R20 ;  /* 0x0003d81401007387 */ /* 0x000fe20000100800 */
[C---:B--2---:R-:W-:Y:S02]  /*14dd0*/  SEL R17, R18.reuse, R0, !P4 ;  /* 0x0000000012117207 */ /* 0x044fe40006000000 */
[C---:B------:R-:W-:Y:S01]  /*14de0*/  SEL R0, R18.reuse, R2, !P4 ;  /* 0x0000000212007207 */ /* 0x040fe20006000000 */
[----:B------:R-:W-:Y:S01]  /*14df0*/  STL [R1+0x3d4], R19 ;  /* 0x0003d41301007387 */ /* 0x000fe20000100800 */
[----:B------:R-:W-:-:S03]  /*14e00*/  SEL R2, R18, R4, !P4 ;  /* 0x0000000412027207 */ /* 0x000fc60006000000 */
[----:B------:R-:W-:Y:S04]  /*14e10*/  STL [R1+0x3d0], R17 ;  /* 0x0003d01101007387 */ /* 0x000fe80000100800 */
[----:B------:R0:W-:Y:S04]  /*14e20*/  STL [R1+0x3cc], R0 ;  /* 0x0003cc0001007387 */ /* 0x0001e80000100800 */
        /* <DEDUP_REMOVED lines=25> */
[C---:B0-----:R-:W-:Y:S02]  /*14fc0*/  SEL R2, R18.reuse, R16, !P4 ;  /* 0x0000001012027207 */ /* 0x041fe40006000000 */
[----:B-1----:R-:W-:-:S03]  /*14fd0*/  SEL R0, R18, R29, !P4 ;  /* 0x0000001d12007207 */ /* 0x002fc60006000000 */
        /* <DEDUP_REMOVED lines=529> */
[----:B------:R-:W3:Y:S01]  /*170f0*/  LDL.LU R17, [R1] ;  /* 0x0000000001117983 */ /* 0x000ee20000300800 */
        /* <DEDUP_REMOVED lines=10> */
[C---:B----4-:R-:W-:Y:S02]  /*171a0*/  SEL R20, R18.reuse, R20, !P4 ;  /* 0x0000001412147207 */ /* 0x050fe40006000000 */
[C---:B-----5:R-:W-:Y:S02]  /*171b0*/  SEL R21, R18.reuse, R21, !P4 ;  /* 0x0000001512157207 */ /* 0x060fe40006000000 */
[----:B------:R-:W-:-:S02]  /*171c0*/  SEL R22, R18, R22, !P4 ;  /* 0x0000001612167207 */ /* 0x000fc40006000000 */
[C---:B------:R-:W-:Y:S02]  /*171d0*/  SEL R23, R18.reuse, R23, !P4 ;  /* 0x0000001712177207 */ /* 0x040fe40006000000 */
[C---:B------:R-:W-:Y:S02]  /*171e0*/  SEL R24, R18.reuse, R24, !P4 ;  /* 0x0000001812187207 */ /* 0x040fe40006000000 */
[C---:B------:R-:W-:Y:S02]  /*171f0*/  SEL R25, R18.reuse, R25, !P4 ;  /* 0x0000001912197207 */ /* 0x040fe40006000000 */
[C---:B------:R-:W-:Y:S02]  /*17200*/  SEL R26, R18.reuse, R26, !P4 ;  /* 0x0000001a121a7207 */ /* 0x040fe40006000000 */
[C---:B------:R-:W-:Y:S02]  /*17210*/  SEL R27, R18.reuse, R27, !P4 ;  /* 0x0000001b121b7207 */ /* 0x040fe40006000000 */
        /* <DEDUP_REMOVED lines=17> */
[----:B--2---:R-:W-:-:S05]  /*17330*/  SEL R28, R18, R28, !P4 ;  /* 0x0000001c121c7207 */ /* 0x004fca0006000000 */
[----:B------:R0:W-:Y:S04]  /*17340*/  STL [R1+0xdc], R28 ;  /* 0x0000dc1c01007387 */ /* 0x0001e80000100800 */
[----:B0-----:R-:W2:Y:S04]  /*17350*/  LDL.LU R28, [R1+0x2334] ;  /* 0x00233400011c7983 */ /* 0x001ea80000300800 */
[----:B------:R0:W-:Y:S04]  /*17360*/  STL [R1+0xd8], R19 ;  /* 0x0000d81301007387 */ /* 0x0001e80000100800 */
[----:B0-----:R-:W3:Y:S04]  /*17370*/  LDL.LU R19, [R1+0x2330] ;  /* 0x0023300001137983 */ /* 0x001ee80000300800 */
[----:B------:R0:W-:Y:S04]  /*17380*/  STL [R1+0xd4], R20 ;  /* 0x0000d41401007387 */ /* 0x0001e80000100800 */
[----:B0-----:R-:W4:Y:S04]  /*17390*/  LDL.LU R20, [R1+0x232c] ;  /* 0x00232c0001147983 */ /* 0x001f280000300800 */
[----:B------:R0:W-:Y:S04]  /*173a0*/  STL [R1+0xd0], R21 ;  /* 0x0000d01501007387 */ /* 0x0001e80000100800 */
[----:B0-----:R-:W5:Y:S04]  /*173b0*/  LDL.LU R21, [R1+0x2328] ;  /* 0x0023280001157983 */ /* 0x001f680000300800 */
[----:B------:R0:W-:Y:S04]  /*173c0*/  STL [R1+0xcc], R22 ;  /* 0x0000cc1601007387 */ /* 0x0001e80000100800 */
[----:B0-----:R-:W2:Y:S04]  /*173d0*/  LDL.LU R22, [R1+0x2324] ;  /* 0x0023240001167983 */ /* 0x001ea80000300800 */
        /* <DEDUP_REMOVED lines=43> */
[----:B0-----:R-:W5:Y:S01]  /*17690*/  LDL.LU R29, [R1+0x22cc] ;  /* 0x0022cc00011d7983 */ /* 0x001f620000300800 */
[----:B------:R-:W-:-:S05]  /*176a0*/  SEL R17, R18, R17, !P4 ;  /* 0x0000001112117207 */ /* 0x000fca0006000000 */
[----:B------:R0:W-:Y:S01]  /*176b0*/  STL [R1+0x70], R17 ;  /* 0x0000701101007387 */ /* 0x0001e20000100800 */
[C---:B--2---:R-:W-:Y:S02]  /*176c0*/  SEL R6, R18.reuse, R6, !P4 ;  /* 0x0000000612067207 */ /* 0x044fe40006000000 */
[C---:B---3--:R-:W-:Y:S02]  /*176d0*/  SEL R7, R18.reuse, R7, !P4 ;  /* 0x0000000712077207 */ /* 0x048fe40006000000 */
[C---:B----4-:R-:W-:Y:S02]  /*176e0*/  SEL R8, R18.reuse, R8, !P4 ;  /* 0x0000000812087207 */ /* 0x050fe40006000000 */
[C---:B-----5:R-:W-:Y:S02]  /*176f0*/  SEL R9, R18.reuse, R9, !P4 ;  /* 0x0000000912097207 */ /* 0x060fe40006000000 */
[C---:B------:R-:W-:Y:S02]  /*17700*/  SEL R10, R18.reuse, R10, !P4 ;  /* 0x0000000a120a7207 */ /* 0x040fe40006000000 */
[----:B------:R-:W-:-:S02]  /*17710*/  SEL R11, R18, R11, !P4 ;  /* 0x0000000b120b7207 */ /* 0x000fc40006000000 */
[C---:B------:R-:W-:Y:S02]  /*17720*/  SEL R12, R18.reuse, R12, !P4 ;  /* 0x0000000c120c7207 */ /* 0x040fe40006000000 */
[C---:B------:R-:W-:Y:S02]  /*17730*/  SEL R13, R18.reuse, R13, !P4 ;  /* 0x0000000d120d7207 */ /* 0x040fe40006000000 */
[C---:B------:R-:W-:Y:S02]  /*17740*/  SEL R14, R18.reuse, R14, !P4 ;  /* 0x0000000e120e7207 */ /* 0x040fe40006000000 */
[C---:B------:R-:W-:Y:S02]  /*17750*/  SEL R15, R18.reuse, R15, !P4 ;  /* 0x0000000f120f7207 */ /* 0x040fe40006000000 */
[C---:B------:R-:W-:Y:S02]  /*17760*/  SEL R16, R18.reuse, R16, !P4 ;  /* 0x0000001012107207 */ /* 0x040fe40006000000 */
[----:B0-----:R-:W-:-:S05]  /*17770*/  SEL R17, R18, R29, !P4 ;  /* 0x0000001d12117207 */ /* 0x001fca0006000000 */
[----:B------:R-:W-:Y:S04]  /*17780*/  STL [R1+0x6c], R17 ;  /* 0x00006c1101007387 */ /* 0x000fe80000100800 */
[----:B------:R-:W-:Y:S04]  /*17790*/  STL [R1+0x68], R16 ;  /* 0x0000681001007387 */ /* 0x000fe80000100800 */
[----:B------:R-:W-:Y:S04]  /*177a0*/  STL [R1+0x64], R15 ;  /* 0x0000640f01007387 */ /* 0x000fe80000100800 */
[----:B------:R-:W-:Y:S04]  /*177b0*/  STL [R1+0x60], R14 ;  /* 0x0000600e01007387 */ /* 0x000fe80000100800 */
[----:B------:R-:W-:Y:S04]  /*177c0*/  STL [R1+0x5c], R13 ;  /* 0x00005c0d01007387 */ /* 0x000fe80000100800 */
[----:B------:R-:W-:Y:S04]  /*177d0*/  STL [R1+0x54], R12 ;  /* 0x0000540c01007387 */ /* 0x000fe80000100800 */
[----:B------:R-:W-:Y:S04]  /*177e0*/  STL [R1+0x4c], R11 ;  /* 0x00004c0b01007387 */ /* 0x000fe80000100800 */
[----:B------:R0:W-:Y:S04]  /*177f0*/  STL [R1+0x38], R10 ;  /* 0x0000380a01007387 */ /* 0x0001e80000100800 */
[----:B------:R1:W-:Y:S04]  /*17800*/  STL [R1+0x2c], R9 ;  /* 0x00002c0901007387 */ /* 0x0003e80000100800 */
[----:B------:R-:W-:Y:S04]  /*17810*/  STL [R1+0x1c], R8 ;  /* 0x00001c0801007387 */ /* 0x000fe80000100800 */
[----:B0-----:R-:W2:Y:S04]  /*17820*/  LDL.LU R10, [R1+0x43c] ;  /* 0x00043c00010a7983 */ /* 0x001ea80000300800 */
[----:B------:R-:W-:Y:S04]  /*17830*/  STL [R1+0x14], R7 ;  /* 0x0000140701007387 */ /* 0x000fe80000100800 */
[----:B------:R-:W3:Y:S04]  /*17840*/  LDL.LU R11, [R1+0x440] ;  /* 0x00044000010b7983 */ /* 0x000ee80000300800 */
[----:B------:R-:W-:Y:S04]  /*17850*/  STL [R1+0x8], R6 ;  /* 0x0000080601007387 */ /* 0x000fe80000100800 */
[----:B------:R-:W4:Y:S04]  /*17860*/  LDL.LU R12, [R1+0x438] ;  /* 0x00043800010c7983 */ /* 0x000f280000300800 */
[----:B------:R-:W5:Y:S04]  /*17870*/  LDL.LU R13, [R1+0x434] ;  /* 0x00043400010d7983 */ /* 0x000f680000300800 */
[----:B------:R-:W5:Y:S04]  /*17880*/  LDL.LU R14, [R1+0x430] ;  /* 0x00043000010e7983 */ /* 0x000f680000300800 */
[----:B------:R-:W5:Y:S04]  /*17890*/  LDL.LU R16, [R1+0x42c] ;  /* 0x00042c0001107983 */ /* 0x000f680000300800 */
[----:B-1----:R-:W0:Y:S01]  /*178a0*/  S2R R9, SR_TID.X ;  /* 0x0000000000097919 */ /* 0x002e220000002100 */
[----:B------:R-:W-:-:S02]  /*178b0*/  SEL R17, R18, R5, !P4 ;  /* 0x0000000512117207 */ /* 0x000fc40006000000 */
[C---:B------:R-:W-:Y:S01]  /*178c0*/  SEL R29, R18.reuse, R4, !P4 ;  /* 0x00000004121d7207 */ /* 0x040fe20006000000 */
[----:B------:R-:W5:Y:S01]  /*178d0*/  LDL.LU R15, [R1+0x424] ;  /* 0x00042400010f7983 */ /* 0x000f620000300800 */
[C---:B------:R-:W-:Y:S02]  /*178e0*/  SEL R3, R18.reuse, R3, !P4 ;  /* 0x0000000312037207 */ /* 0x040fe40006000000 */
[C---:B------:R-:W-:Y:S01]  /*178f0*/  SEL R2, R18.reuse, R2, !P4 ;  /* 0x0000000212027207 */ /* 0x040fe20006000000 */
[----:B------:R-:W-:Y:S01]  /*17900*/  STL [R1+0x2238], R17 ;  /* 0x0022381101007387 */ /* 0x000fe20000100800 */
[C---:B------:R-:W-:Y:S02]  /*17910*/  SEL R0, R18.reuse, R0, !P4 ;  /* 0x0000000012007207 */ /* 0x040fe40006000000 */
[C---:B------:R-:W-:Y:S01]  /*17920*/  SEL R27, R18.reuse, R27, !P4 ;  /* 0x0000001b121b7207 */ /* 0x040fe20006000000 */
[----:B------:R-:W-:Y:S01]  /*17930*/  STL [R1+0x223c], R29 ;  /* 0x00223c1d01007387 */ /* 0x000fe20000100800 */
[----:B------:R-:W-:-:S02]  /*17940*/  SEL R26, R18, R26, !P4 ;  /* 0x0000001a121a7207 */ /* 0x000fc40006000000 */
[C---:B------:R-:W-:Y:S01]  /*17950*/  SEL R25, R18.reuse, R25, !P4 ;  /* 0x0000001912197207 */ /* 0x040fe20006000000 */
[----:B------:R-:W-:Y:S01]  /*17960*/  STL [R1+0x2240], R3 ;  /* 0x0022400301007387 */ /* 0x000fe20000100800 */
[----:B------:R-:W-:-:S03]  /*17970*/  SEL R24, R18, R24, !P4 ;  /* 0x0000001812187207 */ /* 0x000fc60006000000 */
        /* <DEDUP_REMOVED lines=8> */
[----:B------:R1:W-:Y:S01]  /*17a00*/  STL [R1+0x2254], R25 ;  /* 0x0022541901007387 */ /* 0x0003e20000100800 */
[C---:B------:R-:W-:Y:S02]  /*17a10*/  SEL R19, R18.reuse, R19, !P4 ;  /* 0x0000001312137207 */ /* 0x040fe40006000000 */
[----:B------:R-:W-:Y:S02]  /*17a20*/  SEL R18, R18, R28, !P4 ;  /* 0x0000001c12127207 */ /* 0x000fe40006000000 */
[----:B0-----:R-:W-:Y:S01]  /*17a30*/  LOP3.LUT R9, R9, 0x7f, RZ, 0xc0, !PT ;  /* 0x0000007f09097812 */ /* 0x001fe200078ec0ff */
[----:B-1----:R-:W5:Y:S04]  /*17a40*/  LDL.LU R25, [R1+0x428] ;  /* 0x0004280001197983 */ /* 0x002f680000300800 */
[----:B------:R-:W-:Y:S04]  /*17a50*/  STL [R1+0x2258], R24 ;  /* 0x0022581801007387 */ /* 0x000fe80000100800 */
[----:B------:R-:W-:Y:S04]  /*17a60*/  STL [R1+0x225c], R23 ;  /* 0x00225c1701007387 */ /* 0x000fe80000100800 */
[----:B------:R-:W-:Y:S04]  /*17a70*/  STL [R1+0x2260], R22 ;  /* 0x0022601601007387 */ /* 0x000fe80000100800 */
[----:B------:R-:W-:Y:S04]  /*17a80*/  STL [R1+0x2264], R21 ;  /* 0x0022641501007387 */ /* 0x000fe80000100800 */
[----:B------:R-:W-:Y:S01]  /*17a90*/  STL [R1+0x2268], R20 ;  /* 0x0022681401007387 */ /* 0x000fe20000100800 */
[----:B------:R-:W-:-:S03]  /*17aa0*/  IMAD R9, R9, c[0x0][0x18c], RZ ;  /* 0x0000630009097a24 */ /* 0x000fc600078e02ff */
[----:B------:R-:W-:Y:S04]  /*17ab0*/  STL [R1+0x226c], R19 ;  /* 0x00226c1301007387 */ /* 0x000fe80000100800 */
[----:B------:R-:W-:Y:S04]  /*17ac0*/  STL [R1+0x2270], R18 ;  /* 0x0022701201007387 */ /* 0x000fe80000100800 */
[----:B------:R-:W5:Y:S04]  /*17ad0*/  LDL.LU R26, [R1+0x420] ;  /* 0x00042000011a7983 */ /* 0x000f680000300800 */
[----:B------:R-:W5:Y:S04]  /*17ae0*/  LDL.LU R27, [R1+0x41c] ;  /* 0x00041c00011b7983 */ /* 0x000f680000300800 */
[----:B------:R-:W5:Y:S01]  /*17af0*/  LDL.LU R0, [R1+0x418] ;  /* 0x0004180001007983 */ /* 0x000f620000300800 */
[----:B------:R-:W-:-:S03]  /*17b00*/  LEA.HI.X.SX32 R4, R9, c[0x0][0x16c], 0x1, P6 ;  /* 0x00005b0009047a11 */ /* 0x000fc600030f0eff */
[----:B------:R-:W5:Y:S04]  /*17b10*/  LDL.LU R2, [R1+0x414] ;  /* 0x0004140001027983 */ /* 0x000f680000300800 */
[----:B------:R-:W5:Y:S04]  /*17b20*/  LDL.LU R3, [R1+0x410] ;  /* 0x0004100001037983 */ /* 0x000f680000300800 */
[----:B------:R-:W5:Y:S04]  /*17b30*/  LDL.LU R29, [R1+0x40c] ;  /* 0x00040c00011d7983 */ /* 0x000f680000300800 */
[----:B------:R-:W5:Y:S04]  /*17b40*/  LDL.LU R17, [R1+0x408] ;  /* 0x0004080001117983 */ /* 0x000f680000300800 */
[----:B------:R-:W5:Y:S04]  /*17b50*/  LDL.LU R5, [R1+0x404] ;  /* 0x0004040001057983 */ /* 0x000f680000300800 */
[----:B------:R-:W5:Y:S04]  /*17b60*/  LDL.LU R6, [R1+0x400] ;  /* 0x0004000001067983 */ /* 0x000f680000300800 */
[----:B------:R-:W5:Y:S04]  /*17b70*/  LDL.LU R7, [R1+0x3fc] ;  /* 0x0003fc0001077983 */ /* 0x000f680000300800 */
[----:B------:R-:W5:Y:S04]  /*17b80*/  LDL.LU R8, [R1+0x3f8] ;  /* 0x0003f80001087983 */ /* 0x000f680000300800 */
[----:B------:R3:W-:Y:S04]  /*17b90*/  STL [R1+0x222c], R4 ;  /* 0x00222c0401007387 */ /* 0x0007e80000100800 */
[----:B------:R-:W5:Y:S01]  /*17ba0*/  LDL.LU R9, [R1+0x3f4] ;  /* 0x0003f40001097983 */ /* 0x000f620000300800 */
[----:B--2---:R-:W-:-:S05]  /*17bb0*/  IMAD R10, R10, c[0x0][0x184], RZ ;  /* 0x000061000a0a7a24 */ /* 0x004fca00078e02ff */
[----:B------:R0:W-:Y:S01]  /*17bc0*/  STL [R1+0x58], R10 ;  /* 0x0000580a01007387 */ /* 0x0001e20000100800 */
[----:B---3--:R-:W-:-:S03]  /*17bd0*/  IMAD R4, R11, c[0x0][0x184], RZ ;  /* 0x000061000b047a24 */ /* 0x008fc600078e02ff */
[----:B0-----:R-:W2:Y:S01]  /*17be0*/  LDL.LU R10, [R1+0x3f0] ;  /* 0x0003f000010a7983 */ /* 0x001ea20000300800 */
[----:B----4-:R-:W-:-:S03]  /*17bf0*/  IMAD R18, R12, c[0x0][0x190], RZ ;  /* 0x000064000c127a24 */ /* 0x010fc600078e02ff */
[----:B------:R-:W3:Y:S04]  /*17c00*/  LDL.LU R11, [R1+0x3ec] ;  /* 0x0003ec00010b7983 */ /* 0x000ee80000300800 */
[----:B------:R5:W-:Y:S04]  /*17c10*/  STL [R1+0x2274], R4 ;  /* 0x0022740401007387 */ /* 0x000be80000100800 */
[----:B------:R-:W4:Y:S01]  /*17c20*/  LDL.LU R12, [R1+0x3e8] ;  /* 0x0003e800010c7983 */ /* 0x000f220000300800 */
[----:B-----5:R-:W-:-:S03]  /*17c30*/  IMAD R4, R13, c[0x0][0x190], RZ ;  /* 0x000064000d047a24 */ /* 0x020fc600078e02ff */
[----:B------:R0:W-:Y:S04]  /*17c40*/  STL [R1+0x48], R18 ;  /* 0x0000481201007387 */ /* 0x0001e80000100800 */
[----:B------:R-:W5:Y:S04]  /*17c50*/  LDL.LU R13, [R1+0x3e4] ;  /* 0x0003e400010d7983 */ /* 0x000f680000300800 */
[----:B------:R1:W-:Y:S01]  /*17c60*/  STL [R1+0x44], R4 ;  /* 0x0000440401007387 */ /* 0x0003e20000100800 */
[----:B0-----:R-:W-:-:S03]  /*17c70*/  IMAD R18, R14, c[0x0][0x190], RZ ;  /* 0x000064000e127a24 */ /* 0x001fc600078e02ff */
[----:B------:R-:W5:Y:S04]  /*17c80*/  LDL.LU R14, [R1+0x3e0] ;  /* 0x0003e000010e7983 */ /* 0x000f680000300800 */
[----:B------:R-:W-:Y:S01]  /*17c90*/  STL [R1+0x40], R18 ;  /* 0x0000401201007387 */ /* 0x000fe20000100800 */
[----:B-1----:R-:W-:-:S03]  /*17ca0*/  IMAD R4, R16, c[0x0][0x190], RZ ;  /* 0x0000640010047a24 */ /* 0x002fc600078e02ff */
[----:B------:R-:W5:Y:S04]  /*17cb0*/  LDL.LU R16, [R1+0x3dc] ;  /* 0x0003dc0001107983 */ /* 0x000f680000300800 */
[----:B------:R0:W-:Y:S02]  /*17cc0*/  STL [R1+0x3c], R4 ;  /* 0x00003c0401007387 */ /* 0x0001e40000100800 */
[----:B0-----:R-:W-:Y:S02]  /*17cd0*/  IMAD R4, R15, c[0x0][0x190], RZ ;  /* 0x000064000f047a24 */ /* 0x001fe400078e02ff */
[----:B------:R-:W5:Y:S01]  /*17ce0*/  LDL.LU R15, [R1+0x3d8] ;  /* 0x0003d800010f7983 */ /* 0x000f620000300800 */
[----:B------:R-:W-:-:S05]  /*17cf0*/  IMAD R18, R25, c[0x0][0x190], RZ ;  /* 0x0000640019127a24 */ /* 0x000fca00078e02ff */
[----:B------:R0:W-:Y:S04]  /*17d00*/  STL [R1+0x34], R18 ;  /* 0x0000341201007387 */ /* 0x0001e80000100800 */
[----:B------:R1:W-:Y:S01]  /*17d10*/  STL [R1+0x30], R4 ;  /* 0x0000300401007387 */ /* 0x0003e20000100800 */
[----:B------:R-:W-:Y:S02]  /*17d20*/  IMAD R19, R26, c[0x0][0x190], RZ ;  /* 0x000064001a137a24 */ /* 0x000fe400078e02ff */
[----:B0-----:R-:W-:-:S03]  /*17d30*/  IMAD R18, R27, c[0x0][0x190], RZ ;  /* 0x000064001b127a24 */ /* 0x001fc600078e02ff */
[----:B------:R-:W-:Y:S01]  /*17d40*/  STL [R1+0x28], R19 ;  /* 0x0000281301007387 */ /* 0x000fe20000100800 */
[----:B-1----:R-:W-:-:S03]  /*17d50*/  IMAD R4, R0, c[0x0][0x190], RZ ;  /* 0x0000640000047a24 */ /* 0x002fc600078e02ff */
[----:B------:R-:W-:Y:S01]  /*17d60*/  STL [R1+0x24], R18 ;  /* 0x0000241201007387 */ /* 0x000fe20000100800 */
[----:B------:R-:W-:-:S03]  /*17d70*/  IMAD R0, R2, c[0x0][0x190], RZ ;  /* 0x0000640002007a24 */ /* 0x000fc600078e02ff */
[----:B------:R-:W-:Y:S01]  /*17d80*/  STL [R1+0x20], R4 ;  /* 0x0000200401007387 */ /* 0x000fe20000100800 */
[----:B------:R-:W-:-:S03]  /*17d90*/  IMAD R3, R3, c[0x0][0x190], RZ ;  /* 0x0000640003037a24 */ /* 0x000fc600078e02ff */
[----:B------:R0:W-:Y:S01]  /*17da0*/  STL [R1+0x18], R0 ;  /* 0x0000180001007387 */ /* 0x0001e20000100800 */
[----:B------:R-:W-:-:S03]  /*17db0*/  IMAD R2, R29, c[0x0][0x190], RZ ;  /* 0x000064001d027a24 */ /* 0x000fc600078e02ff */
[----:B------:R-:W-:Y:S01]  /*17dc0*/  STL [R1+0x10], R3 ;  /* 0x0000100301007387 */ /* 0x000fe20000100800 */
[----:B0-----:R-:W-:Y:S02]  /*17dd0*/  IMAD R0, R17, c[0x0][0x190], RZ ;  /* 0x0000640011007a24 */ /* 0x001fe400078e02ff */
[----:B------:R-:W-:Y:S01]  /*17de0*/  IMAD R28, R5, c[0x0][0x190], RZ ;  /* 0x00006400051c7a24 */ /* 0x000fe200078e02ff */
[----:B------:R-:W-:Y:S01]  /*17df0*/  STL [R1+0xc], R2 ;  /* 0x00000c0201007387 */ /* 0x000fe20000100800 */
[----:B------:R-:W-:-:S03]  /*17e00*/  IMAD R5, R6, c[0x0][0x190], RZ ;  /* 0x0000640006057a24 */ /* 0x000fc600078e02ff */
[----:B------:R-:W-:Y:S01]  /*17e10*/  STL [R1+0x2220], R28 ;  /* 0x0022201c01007387 */ /* 0x000fe20000100800 */
[----:B------:R-:W-:-:S03]  /*17e20*/  IMAD R6, R7, c[0x0][0x190], RZ ;  /* 0x0000640007067a24 */ /* 0x000fc600078e02ff */
[----:B------:R-:W-:Y:S01]  /*17e30*/  STL [R1+0x4], R0 ;  /* 0x0000040001007387 */ /* 0x000fe20000100800 */
[----:B------:R-:W-:-:S03]  /*17e40*/  IMAD R7, R8, c[0x0][0x190], RZ ;  /* 0x0000640008077a24 */ /* 0x000fc600078e02ff */
[----:B------:R-:W-:Y:S01]  /*17e50*/  STL [R1+0x2224], R5 ;  /* 0x0022240501007387 */ /* 0x000fe20000100800 */
[----:B------:R-:W-:-:S03]  /*17e60*/  IMAD R8, R9, c[0x0][0x190], RZ ;  /* 0x0000640009087a24 */ /* 0x000fc600078e02ff */
[----:B------:R-:W-:Y:S04]  /*17e70*/  STL [R1+0x2228], R6 ;  /* 0x0022280601007387 */ /* 0x000fe80000100800 */
[----:B------:R-:W-:Y:S04]  /*17e80*/  STL [R1+0x2230], R7 ;  /* 0x0022300701007387 */ /* 0x000fe80000100800 */
[----:B------:R-:W-:Y:S01]  /*17e90*/  STL [R1+0x2278], R8 ;  /* 0x0022780801007387 */ /* 0x000fe20000100800 */
[----:B--2---:R-:W-:Y:S02]  /*17ea0*/  IMAD R9, R10, c[0x0][0x190], RZ ;  /* 0x000064000a097a24 */ /* 0x004fe400078e02ff */
[----:B---3--:R-:W-:-:S03]  /*17eb0*/  IMAD R10, R11, c[0x0][0x190], RZ ;  /* 0x000064000b0a7a24 */ /* 0x008fc600078e02ff */
[----:B------:R-:W-:Y:S01]  /*17ec0*/  STL [R1+0x227c], R9 ;  /* 0x00227c0901007387 */ /* 0x000fe20000100800 */
[----:B----4-:R-:W-:-:S03]  /*17ed0*/  IMAD R11, R12, c[0x0][0x190], RZ ;  /* 0x000064000c0b7a24 */ /* 0x010fc600078e02ff */
[----:B------:R-:W-:Y:S04]  /*17ee0*/  STL [R1+0x2280], R10 ;  /* 0x0022800a01007387 */ /* 0x000fe80000100800 */
[----:B------:R-:W-:Y:S01]  /*17ef0*/  STL [R1+0x2284], R11 ;  /* 0x0022840b01007387 */ /* 0x000fe20000100800 */
[----:B-----5:R-:W-:Y:S02]  /*17f00*/  IMAD R12, R13, c[0x0][0x190], RZ ;  /* 0x000064000d0c7a24 */ /* 0x020fe400078e02ff */
[----:B------:R-:W-:-:S03]  /*17f10*/  IMAD R13, R14, c[0x0][0x190], RZ ;  /* 0x000064000e0d7a24 */ /* 0x000fc600078e02ff */
[----:B------:R-:W-:Y:S04]  /*17f20*/  STL [R1+0x2288], R12 ;  /* 0x0022880c01007387 */ /* 0x000fe80000100800 */
[----:B------:R-:W-:Y:S01]  /*17f30*/  STL [R1+0x228c], R13 ;  /* 0x00228c0d01007387 */ /* 0x000fe20000100800 */
[----:B------:R-:W-:-:S03]  /*17f40*/  IMAD R14, R16, c[0x0][0x190], RZ ;  /* 0x00006400100e7a24 */ /* 0x000fc600078e02ff */
[----:B------:R-:W2:Y:S04]  /*17f50*/  LDL.LU R16, [R1+0x3d4] ;  /* 0x0003d40001107983 */ /* 0x000ea80000300800 */
[----:B------:R0:W-:Y:S04]  /*17f60*/  STL [R1+0x2290], R14 ;  /* 0x0022900e01007387 */ /* 0x0001e80000100800 */
[----:B0-----:R-:W3:Y:S04]  /*17f70*/  LDL.LU R14, [R1+0x3c8] ;  /* 0x0003c800010e7983 */ /* 0x001ee80000300800 */
[----:B------:R-:W4:Y:S04]  /*17f80*/  LDL.LU R13, [R1+0x3c4] ;  /* 0x0003c400010d7983 */ /* 0x000f280000300800 */
        /* <DEDUP_REMOVED lines=16> */
[----:B------:R-:W5:Y:S01]  /*18090*/  LDL.LU R24, [R1+0x394] ;  /* 0x0003940001187983 */ /* 0x000f620000300800 */
[----:B------:R-:W-:-:S03]  /*180a0*/  IMAD R15, R15, c[0x0][0x190], RZ ;  /* 0x000064000f0f7a24 */ /* 0x000fc600078e02ff */
        /* <DEDUP_REMOVED lines=9> */
[----:B0-----:R-:W5:Y:S01]  /*18140*/  LDL.LU R15, [R1+0x3cc] ;  /* 0x0003cc00010f7983 */ /* 0x001f620000300800 */
[----:B--2---:R-:W-:-:S05]  /*18150*/  IMAD R16, R16, c[0x0][0x190], RZ ;  /* 0x0000640010107a24 */ /* 0x004fca00078e02ff */
[----:B------:R0:W-:Y:S04]  /*18160*/  STL [R1+0x2298], R16 ;  /* 0x0022981001007387 */ /* 0x0001e80000100800 */
[----:B0-----:R-:W2:Y:S01]  /*18170*/  LDL.LU R16, [R1+0x3d0] ;  /* 0x0003d00001107983 */ /* 0x001ea20000300800 */
[----:B---3--:R-:W-:Y:S02]  /*18180*/  IMAD R14, R14, c[0x0][0x190], RZ ;  /* 0x000064000e0e7a24 */ /* 0x008fe400078e02ff */
[----:B----4-:R-:W-:Y:S02]  /*18190*/  IMAD R13, R13, c[0x0][0x190], RZ ;  /* 0x000064000d0d7a24 */ /* 0x010fe400078e02ff */
[----:B-----5:R-:W-:Y:S02]  /*181a0*/  IMAD R12, R12, c[0x0][0x190], RZ ;  /* 0x000064000c0c7a24 */ /* 0x020fe400078e02ff */
[----:B------:R-:W-:-:S02]  /*181b0*/  IMAD R11, R11, c[0x0][0x190], RZ ;  /* 0x000064000b0b7a24 */ /* 0x000fc400078e02ff */
[----:B------:R-:W-:Y:S02]  /*181c0*/  IMAD R10, R10, c[0x0][0x190], RZ ;  /* 0x000064000a0a7a24 */ /* 0x000fe400078e02ff */
[----:B------:R-:W-:Y:S02]  /*181d0*/  IMAD R9, R9, c[0x0][0x190], RZ ;  /* 0x0000640009097a24 */ /* 0x000fe400078e02ff */
[----:B------:R-:W-:Y:S02]  /*181e0*/  IMAD R8, R8, c[0x0][0x190], RZ ;  /* 0x0000640008087a24 */ /* 0x000fe400078e02ff */
[----:B------:R-:W-:Y:S02]  /*181f0*/  IMAD R7, R7, c[0x0][0x190], RZ ;  /* 0x0000640007077a24 */ /* 0x000fe400078e02ff */
[----:B------:R-:W-:Y:S02]  /*18200*/  IMAD R6, R6, c[0x0][0x190], RZ ;  /* 0x0000640006067a24 */ /* 0x000fe400078e02ff */
[----:B------:R-:W-:-:S02]  /*18210*/  IMAD R5, R5, c[0x0][0x190], RZ ;  /* 0x0000640005057a24 */ /* 0x000fc400078e02ff */
[----:B------:R-:W-:Y:S02]  /*18220*/  IMAD R15, R15, c[0x0][0x190], RZ ;  /* 0x000064000f0f7a24 */ /* 0x000fe400078e02ff */
[----:B------:R-:W-:Y:S02]  /*18230*/  IMAD R3, R3, c[0x0][0x190], RZ ;  /* 0x0000640003037a24 */ /* 0x000fe400078e02ff */
[----:B--2---:R-:W-:-:S05]  /*18240*/  IMAD R16, R16, c[0x0][0x190], RZ ;  /* 0x0000640010107a24 */ /* 0x004fca00078e02ff */
[----:B------:R-:W-:Y:S04]  /*18250*/  STL [R1+0x218], R16 ;  /* 0x0002181001007387 */ /* 0x000fe80000100800 */
        /* <DEDUP_REMOVED lines=10> */
[----:B------:R2:W-:Y:S01]  /*18300*/  STL [R1+0x2fc], R5 ;  /* 0x0002fc0501007387 */ /* 0x0005e20000100800 */
[----:B0-----:R-:W-:-:S02]  /*18310*/  IMAD R7, R28, c[0x0][0x190], RZ ;  /* 0x000064001c077a24 */ /* 0x001fc400078e02ff */
[----:B-1----:R-:W-:Y:S02]  /*18320*/  IMAD R6, R4, c[0x0][0x190], RZ ;  /* 0x0000640004067a24 */ /* 0x002fe400078e02ff */
[----:B------:R-:W-:Y:S02]  /*18330*/  IMAD R4, R19, c[0x0][0x190], RZ ;  /* 0x0000640013047a24 */ /* 0x000fe400078e02ff */
[----:B--2---:R-:W-:Y:S01]  /*18340*/  IMAD R5, R18, c[0x0][0x190], RZ ;  /* 0x0000640012057a24 */ /* 0x004fe200078e02ff */
[----:B------:R-:W-:Y:S04]  /*18350*/  STL [R1+0x314], R7 ;  /* 0x0003140701007387 */ /* 0x000fe80000100800 */
[----:B------:R0:W-:Y:S04]  /*18360*/  STL [R1+0x324], R6 ;  /* 0x0003240601007387 */ /* 0x0001e80000100800 */
[----:B------:R1:W-:Y:S04]  /*18370*/  STL [R1+0x33c], R5 ;  /* 0x00033c0501007387 */ /* 0x0003e80000100800 */
[----:B------:R2:W-:Y:S01]  /*18380*/  STL [R1+0x34c], R4 ;  /* 0x00034c0401007387 */ /* 0x0005e20000100800 */
[----:B0-----:R-:W-:-:S02]  /*18390*/  IMAD R6, R20, c[0x0][0x190], RZ ;  /* 0x0000640014067a24 */ /* 0x001fc400078e02ff */
[----:B-1----:R-:W-:-:S03]  /*183a0*/  IMAD R5, R21, c[0x0][0x190], RZ ;  /* 0x0000640015057a24 */ /* 0x002fc600078e02ff */
[----:B------:R0:W-:Y:S01]  /*183b0*/  STL [R1+0x364], R6 ;  /* 0x0003640601007387 */ /* 0x0001e20000100800 */
[----:B--2---:R-:W-:-:S03]  /*183c0*/  IMAD R4, R22, c[0x0][0x190], RZ ;  /* 0x0000640016047a24 */ /* 0x004fc600078e02ff */
[----:B------:R1:W-:Y:S04]  /*183d0*/  STL [R1+0x378], R5 ;  /* 0x0003780501007387 */ /* 0x0003e80000100800 */
[----:B------:R2:W-:Y:S01]  /*183e0*/  STL [R1+0x38c], R4 ;  /* 0x00038c0401007387 */ /* 0x0005e20000100800 */
[----:B0-----:R-:W-:Y:S02]  /*183f0*/  IMAD R6, R23, c[0x0][0x190], RZ ;  /* 0x0000640017067a24 */ /* 0x001fe400078e02ff */
[----:B-1----:R-:W-:-:S03]  /*18400*/  IMAD R5, R24, c[0x0][0x190], RZ ;  /* 0x0000640018057a24 */ /* 0x002fc600078e02ff */
[----:B------:R0:W-:Y:S01]  /*18410*/  STL [R1+0x398], R6 ;  /* 0x0003980601007387 */ /* 0x0001e20000100800 */
[----:B--2---:R-:W-:-:S03]  /*18420*/  IMAD R4, R25, c[0x0][0x190], RZ ;  /* 0x0000640019047a24 */ /* 0x004fc600078e02ff */
[----:B------:R1:W-:Y:S04]  /*18430*/  STL [R1+0x394], R5 ;  /* 0x0003940501007387 */ /* 0x0003e80000100800 */
[----:B------:R2:W-:Y:S01]  /*18440*/  STL [R1+0x390], R4 ;  /* 0x0003900401007387 */ /* 0x0005e20000100800 */
[----:B0-----:R-:W-:Y:S02]  /*18450*/  IMAD R6, R26, c[0x0][0x190], RZ ;  /* 0x000064001a067a24 */ /* 0x001fe400078e02ff */
[----:B-1----:R-:W-:-:S03]  /*18460*/  IMAD R5, R27, c[0x0][0x190], RZ ;  /* 0x000064001b057a24 */ /* 0x002fc600078e02ff */
[----:B------:R-:W-:Y:S01]  /*18470*/  STL [R1+0x388], R6 ;  /* 0x0003880601007387 */ /* 0x000fe20000100800 */
[----:B--2---:R-:W-:Y:S02]  /*18480*/  IMAD R4, R0, c[0x0][0x190], RZ ;  /* 0x0000640000047a24 */ /* 0x004fe400078e02ff */
[----:B------:R-:W-:Y:S01]  /*18490*/  IMAD R0, R2, c[0x0][0x190], RZ ;  /* 0x0000640002007a24 */ /* 0x000fe200078e02ff */
[----:B------:R-:W-:Y:S04]  /*184a0*/  STL [R1+0x384], R5 ;  /* 0x0003840501007387 */ /* 0x000fe80000100800 */
[----:B------:R-:W-:Y:S04]  /*184b0*/  STL [R1+0x380], R4 ;  /* 0x0003800401007387 */ /* 0x000fe80000100800 */
[----:B------:R0:W-:Y:S04]  /*184c0*/  STL [R1+0x37c], R0 ;  /* 0x00037c0001007387 */ /* 0x0001e80000100800 */
[----:B------:R-:W-:Y:S04]  /*184d0*/  STL [R1+0x374], R3 ;  /* 0x0003740301007387 */ /* 0x000fe80000100800 */
[----:B------:R-:W2:Y:S01]  /*184e0*/  LDL.LU R16, [R1+0x35c] ;  /* 0x00035c0001107983 */ /* 0x000ea20000300800 */
[----:B------:R-:W-:-:S02]  /*184f0*/  IMAD R2, R29, c[0x0][0x190], RZ ;  /* 0x000064001d027a24 */ /* 0x000fc400078e02ff */
[----:B0-----:R-:W-:-:S03]  /*18500*/  IMAD R0, R17, c[0x0][0x190], RZ ;  /* 0x0000640011007a24 */ /* 0x001fc600078e02ff */
[----:B------:R-:W-:Y:S04]  /*18510*/  STL [R1+0x370], R2 ;  /* 0x0003700201007387 */ /* 0x000fe80000100800 */
[----:B--2---:R0:W-:Y:S04]  /*18520*/  STL [R1+0x22c4], R16 ;  /* 0x0022c41001007387 */ /* 0x0041e80000100800 */
[----:B------:R-:W-:Y:S04]  /*18530*/  STL [R1+0x36c], R0 ;  /* 0x00036c0001007387 */ /* 0x000fe80000100800 */
        /* <DEDUP_REMOVED lines=31> */
[----:B--2---:R-:W-:-:S05]  /*18730*/  IMAD R16, R16, c[0x0][0x190], RZ ;  /* 0x0000640010107a24 */ /* 0x004fca00078e02ff */
[----:B------:R0:W-:Y:S04]  /*18740*/  STL [R1+0x368], R16 ;  /* 0x0003681001007387 */ /* 0x0001e80000100800 */
[----:B0-----:R-:W2:Y:S02]  /*18750*/  LDL.LU R16, [R1+0x22c8] ;  /* 0x0022c80001107983 */ /* 0x001ea40000300800 */
        /* <DEDUP_REMOVED lines=563> */
[----:B------:R-:W-:-:S02]  /*1aa90*/  IMAD R7, R7, c[0x0][0x190], RZ ;  /* 0x0000640007077a24 */ /* 0x000fc400078e02ff */
[----:B------:R-:W-:-:S03]  /*1aaa0*/  IMAD R6, R6, c[0x0][0x190], RZ ;  /* 0x0000640006067a24 */ /* 0x000fc600078e02ff */
[----:B------:R0:W-:Y:S04]  /*1aab0*/  STL [R1+0x2c], R7 ;  /* 0x00002c0701007387 */ /* 0x0001e80000100800 */
[----:B------:R1:W-:Y:S01]  /*1aac0*/  STL [R1+0x1c], R6 ;  /* 0x00001c0601007387 */ /* 0x0003e20000100800 */
[----:B0-----:R-:W-:Y:S02]  /*1aad0*/  IMAD R7, R5, c[0x0][0x190], RZ ;  /* 0x0000640005077a24 */ /* 0x001fe400078e02ff */
[----:B-1----:R-:W-:-:S03]  /*1aae0*/  IMAD R6, R28, c[0x0][0x190], RZ ;  /* 0x000064001c067a24 */ /* 0x002fc600078e02ff */
[----:B------:R0:W-:Y:S01]  /*1aaf0*/  STL [R1+0x14], R7 ;  /* 0x0000140701007387 */ /* 0x0001e20000100800 */
[----:B--2---:R-:W-:Y:S02]  /*1ab00*/  IMAD R18, R18, c[0x0][0x190], RZ ;  /* 0x0000640012127a24 */ /* 0x004fe400078e02ff */
[----:B---3--:R-:W-:Y:S02]  /*1ab10*/  IMAD R19, R19, c[0x0][0x190], RZ ;  /* 0x0000640013137a24 */ /* 0x008fe400078e02ff */
[----:B----4-:R-:W-:Y:S02]  /*1ab20*/  IMAD R20, R20, c[0x0][0x190], RZ ;  /* 0x0000640014147a24 */ /* 0x010fe400078e02ff */
[----:B-----5:R-:W-:Y:S02]  /*1ab30*/  IMAD R21, R21, c[0x0][0x190], RZ ;  /* 0x0000640015157a24 */ /* 0x020fe400078e02ff */
        /* <DEDUP_REMOVED lines=11> */
[----:B------:R-:W2:Y:S04]  /*1abf0*/  LDL.LU R17, [R1+0x2234] ;  /* 0x0022340001117983 */ /* 0x000ea80000300800 */
[----:B------:R1:W-:Y:S04]  /*1ac00*/  STL [R1+0x8], R6 ;  /* 0x0000080601007387 */ /* 0x0003e80000100800 */
[----:B0-----:R-:W3:Y:S04]  /*1ac10*/  LDL.LU R7, [R1+0x58] ;  /* 0x0000580001077983 */ /* 0x001ee80000300800 */
[----:B-1----:R-:W2:Y:S04]  /*1ac20*/  LDL.LU R6, [R1+0x48] ;  /* 0x0000480001067983 */ /* 0x002ea80000300800 */
[----:B------:R0:W-:Y:S04]  /*1ac30*/  STL [R1], R5 ;  /* 0x0000000501007387 */ /* 0x0001e80000100800 */
[----:B0-----:R-:W4:Y:S04]  /*1ac40*/  LDL.LU R5, [R1+0x44] ;  /* 0x0000440001057983 */ /* 0x001f280000300800 */
[----:B------:R-:W5:Y:S04]  /*1ac50*/  LDL.LU R28, [R1+0x40] ;  /* 0x00004000011c7983 */ /* 0x000f680000300800 */
[----:B------:R0:W-:Y:S04]  /*1ac60*/  STL [R1+0x21e8], R29 ;  /* 0x0021e81d01007387 */ /* 0x0001e80000100800 */
[----:B0-----:R-:W5:Y:S04]  /*1ac70*/  LDL.LU R29, [R1+0x18] ;  /* 0x00001800011d7983 */ /* 0x001f680000300800 */
[----:B------:R-:W-:Y:S04]  /*1ac80*/  STL [R1+0x21ec], R3 ;  /* 0x0021ec0301007387 */ /* 0x000fe80000100800 */
[----:B------:R-:W-:Y:S04]  /*1ac90*/  STL [R1+0x21f0], R2 ;  /* 0x0021f00201007387 */ /* 0x000fe80000100800 */
[----:B------:R0:W-:Y:S04]  /*1aca0*/  STL [R1+0x21f4], R0 ;  /* 0x0021f40001007387 */ /* 0x0001e80000100800 */
[----:B0-----:R-:W5:Y:S04]  /*1acb0*/  LDL.LU R0, [R1+0x4] ;  /* 0x0000040001007983 */ /* 0x001f680000300800 */
[----:B------:R-:W-:Y:S04]  /*1acc0*/  STL [R1+0x21f8], R27 ;  /* 0x0021f81b01007387 */ /* 0x000fe80000100800 */
[----:B------:R-:W-:Y:S04]  /*1acd0*/  STL [R1+0x21fc], R26 ;  /* 0x0021fc1a01007387 */ /* 0x000fe80000100800 */
        /* <DEDUP_REMOVED lines=16> */
[----:B------:R-:W-:-:S02]  /*1ade0*/  LEA R26, P1, R4, c[0x0][0x160], 0x1 ;  /* 0x00005800041a7a11 */ /* 0x000fc400078208ff */
[----:B--2---:R-:W-:Y:S02]  /*1adf0*/  LEA R3, P2, R6, R17, 0x1 ;  /* 0x0000001106037211 */ /* 0x004fe400078408ff */
[----:B---3--:R-:W-:-:S03]  /*1ae00*/  LEA R2, P0, R7, c[0x0][0x160], 0x1 ;  /* 0x0000580007027a11 */ /* 0x008fc600078008ff */
[----:B------:R5:W-:Y:S01]  /*1ae10*/  STL [R1+0x1db4], R3 ;  /* 0x001db40301007387 */ /* 0x000be20000100800 */
[-C--:B----4-:R-:W-:Y:S02]  /*1ae20*/  LEA R27, P3, R5, R17.reuse, 0x1 ;  /* 0x00000011051b7211 */ /* 0x090fe400078608ff */
[----:B-----5:R-:W-:-:S03]  /*1ae30*/  LEA R3, P4, R28, R17, 0x1 ;  /* 0x000000111c037211 */ /* 0x020fc600078808ff */
[----:B------:R-:W-:Y:S04]  /*1ae40*/  STL [R1+0x1db8], R27 ;  /* 0x001db81b01007387 */ /* 0x000fe80000100800 */
[----:B------:R0:W-:Y:S02]  /*1ae50*/  STL [R1+0x1dbc], R3 ;  /* 0x001dbc0301007387 */ /* 0x0001e40000100800 */
[----:B0-----:R-:W-:Y:S02]  /*1ae60*/  LEA.HI.X.SX32 R3, R7, c[0x0][0x164], 0x1, P0 ;  /* 0x0000590007037a11 */ /* 0x001fe400000f0eff */
[----:B------:R-:W2:Y:S01]  /*1ae70*/  LDL.LU R7, [R1+0x2230] ;  /* 0x0022300001077983 */ /* 0x000ea20000300800 */
[----:B------:R-:W-:-:S05]  /*1ae80*/  LEA R27, P5, R18, R17, 0x1 ;  /* 0x00000011121b7211 */ /* 0x000fca00078a08ff */
[----:B------:R0:W-:Y:S02]  /*1ae90*/  STL [R1+0x1dc0], R27 ;  /* 0x001dc01b01007387 */ /* 0x0001e40000100800 */
[----:B0-----:R-:W-:-:S05]  /*1aea0*/  LEA R27, P6, R19, R17, 0x1 ;  /* 0x00000011131b7211 */ /* 0x001fca00078c08ff */
[----:B------:R0:W-:Y:S04]  /*1aeb0*/  STL [R1+0x1db0], R27 ;  /* 0x001db01b01007387 */ /* 0x0001e80000100800 */
[----:B------:R-:W-:Y:S01]  /*1aec0*/  STL.64 [R1+0xca0], R2 ;  /* 0x000ca00201007387 */ /* 0x000fe20000100a00 */
[----:B0-----:R-:W-:Y:S02]  /*1aed0*/  LEA.HI.X.SX32 R27, R4, c[0x0][0x164], 0x1, P1 ;  /* 0x00005900041b7a11 */ /* 0x001fe400008f0eff */
[----:B------:R-:W-:-:S05]  /*1aee0*/  LEA R4, P0, R20, R17, 0x1 ;  /* 0x0000001114047211 */ /* 0x000fca00078008ff */
[----:B------:R0:W-:Y:S02]  /*1aef0*/  STL [R1+0x1da8], R4 ;  /* 0x001da80401007387 */ /* 0x0001e40000100800 */
[----:B0-----:R-:W-:-:S05]  /*1af00*/  LEA R4, P1, R21, R17, 0x1 ;  /* 0x0000001115047211 */ /* 0x001fca00078208ff */
[----:B------:R0:W-:Y:S04]  /*1af10*/  STL [R1+0x1dac], R4 ;  /* 0x001dac0401007387 */ /* 0x0001e80000100800 */
[----:B0-----:R-:W3:Y:S04]  /*1af20*/  LDL.LU R4, [R1+0x222c] ;  /* 0x00222c0001047983 */ /* 0x001ee80000300800 */
[----:B------:R-:W-:Y:S01]  /*1af30*/  STL.64 [R1+0xc98], R26 ;  /* 0x000c981a01007387 */ /* 0x000fe20000100a00 */
[-C--:B---3--:R-:W-:Y:S02]  /*1af40*/  LEA.HI.X.SX32 R6, R6, R4.reuse, 0x1, P2 ;  /* 0x0000000406067211 */ /* 0x088fe400010f0eff */
[----:B------:R-:W-:-:S03]  /*1af50*/  LEA.HI.X.SX32 R5, R5, R4, 0x1, P3 ;  /* 0x0000000405057211 */ /* 0x000fc600018f0eff */
[----:B------:R0:W-:Y:S02]  /*1af60*/  STL [R1+0x1da0], R6 ;  /* 0x001da00601007387 */ /* 0x0001e40000100800 */
[----:B0-----:R-:W-:-:S05]  /*1af70*/  LEA R6, P2, R22, R17, 0x1 ;  /* 0x0000001116067211 */ /* 0x001fca00078408ff */
[----:B------:R0:W-:Y:S01]  /*1af80*/  STL [R1+0x1da4], R6 ;  /* 0x001da40601007387 */ /* 0x0001e20000100800 */
[----:B------:R-:W-:-:S03]  /*1af90*/  LEA.HI.X.SX32 R28, R28, R4, 0x1, P4 ;  /* 0x000000041c1c7211 */ /* 0x000fc600020f0eff */
[----:B0-----:R-:W3:Y:S04]  /*1afa0*/  LDL.LU R6, [R1+0x2228] ;  /* 0x0022280001067983 */ /* 0x001ee80000300800 */
[----:B------:R0:W-:Y:S02]  /*1afb0*/  STL [R1+0x1d98], R5 ;  /* 0x001d980501007387 */ /* 0x0001e40000100800 */
[----:B0-----:R-:W-:-:S05]  /*1afc0*/  LEA R5, P3, R23, R17, 0x1 ;  /* 0x0000001117057211 */ /* 0x001fca00078608ff */
[----:B------:R0:W-:Y:S04]  /*1afd0*/  STL [R1+0x1d9c], R5 ;  /* 0x001d9c0501007387 */ /* 0x0001e80000100800 */
[----:B0-----:R-:W4:Y:S04]  /*1afe0*/  LDL.LU R5, [R1+0x2224] ;  /* 0x0022240001057983 */ /* 0x001f280000300800 */
[----:B------:R0:W-:Y:S02]  /*1aff0*/  STL [R1+0x1d90], R28 ;  /* 0x001d901c01007387 */ /* 0x0001e40000100800 */
[----:B0-----:R-:W-:-:S05]  /*1b000*/  LEA R28, P4, R29, R17, 0x1 ;  /* 0x000000111d1c7211 */ /* 0x001fca00078808ff */
[----:B------:R0:W-:Y:S04]  /*1b010*/  STL [R1+0x1d94], R28 ;  /* 0x001d941c01007387 */ /* 0x0001e80000100800 */
[----:B0-----:R-:W5:Y:S01]  /*1b020*/  LDL.LU R28, [R1+0x2220] ;  /* 0x00222000011c7983 */ /* 0x001f620000300800 */
[----:B------:R-:W-:-:S05]  /*1b030*/  LEA.HI.X.SX32 R18, R18, R4, 0x1, P5 ;  /* 0x0000000412127211 */ /* 0x000fca00028f0eff */
[----:B------:R0:W-:Y:S01]  /*1b040*/  STL [R1+0x1d88], R18 ;  /* 0x001d881201007387 */ /* 0x0001e20000100800 */
[----:B------:R-:W-:Y:S02]  /*1b050*/  LEA.HI.X.SX32 R19, R19, R4, 0x1, P6 ;  /* 0x0000000413137211 */ /* 0x000fe400030f0eff */
[----:B0-----:R-:W-:-:S05]  /*1b060*/  LEA R18, P5, R24, R17, 0x1 ;  /* 0x0000001118127211 */ /* 0x001fca00078a08ff */
[----:B------:R0:W-:Y:S01]  /*1b070*/  STL [R1+0x1d8c], R18 ;  /* 0x001d8c1201007387 */ /* 0x0001e20000100800 */
[----:B------:R-:W-:-:S03]  /*1b080*/  LEA.HI.X.SX32 R20, R20, R4, 0x1, P0 ;  /* 0x0000000414147211 */ /* 0x000fc600000f0eff */
[----:B------:R1:W-:Y:S01]  /*1b090*/  STL [R1+0x1d80], R19 ;  /* 0x001d801301007387 */ /* 0x0003e20000100800 */
[-C--:B0-----:R-:W-:Y:S02]  /*1b0a0*/  LEA R18, P6, R25, R17.reuse, 0x1 ;  /* 0x0000001119127211 */ /* 0x081fe400078c08ff */
[----:B-1----:R-:W-:-:S03]  /*1b0b0*/  LEA R19, P0, R0, R17, 0x1 ;  /* 0x0000001100137211 */ /* 0x002fc600078008ff */
[----:B------:R0:W-:Y:S04]  /*1b0c0*/  STL [R1+0x1d84], R18 ;  /* 0x001d841201007387 */ /* 0x0001e80000100800 */
[----:B------:R-:W-:Y:S01]  /*1b0d0*/  STL [R1+0x1d78], R20 ;  /* 0x001d781401007387 */ /* 0x000fe20000100800 */
[----:B0-----:R-:W-:-:S03]  /*1b0e0*/  LEA.HI.X.SX32 R18, R21, R4, 0x1, P1 ;  /* 0x0000000415127211 */ /* 0x001fc600008f0eff */
[----:B------:R0:W-:Y:S04]  /*1b0f0*/  STL [R1+0x1d7c], R19 ;  /* 0x001d7c1301007387 */ /* 0x0001e80000100800 */
[----:B------:R4:W-:Y:S01]  /*1b100*/  STL [R1+0x1d70], R18 ;  /* 0x001d701201007387 */ /* 0x0009e20000100800 */
[----:B0-----:R-:W-:Y:S02]  /*1b110*/  LEA.HI.X.SX32 R19, R22, R4, 0x1, P2 ;  /* 0x0000000416137211 */ /* 0x001fe400010f0eff */
[-C--:B----4-:R-:W-:Y:S02]  /*1b120*/  LEA R18, P2, R5, R17.reuse, 0x1 ;  /* 0x0000001105127211 */ /* 0x090fe400078408ff */
[----:B-----5:R-:W-:-:S05]  /*1b130*/  LEA R20, P1, R28, R17, 0x1 ;  /* 0x000000111c147211 */ /* 0x020fca00078208ff */
[----:B------:R0:W-:Y:S04]  /*1b140*/  STL [R1+0x1d74], R20 ;  /* 0x001d741401007387 */ /* 0x0001e80000100800 */
[----:B------:R3:W-:Y:S04]  /*1b150*/  STL [R1+0x1d68], R19 ;  /* 0x001d681301007387 */ /* 0x0007e80000100800 */
[----:B------:R1:W-:Y:S01]  /*1b160*/  STL [R1+0x1d6c], R18 ;  /* 0x001d6c1201007387 */ /* 0x0003e20000100800 */
[----:B0-----:R-:W-:Y:S02]  /*1b170*/  LEA.HI.X.SX32 R20, R23, R4, 0x1, P3 ;  /* 0x0000000417147211 */ /* 0x001fe400018f0eff */
[----:B---3--:R-:W-:-:S03]  /*1b180*/  LEA R19, P3, R6, R17, 0x1 ;  /* 0x0000001106137211 */ /* 0x008fc600078608ff */
[----:B------:R2:W-:Y:S01]  /*1b190*/  STL [R1+0x1d60], R20 ;  /* 0x001d601401007387 */ /* 0x0005e20000100800 */
[----:B-1----:R-:W-:-:S03]  /*1b1a0*/  LEA.HI.X.SX32 R18, R29, R4, 0x1, P4 ;  /* 0x000000041d127211 */ /* 0x002fc600020f0eff */
[----:B------:R-:W3:Y:S04]  /*1b1b0*/  LDL.LU R29, [R1+0x218] ;  /* 0x00021800011d7983 */ /* 0x000ee80000300800 */
[----:B------:R-:W-:Y:S01]  /*1b1c0*/  STL [R1+0x1d64], R19 ;  /* 0x001d641301007387 */ /* 0x000fe20000100800 */
[----:B--2---:R-:W-:-:S03]  /*1b1d0*/  LEA R20, P4, R7, R17, 0x1 ;  /* 0x0000001107147211 */ /* 0x004fc600078808ff */
[----:B------:R0:W-:Y:S04]  /*1b1e0*/  STL [R1+0x1d58], R18 ;  /* 0x001d581201007387 */ /* 0x0001e80000100800 */
[----:B------:R1:W-:Y:S01]  /*1b1f0*/  STL [R1+0x1d5c], R20 ;  /* 0x001d5c1401007387 */ /* 0x0003e20000100800 */
[-C--:B0-----:R-:W-:Y:S02]  /*1b200*/  LEA.HI.X.SX32 R18, R24, R4.reuse, 0x1, P5 ;  /* 0x0000000418127211 */ /* 0x081fe400028f0eff */
[-C--:B------:R-:W-:Y:S02]  /*1b210*/  LEA R19, P5, R8, R17.reuse, 0x1 ;  /* 0x0000001108137211 */ /* 0x080fe400078a08ff */
[----:B-1----:R-:W-:Y:S01]  /*1b220*/  LEA.HI.X.SX32 R20, R25, R4, 0x1, P6 ;  /* 0x0000000419147211 */ /* 0x002fe200030f0eff */
[----:B------:R0:W-:Y:S04]  /*1b230*/  STL [R1+0x1d50], R18 ;  /* 0x001d501201007387 */ /* 0x0001e80000100800 */
[----:B------:R1:W-:Y:S01]  /*1b240*/  STL [R1+0x1d54], R19 ;  /* 0x001d541301007387 */ /* 0x0003e20000100800 */
[----:B0-----:R-:W-:-:S03]  /*1b250*/  LEA R18, P6, R9, R17, 0x1 ;  /* 0x0000001109127211 */ /* 0x001fc600078c08ff */
[----:B------:R-:W-:Y:S01]  /*1b260*/  STL [R1+0x1d48], R20 ;  /* 0x001d481401007387 */ /* 0x000fe20000100800 */
[-C--:B-1----:R-:W-:Y:S02]  /*1b270*/  LEA.HI.X.SX32 R19, R0, R4.reuse, 0x1, P0 ;  /* 0x0000000400137211 */ /* 0x082fe400000f0eff */
[----:B------:R-:W-:Y:S01]  /*1b280*/  LEA R0, P0, R10, R17, 0x1 ;  /* 0x000000110a007211 */ /* 0x000fe200078008ff */
[----:B------:R0:W-:Y:S04]  /*1b290*/  STL [R1+0x1d4c], R18 ;  /* 0x001d4c1201007387 */ /* 0x0001e80000100800 */
[----:B------:R-:W-:Y:S01]  /*1b2a0*/  STL [R1+0x1d40], R19 ;  /* 0x001d401301007387 */ /* 0x000fe20000100800 */
[----:B0-----:R-:W-:-:S03]  /*1b2b0*/  LEA.HI.X.SX32 R18, R28, R4, 0x1, P1 ;  /* 0x000000041c127211 */ /* 0x001fc600008f0eff */
[----:B------:R-:W2:Y:S04]  /*1b2c0*/  LDL.LU R28, [R1+0x244] ;  /* 0x00024400011c7983 */ /* 0x000ea80000300800 */
[----:B------:R0:W-:Y:S04]  /*1b2d0*/  STL [R1+0x1d44], R0 ;  /* 0x001d440001007387 */ /* 0x0001e80000100800 */
[----:B------:R1:W-:Y:S01]  /*1b2e0*/  STL [R1+0x1d38], R18 ;  /* 0x001d381201007387 */ /* 0x0003e20000100800 */
[----:B0-----:R-:W-:Y:S02]  /*1b2f0*/  LEA R0, P1, R11, R17, 0x1 ;  /* 0x000000110b007211 */ /* 0x001fe400078208ff */
[----:B-1----:R-:W-:-:S02]  /*1b300*/  LEA.HI.X.SX32 R18, R5, R4, 0x1, P2 ;  /* 0x0000000405127211 */ /* 0x002fc400010f0eff */
[----:B------:R-:W4:Y:S04]  /*1b310*/  LDL.LU R5, [R1+0x22c] ;  /* 0x00022c0001057983 */ /* 0x000f280000300800 */
[----:B------:R0:W-:Y:S01]  /*1b320*/  STL [R1+0x1d3c], R0 ;  /* 0x001d3c0001007387 */ /* 0x0001e20000100800 */
[----:B------:R-:W-:-:S03]  /*1b330*/  LEA.HI.X.SX32 R6, R6, R4, 0x1, P3 ;  /* 0x0000000406067211 */ /* 0x000fc600018f0eff */
[----:B------:R1:W-:Y:S01]  /*1b340*/  STL [R1+0x1d30], R18 ;  /* 0x001d301201007387 */ /* 0x0003e20000100800 */
[----:B0-----:R-:W-:-:S03]  /*1b350*/  LEA R0, P2, R12, R17, 0x1 ;  /* 0x000000110c007211 */ /* 0x001fc600078408ff */
[----:B-1----:R-:W5:Y:S01]  /*1b360*/  LDL.LU R18, [R1+0x27c] ;  /* 0x00027c0001127983 */ /* 0x002f620000300800 */
[----:B------:R-:W-:-:S03]  /*1b370*/  LEA.HI.X.SX32 R7, R7, R4, 0x1, P4 ;  /* 0x0000000407077211 */ /* 0x000fc600020f0eff */
[----:B------:R0:W-:Y:S04]  /*1b380*/  STL [R1+0x1d34], R0 ;  /* 0x001d340001007387 */ /* 0x0001e80000100800 */
[----:B------:R-:W5:Y:S01]  /*1b390*/  LDL.LU R19, [R1+0x294] ;  /* 0x0002940001137983 */ /* 0x000f620000300800 */
[----:B0-----:R-:W-:-:S03]  /*1b3a0*/  LEA R0, P3, R13, R17, 0x1 ;  /* 0x000000110d007211 */ /* 0x001fc600078608ff */
[----:B------:R0:W-:Y:S04]  /*1b3b0*/  STL [R1+0x1d28], R6 ;  /* 0x001d280601007387 */ /* 0x0001e80000100800 */
[----:B------:R1:W-:Y:S01]  /*1b3c0*/  STL [R1+0x1d2c], R0 ;  /* 0x001d2c0001007387 */ /* 0x0003e20000100800 */
[----:B0-----:R-:W-:-:S03]  /*1b3d0*/  LEA R6, P4, R14, R17, 0x1 ;  /* 0x000000110e067211 */ /* 0x001fc600078808ff */
[----:B------:R-:W-:Y:S01]  /*1b3e0*/  STL [R1+0x1d20], R7 ;  /* 0x001d200701007387 */ /* 0x000fe20000100800 */
[----:B-1----:R-:W-:-:S03]  /*1b3f0*/  LEA.HI.X.SX32 R0, R8, R4, 0x1, P5 ;  /* 0x0000000408007211 */ /* 0x002fc600028f0eff */
[----:B------:R-:W5:Y:S04]  /*1b400*/  LDL.LU R8, [R1+0x2a8] ;  /* 0x0002a80001087983 */ /* 0x000f680000300800 */
[----:B------:R0:W-:Y:S04]  /*1b410*/  STL [R1+0x1d24], R6 ;  /* 0x001d240601007387 */ /* 0x0001e80000100800 */
[----:B------:R-:W5:Y:S04]  /*1b420*/  LDL.LU R20, [R1+0x2bc] ;  /* 0x0002bc0001147983 */ /* 0x000f680000300800 */
[----:B------:R1:W-:Y:S01]  /*1b430*/  STL [R1+0x1d18], R0 ;  /* 0x001d180001007387 */ /* 0x0003e20000100800 */
[----:B0-----:R-:W-:-:S02]  /*1b440*/  LEA R6, P5, R15, R17, 0x1 ;  /* 0x000000110f067211 */ /* 0x001fc400078a08ff */
[-C--:B-1----:R-:W-:Y:S02]  /*1b450*/  LEA.HI.X.SX32 R0, R9, R4.reuse, 0x1, P6 ;  /* 0x0000000409007211 */ /* 0x082fe400030f0eff */
[----:B------:R-:W5:Y:S04]  /*1b460*/  LDL.LU R9, [R1+0x26c] ;  /* 0x00026c0001097983 */ /* 0x000f680000300800 */
[----:B------:R-:W-:Y:S04]  /*1b470*/  STL [R1+0x1d1c], R6 ;  /* 0x001d1c0601007387 */ /* 0x000fe80000100800 */
[----:B------:R-:W5:Y:S04]  /*1b480*/  LDL.LU R21, [R1+0x2d4] ;  /* 0x0002d40001157983 */ /* 0x000f680000300800 */
[----:B------:R0:W-:Y:S02]  /*1b490*/  STL [R1+0x1d10], R0 ;  /* 0x001d100001007387 */ /* 0x0001e40000100800 */
[----:B0-----:R-:W-:-:S02]  /*1b4a0*/  LEA.HI.X.SX32 R0, R10, R4, 0x1, P0 ;  /* 0x000000040a007211 */ /* 0x001fc400000f0eff */
[----:B------:R-:W5:Y:S01]  /*1b4b0*/  LDL.LU R10, [R1+0x254] ;  /* 0x00025400010a7983 */ /* 0x000f620000300800 */
[----:B------:R-:W-:-:S05]  /*1b4c0*/  LEA R6, P6, R16, R17, 0x1 ;  /* 0x0000001110067211 */ /* 0x000fca00078c08ff */
[----:B------:R-:W-:Y:S04]  /*1b4d0*/  STL [R1+0x1d14], R6 ;  /* 0x001d140601007387 */ /* 0x000fe80000100800 */
[----:B------:R-:W5:Y:S04]  /*1b4e0*/  LDL.LU R22, [R1+0x2e8] ;  /* 0x0002e80001167983 */ /* 0x000f680000300800 */
[----:B------:R0:W-:Y:S04]  /*1b4f0*/  STL [R1+0x1d08], R0 ;  /* 0x001d080001007387 */ /* 0x0001e80000100800 */
[----:B------:R-:W5:Y:S01]  /*1b500*/  LDL.LU R23, [R1+0x2fc] ;  /* 0x0002fc0001177983 */ /* 0x000f620000300800 */
[----:B0-----:R-:W-:Y:S01]  /*1b510*/  LEA.HI.X.SX32 R0, R11, R4, 0x1, P1 ;  /* 0x000000040b007211 */ /* 0x001fe200008f0eff */
[----:B------:R-:W-:Y:S01]  /*1b520*/  IMAD.MOV.U32 R7, RZ, RZ, R27 ;  /* 0x000000ffff077224 */ /* 0x000fe200078e001b */
[----:B---3--:R-:W-:-:S05]  /*1b530*/  LEA R6, P0, R29, R17, 0x1 ;  /* 0x000000111d067211 */ /* 0x008fca00078008ff */
[----:B------:R-:W-:Y:S04]  /*1b540*/  STL [R1+0x1d0c], R6 ;  /* 0x001d0c0601007387 */ /* 0x000fe80000100800 */
[----:B------:R0:W-:Y:S04]  /*1b550*/  STL [R1+0x1d00], R0 ;  /* 0x001d000001007387 */ /* 0x0001e80000100800 */
[----:B------:R-:W3:Y:S01]  /*1b560*/  LDL.LU R24, [R1+0x314] ;  /* 0x0003140001187983 */ /* 0x000ee20000300800 */
[----:B0-----:R-:W-:Y:S02]  /*1b570*/  LEA.HI.X.SX32 R0, R12, R4, 0x1, P2 ;  /* 0x000000040c007211 */ /* 0x001fe400010f0eff */
[----:B----4-:R-:W-:-:S05]  /*1b580*/  LEA R6, P1, R5, R17, 0x1 ;  /* 0x0000001105067211 */ /* 0x010fca00078208ff */
[----:B------:R2:W-:Y:S04]  /*1b590*/  STL [R1+0x1d04], R6 ;  /* 0x001d040601007387 */ /* 0x0005e80000100800 */
[----:B------:R0:W-:Y:S04]  /*1b5a0*/  STL [R1+0x1cf8], R0 ;  /* 0x001cf80001007387 */ /* 0x0001e80000100800 */
[----:B------:R-:W4:Y:S01]  /*1b5b0*/  LDL.LU R25, [R1+0x324] ;  /* 0x0003240001197983 */ /* 0x000f220000300800 */
[----:B--2---:R-:W-:Y:S02]  /*1b5c0*/  LEA R6, P2, R28, R17, 0x1 ;  /* 0x000000111c067211 */ /* 0x004fe400078408ff */
[----:B0-----:R-:W-:-:S03]  /*1b5d0*/  LEA.HI.X.SX32 R0, R13, R4, 0x1, P3 ;  /* 0x000000040d007211 */ /* 0x001fc600018f0eff */
[----:B------:R0:W-:Y:S04]  /*1b5e0*/  STL [R1+0x1cfc], R6 ;  /* 0x001cfc0601007387 */ /* 0x0001e80000100800 */
[----:B------:R1:W-:Y:S01]  /*1b5f0*/  STL [R1+0x1cf0], R0 ;  /* 0x001cf00001007387 */ /* 0x0003e20000100800 */
[----:B0-----:R-:W-:Y:S01]  /*1b600*/  IMAD.MOV.U32 R6, RZ, RZ, R26 ;  /* 0x000000ffff067224 */ /* 0x001fe200078e001a */
[----:B-1----:R-:W-:Y:S02]  /*1b610*/  LEA.HI.X.SX32 R0, R14, R4, 0x1, P4 ;  /* 0x000000040e007211 */ /* 0x002fe400020f0eff */
[----:B-----5:R-:W-:-:S05]  /*1b620*/  LEA R11, P3, R10, R17, 0x1 ;  /* 0x000000110a0b7211 */ /* 0x020fca00078608ff */
[----:B------:R0:W-:Y:S04]  /*1b630*/  STL [R1+0x1cf4], R11 ;  /* 0x001cf40b01007387 */ /* 0x0001e80000100800 */
[----:B------:R-:W2:Y:S04]  /*1b640*/  LDL.LU R26, [R1+0x33c] ;  /* 0x00033c00011a7983 */ /* 0x000ea80000300800 */
[----:B------:R1:W-:Y:S04]  /*1b650*/  STL [R1+0x1ce8], R0 ;  /* 0x001ce80001007387 */ /* 0x0003e80000100800 */
[----:B------:R-:W5:Y:S01]  /*1b660*/  LDL.LU R27, [R1+0x34c] ;  /* 0x00034c00011b7983 */ /* 0x000f620000300800 */
[----:B0-----:R-:W-:-:S02]  /*1b670*/  LEA.HI.X.SX32 R11, R15, R4, 0x1, P5 ;  /* 0x000000040f0b7211 */ /* 0x001fc400028f0eff */
[----:B-1----:R-:W-:-:S05]  /*1b680*/  LEA R0, P4, R9, R17, 0x1 ;  /* 0x0000001109007211 */ /* 0x002fca00078808ff */
[----:B------:R0:W-:Y:S04]  /*1b690*/  STL [R1+0x1cec], R0 ;  /* 0x001cec0001007387 */ /* 0x0001e80000100800 */
[----:B------:R-:W-:Y:S01]  /*1b6a0*/  STL [R1+0x1ce0], R11 ;  /* 0x001ce00b01007387 */ /* 0x000fe20000100800 */
[----:B0-----:R-:W-:-:S05]  /*1b6b0*/  LEA R0, P5, R18, R17, 0x1 ;  /* 0x0000001112007211 */ /* 0x001fca00078a08ff */
[----:B------:R0:W-:Y:S04]  /*1b6c0*/  STL [R1+0x1ce4], R0 ;  /* 0x001ce40001007387 */ /* 0x0001e80000100800 */
[----:B0-----:R-:W5:Y:S01]  /*1b6d0*/  LDL.LU R0, [R1+0x364] ;  /* 0x0003640001007983 */ /* 0x001f620000300800 */
[----:B------:R-:W-:Y:S02]  /*1b6e0*/  LEA.HI.X.SX32 R12, R16, R4, 0x1, P6 ;  /* 0x00000004100c7211 */ /* 0x000fe400030f0eff */
[----:B------:R-:W-:-:S03]  /*1b6f0*/  LEA R11, P6, R19, R17, 0x1 ;  /* 0x00000011130b7211 */ /* 0x000fc600078c08ff */
[----:B------:R0:W-:Y:S04]  /*1b700*/  STL [R1+0x15e4], R12 ;  /* 0x0015e40c01007387 */ /* 0x0001e80000100800 */
[----:B------:R1:W-:Y:S01]  /*1b710*/  STL [R1+0x1604], R11 ;  /* 0x0016040b01007387 */ /* 0x0003e20000100800 */
[----:B0-----:R-:W-:-:S03]  /*1b720*/  LEA.HI.X.SX32 R12, R29, R4, 0x1, P0 ;  /* 0x000000041d0c7211 */ /* 0x001fc600000f0eff */
[----:B------:R-:W5:Y:S01]  /*1b730*/  LDL.LU R29, [R1+0x378] ;  /* 0x00037800011d7983 */ /* 0x000f620000300800 */
[----:B-1----:R-:W-:-:S03]  /*1b740*/  LEA R11, P0, R8, R17, 0x1 ;  /* 0x00000011080b7211 */ /* 0x002fc600078008ff */
[----:B------:R0:W-:Y:S02]  /*1b750*/  STL [R1+0x15e8], R12 ;  /* 0x0015e80c01007387 */ /* 0x0001e40000100800 */
[-C--:B0-----:R-:W-:Y:S02]  /*1b760*/  LEA.HI.X.SX32 R12, R5, R4.reuse, 0x1, P1 ;  /* 0x00000004050c7211 */ /* 0x081fe400008f0eff */
[----:B------:R-:W5:Y:S04]  /*1b770*/  LDL.LU R5, [R1+0x38c] ;  /* 0x00038c0001057983 */ /* 0x000f680000300800 */
[----:B------:R-:W-:Y:S04]  /*1b780*/  STL [R1+0x160c], R11 ;  /* 0x00160c0b01007387 */ /* 0x000fe80000100800 */
[----:B------:R0:W-:Y:S02]  /*1b790*/  STL [R1+0x15ec], R12 ;  /* 0x0015ec0c01007387 */ /* 0x0001e40000100800 */
[----:B0-----:R-:W-:-:S02]  /*1b7a0*/  LEA.HI.X.SX32 R12, R28, R4, 0x1, P2 ;  /* 0x000000041c0c7211 */ /* 0x001fc400010f0eff */
[----:B------:R-:W5:Y:S01]  /*1b7b0*/  LDL.LU R28, [R1+0x398] ;  /* 0x00039800011c7983 */ /* 0x000f620000300800 */
[----:B------:R-:W-:-:S05]  /*1b7c0*/  LEA R11, P1, R20, R17, 0x1 ;  /* 0x00000011140b7211 */ /* 0x000fca00078208ff */
[----:B------:R0:W-:Y:S04]  /*1b7d0*/  STL [R1+0x1614], R11 ;  /* 0x0016140b01007387 */ /* 0x0001e80000100800 */
[----:B------:R1:W-:Y:S01]  /*1b7e0*/  STL [R1+0x15f0], R12 ;  /* 0x0015f00c01007387 */ /* 0x0003e20000100800 */
[-C--:B0-----:R-:W-:Y:S02]  /*1b7f0*/  LEA R11, P2, R21, R17.reuse, 0x1 ;  /* 0x00000011150b7211 */ /* 0x081fe400078408ff */
[----:B-1----:R-:W-:Y:S02]  /*1b800*/  LEA.HI.X.SX32 R12, R10, R4, 0x1, P3 ;  /* 0x000000040a0c7211 */ /* 0x002fe400018f0eff */
[----:B------:R-:W5:Y:S04]  /*1b810*/  LDL.LU R10, [R1+0x394] ;  /* 0x00039400010a7983 */ /* 0x000f680000300800 */
[----:B------:R0:W-:Y:S04]  /*1b820*/  STL [R1+0x161c], R11 ;  /* 0x00161c0b01007387 */ /* 0x0001e80000100800 */
[----:B------:R1:W-:Y:S01]  /*1b830*/  STL [R1+0x15f4], R12 ;  /* 0x0015f40c01007387 */ /* 0x0003e20000100800 */
[----:B0-----:R-:W-:-:S02]  /*1b840*/  LEA R11, P3, R22, R17, 0x1 ;  /* 0x00000011160b7211 */ /* 0x001fc400078608ff */
[----:B-1----:R-:W-:Y:S02]  /*1b850*/  LEA.HI.X.SX32 R12, R9, R4, 0x1, P4 ;  /* 0x00000004090c7211 */ /* 0x002fe400020f0eff */
[----:B------:R-:W5:Y:S04]  /*1b860*/  LDL.LU R9, [R1+0x390] ;  /* 0x0003900001097983 */ /* 0x000f680000300800 */
[----:B------:R0:W-:Y:S04]  /*1b870*/  STL [R1+0x1624], R11 ;  /* 0x0016240b01007387 */ /* 0x0001e80000100800 */
[----:B------:R1:W-:Y:S01]  /*1b880*/  STL [R1+0x15f8], R12 ;  /* 0x0015f80c01007387 */ /* 0x0003e20000100800 */
[----:B0-----:R-:W-:-:S02]  /*1b890*/  LEA R11, P4, R23, R17, 0x1 ;  /* 0x00000011170b7211 */ /* 0x001fc400078808ff */
[-C--:B-1----:R-:W-:Y:S02]  /*1b8a0*/  LEA.HI.X.SX32 R12, R18, R4.reuse, 0x1, P5 ;  /* 0x00000004120c7211 */ /* 0x082fe400028f0eff */
[----:B------:R-:W5:Y:S04]  /*1b8b0*/  LDL.LU R18, [R1+0x388] ;  /* 0x0003880001127983 */ /* 0x000f680000300800 */
[----:B------:R-:W-:Y:S04]  /*1b8c0*/  STL [R1+0x162c], R11 ;  /* 0x00162c0b01007387 */ /* 0x000fe80000100800 */
[----:B------:R0:W-:Y:S02]  /*1b8d0*/  STL [R1+0x15fc], R12 ;  /* 0x0015fc0c01007387 */ /* 0x0001e40000100800 */
[----:B0-----:R-:W-:-:S02]  /*1b8e0*/  LEA.HI.X.SX32 R12, R19, R4, 0x1, P6 ;  /* 0x00000004130c7211 */ /* 0x001fc400030f0eff */
[----:B------:R-:W5:Y:S01]  /*1b8f0*/  LDL.LU R19, [R1+0x384] ;  /* 0x0003840001137983 */ /* 0x000f620000300800 */
[----:B---3--:R-:W-:Y:S02]  /*1b900*/  LEA R11, P5, R24, R17, 0x1 ;  /* 0x00000011180b7211 */ /* 0x008fe400078a08ff */
[----:B------:R-:W-:-:S03]  /*1b910*/  LEA.HI.X.SX32 R8, R8, R4, 0x1, P0 ;  /* 0x0000000408087211 */ /* 0x000fc600000f0eff */
[----:B------:R4:W-:Y:S04]  /*1b920*/  STL [R1+0x1634], R11 ;  /* 0x0016340b01007387 */ /* 0x0009e80000100800 */
[----:B------:R-:W-:Y:S01]  /*1b930*/  STL [R1+0x1600], R12 ;  /* 0x0016000c01007387 */ /* 0x000fe20000100800 */
[----:B----4-:R-:W-:-:S05]  /*1b940*/  LEA R11, P6, R25, R17, 0x1 ;  /* 0x00000011190b7211 */ /* 0x010fca00078c08ff */
[----:B------:R0:W-:Y:S04]  /*1b950*/  STL [R1+0x163c], R11 ;  /* 0x00163c0b01007387 */ /* 0x0001e80000100800 */
[----:B------:R1:W-:Y:S01]  /*1b960*/  STL [R1+0x1608], R8 ;  /* 0x0016080801007387 */ /* 0x0003e20000100800 */
[----:B0-----:R-:W-:-:S03]  /*1b970*/  LEA.HI.X.SX32 R11, R20, R4, 0x1, P1 ;  /* 0x00000004140b7211 */ /* 0x001fc600008f0eff */
[----:B-1----:R-:W3:Y:S01]  /*1b980*/  LDL.LU R8, [R1+0x380] ;  /* 0x0003800001087983 */ /* 0x002ee20000300800 */
[----:B--2---:R-:W-:-:S05]  /*1b990*/  LEA R12, P0, R26, R17, 0x1 ;  /* 0x000000111a0c7211 */ /* 0x004fca00078008ff */
[----:B------:R5:W-:Y:S04]  /*1b9a0*/  STL [R1+0x1644], R12 ;  /* 0x0016440c01007387 */ /* 0x000be80000100800 */
[----:B------:R-:W2:Y:S01]  /*1b9b0*/  LDL.LU R20, [R1+0x37c] ;  /* 0x00037c0001147983 */ /* 0x000ea20000300800 */
[----:B-----5:R-:W-:-:S03]  /*1b9c0*/  LEA R12, P1, R27, R17, 0x1 ;  /* 0x000000111b0c7211 */ /* 0x020fc600078208ff */
[----:B------:R0:W-:Y:S04]  /*1b9d0*/  STL [R1+0x1610], R11 ;  /* 0x0016100b01007387 */ /* 0x0001e80000100800 */
[----:B------:R-:W-:Y:S01]  /*1b9e0*/  STL [R1+0x164c], R12 ;  /* 0x00164c0c01007387 */ /* 0x000fe20000100800 */
[----:B0-----:R-:W-:-:S03]  /*1b9f0*/  LEA.HI.X.SX32 R11, R21, R4, 0x1, P2 ;  /* 0x00000004150b7211 */ /* 0x001fc600010f0eff */
[----:B------:R-:W4:Y:S04]  /*1ba00*/  LDL.LU R21, [R1+0x374] ;  /* 0x0003740001157983 */ /* 0x000f280000300800 */
[----:B------:R0:W-:Y:S01]  /*1ba10*/  STL [R1+0x1618], R11 ;  /* 0x0016180b01007387 */ /* 0x0001e20000100800 */
[----:B------:R-:W-:Y:S02]  /*1ba20*/  LEA R13, P2, R0, R17, 0x1 ;  /* 0x00000011000d7211 */ /* 0x000fe400078408ff */
[----:B0-----:R-:W-:-:S03]  /*1ba30*/  LEA.HI.X.SX32 R11, R22, R4, 0x1, P3 ;  /* 0x00000004160b7211 */ /* 0x001fc600018f0eff */
[----:B------:R-:W-:Y:S04]  /*1ba40*/  STL [R1+0x1654], R13 ;  /* 0x0016540d01007387 */ /* 0x000fe80000100800 */
[----:B------:R-:W5:Y:S04]  /*1ba50*/  LDL.LU R22, [R1+0x370] ;  /* 0x0003700001167983 */ /* 0x000f680000300800 */
[----:B------:R0:W-:Y:S01]  /*1ba60*/  STL [R1+0x1620], R11 ;  /* 0x0016200b01007387 */ /* 0x0001e20000100800 */
[----:B------:R-:W-:Y:S02]  /*1ba70*/  LEA R12, P3, R29, R17, 0x1 ;  /* 0x000000111d0c7211 */ /* 0x000fe400078608ff */
[----:B0-----:R-:W-:-:S03]  /*1ba80*/  LEA.HI.X.SX32 R11, R23, R4, 0x1, P4 ;  /* 0x00000004170b7211 */ /* 0x001fc600020f0eff */
[----:B------:R0:W-:Y:S04]  /*1ba90*/  STL [R1+0x165c], R12 ;  /* 0x00165c0c01007387 */ /* 0x0001e80000100800 */
[----:B------:R-:W5:Y:S04]  /*1baa0*/  LDL.LU R23, [R1+0x36c] ;  /* 0x00036c0001177983 */ /* 0x000f680000300800 */
[----:B------:R1:W-:Y:S01]  /*1bab0*/  STL [R1+0x1628], R11 ;  /* 0x0016280b01007387 */ /* 0x0003e20000100800 */
[----:B0-----:R-:W-:Y:S02]  /*1bac0*/  LEA R12, P4, R5, R17, 0x1 ;  /* 0x00000011050c7211 */ /* 0x001fe400078808ff */
[----:B-1----:R-:W-:-:S02]  /*1bad0*/  LEA.HI.X.SX32 R11, R24, R4, 0x1, P5 ;  /* 0x00000004180b7211 */ /* 0x002fc400028f0eff */
[----:B------:R-:W5:Y:S04]  /*1bae0*/  LDL.LU R24, [R1+0x368] ;  /* 0x0003680001187983 */ /* 0x000f680000300800 */
[----:B------:R0:W-:Y:S04]  /*1baf0*/  STL [R1+0x1664], R12 ;  /* 0x0016640c01007387 */ /* 0x0001e80000100800 */
[----:B------:R1:W-:Y:S01]  /*1bb00*/  STL [R1+0x1630], R11 ;  /* 0x0016300b01007387 */ /* 0x0003e20000100800 */
[----:B0-----:R-:W-:Y:S02]  /*1bb10*/  LEA R12, P5, R28, R17, 0x1 ;  /* 0x000000111c0c7211 */ /* 0x001fe400078a08ff */
[----:B-1----:R-:W-:-:S02]  /*1bb20*/  LEA.HI.X.SX32 R11, R25, R4, 0x1, P6 ;  /* 0x00000004190b7211 */ /* 0x002fc400030f0eff */
        /* <DEDUP_REMOVED lines=19> */
[----:B-1----:R-:W-:-:S03]  /*1bc60*/  LEA.HI.X.SX32 R11, R29, R4, 0x1, P3 ;  /* 0x000000041d0b7211 */ /* 0x002fc600018f0eff */
[----:B------:R-:W-:Y:S04]  /*1bc70*/  STL [R1+0x168c], R12 ;  /* 0x00168c0c01007387 */ /* 0x000fe80000100800 */
[----:B------:R-:W5:Y:S04]  /*1bc80*/  LDL.LU R29, [R1+0x350] ;  /* 0x00035000011d7983 */ /* 0x000f680000300800 */
[----:B------:R0:W-:Y:S02]  /*1bc90*/  STL [R1+0x1658], R11 ;  /* 0x0016580b01007387 */ /* 0x0001e40000100800 */
[----:B0-----:R-:W-:-:S02]  /*1bca0*/  LEA.HI.X.SX32 R11, R5, R4, 0x1, P4 ;  /* 0x00000004050b7211 */ /* 0x001fc400020f0eff */
[----:B------:R-:W5:Y:S01]  /*1bcb0*/  LDL.LU R5, [R1+0x348] ;  /* 0x0003480001057983 */ /* 0x000f620000300800 */
[----:B---3--:R-:W-:-:S05]  /*1bcc0*/  LEA R12, P3, R8, R17, 0x1 ;  /* 0x00000011080c7211 */ /* 0x008fca00078608ff */
[----:B------:R-:W-:Y:S04]  /*1bcd0*/  STL [R1+0x1694], R12 ;  /* 0x0016940c01007387 */ /* 0x000fe80000100800 */
[----:B------:R0:W-:Y:S02]  /*1bce0*/  STL [R1+0x1660], R11 ;  /* 0x0016600b01007387 */ /* 0x0001e40000100800 */
[----:B0-----:R-:W-:Y:S02]  /*1bcf0*/  LEA.HI.X.SX32 R11, R28, R4, 0x1, P5 ;  /* 0x000000041c0b7211 */ /* 0x001fe400028f0eff */
[----:B--2---:R-:W-:-:S05]  /*1bd00*/  LEA R13, P4, R20, R17, 0x1 ;  /* 0x00000011140d7211 */ /* 0x004fca00078808ff */
[----:B------:R-:W-:Y:S04]  /*1bd10*/  STL [R1+0x169c], R13 ;  /* 0x00169c0d01007387 */ /* 0x000fe80000100800 */
[----:B------:R-:W2:Y:S04]  /*1bd20*/  LDL.LU R28, [R1+0x344] ;  /* 0x00034400011c7983 */ /* 0x000ea80000300800 */
[----:B------:R0:W-:Y:S01]  /*1bd30*/  STL [R1+0x1668], R11 ;  /* 0x0016680b01007387 */ /* 0x0001e20000100800 */
[----:B----4-:R-:W-:Y:S02]  /*1bd40*/  LEA R12, P5, R21, R17, 0x1 ;  /* 0x00000011150c7211 */ /* 0x010fe400078a08ff */
[----:B0-----:R-:W-:-:S03]  /*1bd50*/  LEA.HI.X.SX32 R11, R10, R4, 0x1, P6 ;  /* 0x000000040a0b7211 */ /* 0x001fc600030f0eff */
[----:B------:R-:W-:Y:S04]  /*1bd60*/  STL [R1+0x16a4], R12 ;  /* 0x0016a40c01007387 */ /* 0x000fe80000100800 */
[----:B------:R-:W3:Y:S04]  /*1bd70*/  LDL.LU R10, [R1+0x340] ;  /* 0x00034000010a7983 */ /* 0x000ee80000300800 */
[----:B------:R0:W-:Y:S02]  /*1bd80*/  STL [R1+0x1670], R11 ;  /* 0x0016700b01007387 */ /* 0x0001e40000100800 */
[----:B0-----:R-:W-:-:S02]  /*1bd90*/  LEA.HI.X.SX32 R11, R9, R4, 0x1, P0 ;  /* 0x00000004090b7211 */ /* 0x001fc400000f0eff */
[----:B-----5:R-:W-:Y:S01]  /*1bda0*/  LEA R12, P6, R22, R17, 0x1 ;  /* 0x00000011160c7211 */ /* 0x020fe200078c08ff */
[----:B------:R-:W4:Y:S04]  /*1bdb0*/  LDL.LU R9, [R1+0x338] ;  /* 0x0003380001097983 */ /* 0x000f280000300800 */
        /* <DEDUP_REMOVED lines=27> */
[----:B0-----:R-:W-:Y:S02]  /*1bf70*/  LEA R12, P5, R0, R17, 0x1 ;  /* 0x00000011000c7211 */ /* 0x001fe400078a08ff */
[----:B-1----:R-:W-:-:S03]  /*1bf80*/  LEA.HI.X.SX32 R11, R22, R4, 0x1, P6 ;  /* 0x00000004160b7211 */ /* 0x002fc600030f0eff */
[----:B------:R0:W-:Y:S04]  /*1bf90*/  STL [R1+0x16dc], R12 ;  /* 0x0016dc0c01007387 */ /* 0x0001e80000100800 */
[----:B------:R1:W-:Y:S04]  /*1bfa0*/  STL [R1+0x16a8], R11 ;  /* 0x0016a80b01007387 */ /* 0x0003e80000100800 */
[----:B------:R-:W5:Y:S01]  /*1bfb0*/  LDL.LU R22, [R1+0x31c] ;  /* 0x00031c0001167983 */ /* 0x000f620000300800 */
[----:B0-----:R-:W-:Y:S02]  /*1bfc0*/  LEA R12, P6, R29, R17, 0x1 ;  /* 0x000000111d0c7211 */ /* 0x001fe400078c08ff */
[----:B-1----:R-:W-:-:S03]  /*1bfd0*/  LEA.HI.X.SX32 R11, R23, R4, 0x1, P0 ;  /* 0x00000004170b7211 */ /* 0x002fc600000f0eff */
[----:B------:R0:W-:Y:S04]  /*1bfe0*/  STL [R1+0x16e4], R12 ;  /* 0x0016e40c01007387 */ /* 0x0001e80000100800 */
[----:B------:R-:W5:Y:S01]  /*1bff0*/  LDL.LU R23, [R1+0x318] ;  /* 0x0003180001177983 */ /* 0x000f620000300800 */
[----:B0-----:R-:W-:-:S03]  /*1c000*/  LEA R12, P0, R5, R17, 0x1 ;  /* 0x00000011050c7211 */ /* 0x001fc600078008ff */
[----:B------:R0:W-:Y:S04]  /*1c010*/  STL [R1+0x16b0], R11 ;  /* 0x0016b00b01007387 */ /* 0x0001e80000100800 */
[----:B------:R-:W-:Y:S01]  /*1c020*/  STL [R1+0x16ec], R12 ;  /* 0x0016ec0c01007387 */ /* 0x000fe20000100800 */
[----:B0-----:R-:W-:-:S03]  /*1c030*/  LEA.HI.X.SX32 R11, R24, R4, 0x1, P1 ;  /* 0x00000004180b7211 */ /* 0x001fc600008f0eff */
[----:B------:R-:W5:Y:S04]  /*1c040*/  LDL.LU R24, [R1+0x310] ;  /* 0x0003100001187983 */ /* 0x000f680000300800 */
[----:B------:R0:W-:Y:S02]  /*1c050*/  STL [R1+0x16b8], R11 ;  /* 0x0016b80b01007387 */ /* 0x0001e40000100800 */
[----:B0-----:R-:W-:Y:S02]  /*1c060*/  LEA.HI.X.SX32 R11, R25, R4, 0x1, P2 ;  /* 0x00000004190b7211 */ /* 0x001fe400010f0eff */
[----:B--2---:R-:W-:-:S05]  /*1c070*/  LEA R13, P1, R28, R17, 0x1 ;  /* 0x000000111c0d7211 */ /* 0x004fca00078208ff */
[----:B------:R-:W-:Y:S04]  /*1c080*/  STL [R1+0x16f4], R13 ;  /* 0x0016f40d01007387 */ /* 0x000fe80000100800 */
[----:B------:R-:W2:Y:S04]  /*1c090*/  LDL.LU R25, [R1+0x30c] ;  /* 0x00030c0001197983 */ /* 0x000ea80000300800 */
[----:B------:R0:W-:Y:S01]  /*1c0a0*/  STL [R1+0x16c0], R11 ;  /* 0x0016c00b01007387 */ /* 0x0001e20000100800 */
[----:B---3--:R-:W-:Y:S02]  /*1c0b0*/  LEA R12, P2, R10, R17, 0x1 ;  /* 0x000000110a0c7211 */ /* 0x008fe400078408ff */
[----:B0-----:R-:W-:-:S03]  /*1c0c0*/  LEA.HI.X.SX32 R11, R26, R4, 0x1, P3 ;  /* 0x000000041a0b7211 */ /* 0x001fc600018f0eff */
[----:B------:R4:W-:Y:S04]  /*1c0d0*/  STL [R1+0x16fc], R12 ;  /* 0x0016fc0c01007387 */ /* 0x0009e80000100800 */
[----:B------:R-:W3:Y:S04]  /*1c0e0*/  LDL.LU R26, [R1+0x308] ;  /* 0x00030800011a7983 */ /* 0x000ee80000300800 */
[----:B------:R0:W-:Y:S01]  /*1c0f0*/  STL [R1+0x16c8], R11 ;  /* 0x0016c80b01007387 */ /* 0x0001e20000100800 */
[----:B----4-:R-:W-:Y:S02]  /*1c100*/  LEA R12, P3, R9, R17, 0x1 ;  /* 0x00000011090c7211 */ /* 0x010fe400078608ff */
[----:B0-----:R-:W-:-:S02]  /*1c110*/  LEA.HI.X.SX32 R11, R27, R4, 0x1, P4 ;  /* 0x000000041b0b7211 */ /* 0x001fc400020f0eff */
[----:B------:R-:W4:Y:S04]  /*1c120*/  LDL.LU R27, [R1+0x304] ;  /* 0x00030400011b7983 */ /* 0x000f280000300800 */
[----:B------:R5:W-:Y:S04]  /*1c130*/  STL [R1+0x1704], R12 ;  /* 0x0017040c01007387 */ /* 0x000be80000100800 */
[----:B------:R0:W-:Y:S01]  /*1c140*/  STL [R1+0x16d0], R11 ;  /* 0x0016d00b01007387 */ /* 0x0001e20000100800 */
[----:B-----5:R-:W-:Y:S02]  /*1c150*/  LEA R12, P4, R18, R17, 0x1 ;  /* 0x00000011120c7211 */ /* 0x020fe400078808ff */
[----:B0-----:R-:W-:-:S02]  /*1c160*/  LEA.HI.X.SX32 R11, R0, R4, 0x1, P5 ;  /* 0x00000004000b7211 */ /* 0x001fc400028f0eff */
        /* <DEDUP_REMOVED lines=25> */
[----:B------:R-:W-:-:S05]  /*1c300*/  LEA R12, P2, R22, R17, 0x1 ;  /* 0x00000011160c7211 */ /* 0x000fca00078408ff */
[----:B------:R-:W-:Y:S04]  /*1c310*/  STL [R1+0x1734], R12 ;  /* 0x0017340c01007387 */ /* 0x000fe80000100800 */
        /* <DEDUP_REMOVED lines=8> */
[----:B------:R-:W-:Y:S04]  /*1c3a0*/  STL [R1+0x1744], R12 ;  /* 0x0017440c01007387 */ /* 0x000fe80000100800 */
[----:B------:R-:W5:Y:S04]  /*1c3b0*/  LDL.LU R19, [R1+0x2dc] ;  /* 0x0002dc0001137983 */ /* 0x000f680000300800 */
[----:B------:R0:W-:Y:S02]  /*1c3c0*/  STL [R1+0x1710], R11 ;  /* 0x0017100b01007387 */ /* 0x0001e40000100800 */
[----:B0-----:R-:W-:-:S02]  /*1c3d0*/  LEA.HI.X.SX32 R11, R8, R4, 0x1, P6 ;  /* 0x00000004080b7211 */ /* 0x001fc400030f0eff */
[----:B------:R-:W5:Y:S01]  /*1c3e0*/  LDL.LU R8, [R1+0x2d8] ;  /* 0x0002d80001087983 */ /* 0x000f620000300800 */
[----:B--2---:R-:W-:-:S05]  /*1c3f0*/  LEA R12, P5, R25, R17, 0x1 ;  /* 0x00000011190c7211 */ /* 0x004fca00078a08ff */
[----:B------:R-:W-:Y:S04]  /*1c400*/  STL [R1+0x174c], R12 ;  /* 0x00174c0c01007387 */ /* 0x000fe80000100800 */
[----:B------:R0:W-:Y:S02]  /*1c410*/  STL [R1+0x1718], R11 ;  /* 0x0017180b01007387 */ /* 0x0001e40000100800 */
[----:B0-----:R-:W-:Y:S02]  /*1c420*/  LEA.HI.X.SX32 R11, R20, R4, 0x1, P0 ;  /* 0x00000004140b7211 */ /* 0x001fe400000f0eff */
[----:B------:R-:W2:Y:S01]  /*1c430*/  LDL.LU R20, [R1+0x2d0] ;  /* 0x0002d00001147983 */ /* 0x000ea20000300800 */
[----:B---3--:R-:W-:-:S05]  /*1c440*/  LEA R12, P6, R26, R17, 0x1 ;  /* 0x000000111a0c7211 */ /* 0x008fca00078c08ff */
[----:B------:R4:W-:Y:S04]  /*1c450*/  STL [R1+0x1754], R12 ;  /* 0x0017540c01007387 */ /* 0x0009e80000100800 */
[----:B------:R0:W-:Y:S01]  /*1c460*/  STL [R1+0x1720], R11 ;  /* 0x0017200b01007387 */ /* 0x0001e20000100800 */
[-C--:B----4-:R-:W-:Y:S02]  /*1c470*/  LEA R12, P0, R27, R17.reuse, 0x1 ;  /* 0x000000111b0c7211 */ /* 0x090fe400078008ff */
[----:B0-----:R-:W-:Y:S02]  /*1c480*/  LEA.HI.X.SX32 R11, R21, R4, 0x1, P1 ;  /* 0x00000004150b7211 */ /* 0x001fe400008f0eff */
[----:B------:R-:W3:Y:S04]  /*1c490*/  LDL.LU R21, [R1+0x2cc] ;  /* 0x0002cc0001157983 */ /* 0x000ee80000300800 */
[----:B------:R5:W-:Y:S04]  /*1c4a0*/  STL [R1+0x175c], R12 ;  /* 0x00175c0c01007387 */ /* 0x000be80000100800 */
[----:B------:R0:W-:Y:S01]  /*1c4b0*/  STL [R1+0x1728], R11 ;  /* 0x0017280b01007387 */ /* 0x0001e20000100800 */
[----:B-----5:R-:W-:-:S02]  /*1c4c0*/  LEA R12, P1, R0, R17, 0x1 ;  /* 0x00000011000c7211 */ /* 0x020fc400078208ff */
[----:B0-----:R-:W-:Y:S02]  /*1c4d0*/  LEA.HI.X.SX32 R11, R22, R4, 0x1, P2 ;  /* 0x00000004160b7211 */ /* 0x001fe400010f0eff */
[----:B------:R-:W4:Y:S04]  /*1c4e0*/  LDL.LU R22, [R1+0x2c8] ;  /* 0x0002c80001167983 */ /* 0x000f280000300800 */
        /* <DEDUP_REMOVED lines=70> */
[----:B------:R0:W-:Y:S04]  /*1c950*/  STL [R1+0x17d4], R12 ;  /* 0x0017d40c01007387 */ /* 0x0001e80000100800 */
[----:B------:R1:W-:Y:S01]  /*1c960*/  STL [R1+0x17a0], R11 ;  /* 0x0017a00b01007387 */ /* 0x0003e20000100800 */
[----:B------:R-:W-:Y:S02]  /*1c970*/  LEA R13, P2, R26, R17, 0x1 ;  /* 0x000000111a0d7211 */ /* 0x000fe400078408ff */
[----:B0-----:R-:W-:-:S03]  /*1c980*/  LEA.HI.X.SX32 R12, R20, R4, 0x1, P3 ;  /* 0x00000004140c7211 */ /* 0x001fc600018f0eff */
[----:B------:R-:W-:Y:S04]  /*1c990*/  STL [R1+0x17dc], R13 ;  /* 0x0017dc0d01007387 */ /* 0x000fe80000100800 */
[----:B------:R-:W5:Y:S04]  /*1c9a0*/  LDL.LU R20, [R1+0x280] ;  /* 0x0002800001147983 */ /* 0x000f680000300800 */
[----:B------:R0:W-:Y:S01]  /*1c9b0*/  STL [R1+0x17a8], R12 ;  /* 0x0017a80c01007387 */ /* 0x0001e20000100800 */
[----:B-1----:R-:W-:Y:S02]  /*1c9c0*/  LEA R11, P3, R27, R17, 0x1 ;  /* 0x000000111b0b7211 */ /* 0x002fe400078608ff */
[----:B0-----:R-:W-:-:S03]  /*1c9d0*/  LEA.HI.X.SX32 R12, R21, R4, 0x1, P4 ;  /* 0x00000004150c7211 */ /* 0x001fc600020f0eff */
[----:B------:R-:W-:Y:S04]  /*1c9e0*/  STL [R1+0x17e4], R11 ;  /* 0x0017e40b01007387 */ /* 0x000fe80000100800 */
[----:B------:R-:W5:Y:S04]  /*1c9f0*/  LDL.LU R21, [R1+0x278] ;  /* 0x0002780001157983 */ /* 0x000f680000300800 */
[----:B------:R0:W-:Y:S02]  /*1ca00*/  STL [R1+0x17b0], R12 ;  /* 0x0017b00c01007387 */ /* 0x0001e40000100800 */
[----:B0-----:R-:W-:-:S02]  /*1ca10*/  LEA.HI.X.SX32 R12, R22, R4, 0x1, P5 ;  /* 0x00000004160c7211 */ /* 0x001fc400028f0eff */
[-C--:B------:R-:W-:Y:S01]  /*1ca20*/  LEA R11, P4, R0, R17.reuse, 0x1 ;  /* 0x00000011000b7211 */ /* 0x080fe200078808ff */
        /* <DEDUP_REMOVED lines=20> */
[----:B------:R-:W-:Y:S02]  /*1cb70*/  LEA.HI.X.SX32 R0, R0, R4, 0x1, P4 ;  /* 0x0000000400007211 */ /* 0x000fe400020f0eff */
[----:B--2---:R-:W-:-:S05]  /*1cb80*/  LEA R11, P1, R10, R17, 0x1 ;  /* 0x000000110a0b7211 */ /* 0x004fca00078208ff */
[----:B------:R-:W-:Y:S04]  /*1cb90*/  STL [R1+0x180c], R11 ;  /* 0x00180c0b01007387 */ /* 0x000fe80000100800 */
[----:B------:R0:W-:Y:S02]  /*1cba0*/  STL [R1+0x17d8], R12 ;  /* 0x0017d80c01007387 */ /* 0x0001e40000100800 */
[----:B0-----:R-:W-:Y:S02]  /*1cbb0*/  LEA.HI.X.SX32 R12, R27, R4, 0x1, P3 ;  /* 0x000000041b0c7211 */ /* 0x001fe400018f0eff */
[----:B------:R-:W2:Y:S01]  /*1cbc0*/  LDL.LU R27, [R1+0x25c] ;  /* 0x00025c00011b7983 */ /* 0x000ea20000300800 */
[----:B---3--:R-:W-:-:S05]  /*1cbd0*/  LEA R11, P2, R9, R17, 0x1 ;  /* 0x00000011090b7211 */ /* 0x008fca00078408ff */
[----:B------:R4:W-:Y:S04]  /*1cbe0*/  STL [R1+0x1814], R11 ;  /* 0x0018140b01007387 */ /* 0x0009e80000100800 */
[----:B------:R-:W-:Y:S01]  /*1cbf0*/  STL [R1+0x17e0], R12 ;  /* 0x0017e00c01007387 */ /* 0x000fe20000100800 */
[----:B----4-:R-:W-:-:S05]  /*1cc00*/  LEA R11, P3, R18, R17, 0x1 ;  /* 0x00000011120b7211 */ /* 0x010fca00078608ff */
[----:B------:R0:W-:Y:S04]  /*1cc10*/  STL [R1+0x181c], R11 ;  /* 0x00181c0b01007387 */ /* 0x0001e80000100800 */
[----:B------:R1:W-:Y:S01]  /*1cc20*/  STL [R1+0x17e8], R0 ;  /* 0x0017e80001007387 */ /* 0x0003e20000100800 */
[----:B0-----:R-:W-:-:S03]  /*1cc30*/  LEA.HI.X.SX32 R11, R29, R4, 0x1, P5 ;  /* 0x000000041d0b7211 */ /* 0x001fc600028f0eff */
[----:B-1----:R-:W3:Y:S01]  /*1cc40*/  LDL.LU R0, [R1+0x258] ;  /* 0x0002580001007983 */ /* 0x002ee20000300800 */
[----:B-----5:R-:W-:-:S05]  /*1cc50*/  LEA R12, P4, R19, R17, 0x1 ;  /* 0x00000011130c7211 */ /* 0x020fca00078808ff */
[----:B------:R0:W-:Y:S04]  /*1cc60*/  STL [R1+0x1824], R12 ;  /* 0x0018240c01007387 */ /* 0x0001e80000100800 */
[----:B------:R-:W4:Y:S01]  /*1cc70*/  LDL.LU R29, [R1+0x250] ;  /* 0x00025000011d7983 */ /* 0x000f220000300800 */
        /* <DEDUP_REMOVED lines=42> */
[----:B--2---:R-:W-:-:S05]  /*1cf20*/  LEA R12, P6, R27, R17, 0x1 ;  /* 0x000000111b0c7211 */ /* 0x004fca00078c08ff */
[----:B------:R-:W-:Y:S04]  /*1cf30*/  STL [R1+0x186c], R12 ;  /* 0x00186c0c01007387 */ /* 0x000fe80000100800 */
[----:B------:R-:W2:Y:S04]  /*1cf40*/  LDL.LU R21, [R1+0x224] ;  /* 0x0002240001157983 */ /* 0x000ea80000300800 */
[----:B------:R0:W-:Y:S02]  /*1cf50*/  STL [R1+0x1838], R11 ;  /* 0x0018380b01007387 */ /* 0x0001e40000100800 */
[----:B0-----:R-:W-:-:S02]  /*1cf60*/  LEA.HI.X.SX32 R11, R22, R4, 0x1, P1 ;  /* 0x00000004160b7211 */ /* 0x001fc400008f0eff */
[----:B------:R-:W2:Y:S01]  /*1cf70*/  LDL.LU R22, [R1+0x220] ;  /* 0x0002200001167983 */ /* 0x000ea20000300800 */
[----:B---3--:R-:W-:-:S05]  /*1cf80*/  LEA R12, P0, R0, R17, 0x1 ;  /* 0x00000011000c7211 */ /* 0x008fca00078008ff */
[----:B------:R-:W-:Y:S04]  /*1cf90*/  STL [R1+0x1874], R12 ;  /* 0x0018740c01007387 */ /* 0x000fe80000100800 */
[----:B------:R0:W-:Y:S01]  /*1cfa0*/  STL [R1+0x1840], R11 ;  /* 0x0018400b01007387 */ /* 0x0001e20000100800 */
[----:B----4-:R-:W-:Y:S02]  /*1cfb0*/  LEA R13, P1, R29, R17, 0x1 ;  /* 0x000000111d0d7211 */ /* 0x010fe400078208ff */
[----:B0-----:R-:W-:-:S03]  /*1cfc0*/  LEA.HI.X.SX32 R11, R23, R4, 0x1, P2 ;  /* 0x00000004170b7211 */ /* 0x001fc600010f0eff */
[----:B------:R-:W-:Y:S04]  /*1cfd0*/  STL [R1+0x187c], R13 ;  /* 0x00187c0d01007387 */ /* 0x000fe80000100800 */
[----:B------:R-:W3:Y:S04]  /*1cfe0*/  LDL.LU R23, [R1+0x21c] ;  /* 0x00021c0001177983 */ /* 0x000ee80000300800 */
[----:B------:R0:W-:Y:S01]  /*1cff0*/  STL [R1+0x1848], R11 ;  /* 0x0018480b01007387 */ /* 0x0001e20000100800 */
[----:B-----5:R-:W-:Y:S02]  /*1d000*/  LEA R12, P2, R5, R17, 0x1 ;  /* 0x00000011050c7211 */ /* 0x020fe400078408ff */
[----:B0-----:R-:W-:-:S03]  /*1d010*/  LEA.HI.X.SX32 R11, R24, R4, 0x1, P3 ;  /* 0x00000004180b7211 */ /* 0x001fc600018f0eff */
[----:B------:R-:W-:Y:S04]  /*1d020*/  STL [R1+0x1884], R12 ;  /* 0x0018840c01007387 */ /* 0x000fe80000100800 */
[----:B------:R-:W4:Y:S04]  /*1d030*/  LDL.LU R24, [R1+0x214] ;  /* 0x0002140001187983 */ /* 0x000f280000300800 */
[----:B------:R0:W-:Y:S02]  /*1d040*/  STL [R1+0x1850], R11 ;  /* 0x0018500b01007387 */ /* 0x0001e40000100800 */
[----:B0-----:R-:W-:-:S02]  /*1d050*/  LEA.HI.X.SX32 R11, R25, R4, 0x1, P4 ;  /* 0x00000004190b7211 */ /* 0x001fc400020f0eff */
[----:B------:R-:W5:Y:S01]  /*1d060*/  LDL.LU R25, [R1+0x210] ;  /* 0x0002100001197983 */ /* 0x000f620000300800 */
[----:B------:R-:W-:-:S05]  /*1d070*/  LEA R12, P3, R28, R17, 0x1 ;  /* 0x000000111c0c7211 */ /* 0x000fca00078608ff */
[----:B------:R-:W-:Y:S04]  /*1d080*/  STL [R1+0x188c], R12 ;  /* 0x00188c0c01007387 */ /* 0x000fe80000100800 */
[----:B------:R0:W-:Y:S02]  /*1d090*/  STL [R1+0x1858], R11 ;  /* 0x0018580b01007387 */ /* 0x0001e40000100800 */
[----:B0-----:R-:W-:Y:S02]  /*1d0a0*/  LEA.HI.X.SX32 R11, R26, R4, 0x1, P5 ;  /* 0x000000041a0b7211 */ /* 0x001fe400028f0eff */
        /* <DEDUP_REMOVED lines=27> */
[----:B------:R0:W-:Y:S04]  /*1d260*/  STL [R1+0x1888], R11 ;  /* 0x0018880b01007387 */ /* 0x0001e80000100800 */
[----:B------:R-:W5:Y:S01]  /*1d270*/  LDL.LU R28, [R1+0x1f8] ;  /* 0x0001f800011c7983 */ /* 0x000f620000300800 */
[----:B0-----:R-:W-:Y:S02]  /*1d280*/  LEA.HI.X.SX32 R11, R10, R4, 0x1, P4 ;  /* 0x000000040a0b7211 */ /* 0x001fe400020f0eff */
[----:B--2---:R-:W-:-:S05]  /*1d290*/  LEA R12, P3, R21, R17, 0x1 ;  /* 0x00000011150c7211 */ /* 0x004fca00078608ff */
[----:B------:R0:W-:Y:S04]  /*1d2a0*/  STL [R1+0x18c4], R12 ;  /* 0x0018c40c01007387 */ /* 0x0001e80000100800 */
[----:B------:R-:W2:Y:S01]  /*1d2b0*/  LDL.LU R10, [R1+0x1f4] ;  /* 0x0001f400010a7983 */ /* 0x000ea20000300800 */
[----:B0-----:R-:W-:-:S03]  /*1d2c0*/  LEA R12, P4, R22, R17, 0x1 ;  /* 0x00000011160c7211 */ /* 0x001fc600078808ff */
[----:B------:R0:W-:Y:S04]  /*1d2d0*/  STL [R1+0x1890], R11 ;  /* 0x0018900b01007387 */ /* 0x0001e80000100800 */
[----:B------:R-:W-:Y:S01]  /*1d2e0*/  STL [R1+0x18cc], R12 ;  /* 0x0018cc0c01007387 */ /* 0x000fe20000100800 */
[----:B0-----:R-:W-:-:S03]  /*1d2f0*/  LEA.HI.X.SX32 R11, R9, R4, 0x1, P5 ;  /* 0x00000004090b7211 */ /* 0x001fc600028f0eff */
[----:B------:R-:W2:Y:S04]  /*1d300*/  LDL.LU R9, [R1+0x1f0] ;  /* 0x0001f00001097983 */ /* 0x000ea80000300800 */
[----:B------:R0:W-:Y:S02]  /*1d310*/  STL [R1+0x1898], R11 ;  /* 0x0018980b01007387 */ /* 0x0001e40000100800 */
[----:B0-----:R-:W-:Y:S02]  /*1d320*/  LEA.HI.X.SX32 R11, R18, R4, 0x1, P6 ;  /* 0x00000004120b7211 */ /* 0x001fe400030f0eff */
[----:B---3--:R-:W-:-:S05]  /*1d330*/  LEA R13, P5, R23, R17, 0x1 ;  /* 0x00000011170d7211 */ /* 0x008fca00078a08ff */
[----:B------:R-:W-:Y:S04]  /*1d340*/  STL [R1+0x18d4], R13 ;  /* 0x0018d40d01007387 */ /* 0x000fe80000100800 */
[----:B------:R-:W3:Y:S04]  /*1d350*/  LDL.LU R18, [R1+0x1ec] ;  /* 0x0001ec0001127983 */ /* 0x000ee80000300800 */
[----:B------:R0:W-:Y:S01]  /*1d360*/  STL [R1+0x18a0], R11 ;  /* 0x0018a00b01007387 */ /* 0x0001e20000100800 */
[----:B----4-:R-:W-:Y:S02]  /*1d370*/  LEA R12, P6, R24, R17, 0x1 ;  /* 0x00000011180c7211 */ /* 0x010fe400078c08ff */
[----:B0-----:R-:W-:-:S03]  /*1d380*/  LEA.HI.X.SX32 R11, R19, R4, 0x1, P0 ;  /* 0x00000004130b7211 */ /* 0x001fc600000f0eff */
[----:B------:R5:W-:Y:S04]  /*1d390*/  STL [R1+0x18dc], R12 ;  /* 0x0018dc0c01007387 */ /* 0x000be80000100800 */
[----:B------:R-:W4:Y:S04]  /*1d3a0*/  LDL.LU R19, [R1+0x1e8] ;  /* 0x0001e80001137983 */ /* 0x000f280000300800 */
[----:B------:R0:W-:Y:S01]  /*1d3b0*/  STL [R1+0x18a8], R11 ;  /* 0x0018a80b01007387 */ /* 0x0001e20000100800 */
[----:B-----5:R-:W-:Y:S02]  /*1d3c0*/  LEA R12, P0, R25, R17, 0x1 ;  /* 0x00000011190c7211 */ /* 0x020fe400078008ff */
[----:B0-----:R-:W-:-:S02]  /*1d3d0*/  LEA.HI.X.SX32 R11, R8, R4, 0x1, P1 ;  /* 0x00000004080b7211 */ /* 0x001fc400008f0eff */
        /* <DEDUP_REMOVED lines=32> */
[----:B------:R0:W-:Y:S02]  /*1d5e0*/  STL [R1+0x18e0], R11 ;  /* 0x0018e00b01007387 */ /* 0x0001e40000100800 */
[----:B0-----:R-:W-:Y:S02]  /*1d5f0*/  LEA.HI.X.SX32 R11, R26, R4, 0x1, P1 ;  /* 0x000000041a0b7211 */ /* 0x001fe400008f0eff */
[----:B--2---:R-:W-:-:S05]  /*1d600*/  LEA R13, P0, R10, R17, 0x1 ;  /* 0x000000110a0d7211 */ /* 0x004fca00078008ff */
[----:B------:R-:W-:Y:S04]  /*1d610*/  STL [R1+0x191c], R13 ;  /* 0x00191c0d01007387 */ /* 0x000fe80000100800 */
[----:B------:R-:W2:Y:S04]  /*1d620*/  LDL.LU R26, [R1+0x1c8] ;  /* 0x0001c800011a7983 */ /* 0x000ea80000300800 */
[----:B------:R0:W-:Y:S01]  /*1d630*/  STL [R1+0x18e8], R11 ;  /* 0x0018e80b01007387 */ /* 0x0001e20000100800 */
[----:B------:R-:W-:Y:S02]  /*1d640*/  LEA R12, P1, R9, R17, 0x1 ;  /* 0x00000011090c7211 */ /* 0x000fe400078208ff */
[----:B0-----:R-:W-:-:S03]  /*1d650*/  LEA.HI.X.SX32 R11, R27, R4, 0x1, P2 ;  /* 0x000000041b0b7211 */ /* 0x001fc600010f0eff */
[----:B------:R-:W-:Y:S04]  /*1d660*/  STL [R1+0x1924], R12 ;  /* 0x0019240c01007387 */ /* 0x000fe80000100800 */
[----:B------:R-:W2:Y:S04]  /*1d670*/  LDL.LU R27, [R1+0x1c4] ;  /* 0x0001c400011b7983 */ /* 0x000ea80000300800 */
[----:B------:R0:W-:Y:S02]  /*1d680*/  STL [R1+0x18f0], R11 ;  /* 0x0018f00b01007387 */ /* 0x0001e40000100800 */
[----:B0-----:R-:W-:-:S02]  /*1d690*/  LEA.HI.X.SX32 R11, R0, R4, 0x1, P3 ;  /* 0x00000004000b7211 */ /* 0x001fc400018f0eff */
[----:B------:R-:W2:Y:S01]  /*1d6a0*/  LDL.LU R0, [R1+0x1c0] ;  /* 0x0001c00001007983 */ /* 0x000ea20000300800 */
[----:B---3--:R-:W-:-:S05]  /*1d6b0*/  LEA R12, P2, R18, R17, 0x1 ;  /* 0x00000011120c7211 */ /* 0x008fca00078408ff */
[----:B------:R-:W-:Y:S04]  /*1d6c0*/  STL [R1+0x192c], R12 ;  /* 0x00192c0c01007387 */ /* 0x000fe80000100800 */
[----:B------:R0:W-:Y:S02]  /*1d6d0*/  STL [R1+0x18f8], R11 ;  /* 0x0018f80b01007387 */ /* 0x0001e40000100800 */
[----:B0-----:R-:W-:Y:S02]  /*1d6e0*/  LEA.HI.X.SX32 R11, R29, R4, 0x1, P4 ;  /* 0x000000041d0b7211 */ /* 0x001fe400020f0eff */
[----:B------:R-:W3:Y:S01]  /*1d6f0*/  LDL.LU R29, [R1+0x1bc] ;  /* 0x0001bc00011d7983 */ /* 0x000ee20000300800 */
[----:B----4-:R-:W-:-:S05]  /*1d700*/  LEA R12, P3, R19, R17, 0x1 ;  /* 0x00000011130c7211 */ /* 0x010fca00078608ff */
[----:B------:R5:W-:Y:S04]  /*1d710*/  STL [R1+0x1934], R12 ;  /* 0x0019340c01007387 */ /* 0x000be80000100800 */
[----:B------:R0:W-:Y:S01]  /*1d720*/  STL [R1+0x1900], R11 ;  /* 0x0019000b01007387 */ /* 0x0001e20000100800 */
[-C--:B-----5:R-:W-:Y:S02]  /*1d730*/  LEA R12, P4, R8, R17.reuse, 0x1 ;  /* 0x00000011080c7211 */ /* 0x0a0fe400078808ff */
[----:B0-----:R-:W-:Y:S02]  /*1d740*/  LEA.HI.X.SX32 R11, R5, R4, 0x1, P5 ;  /* 0x00000004050b7211 */ /* 0x001fe400028f0eff */
[----:B------:R-:W4:Y:S04]  /*1d750*/  LDL.LU R5, [R1+0x1b8] ;  /* 0x0001b80001057983 */ /* 0x000f280000300800 */
        /* <DEDUP_REMOVED lines=39> */
[----:B------:R0:W-:Y:S04]  /*1d9d0*/  STL [R1+0x197c], R12 ;  /* 0x00197c0c01007387 */ /* 0x0001e80000100800 */
[----:B------:R-:W2:Y:S04]  /*1d9e0*/  LDL.LU R21, [R1+0x198] ;  /* 0x0001980001157983 */ /* 0x000ea80000300800 */
[----:B------:R1:W-:Y:S01]  /*1d9f0*/  STL [R1+0x1948], R11 ;  /* 0x0019480b01007387 */ /* 0x0003e20000100800 */
[----:B0-----:R-:W-:Y:S02]  /*1da00*/  LEA R12, P6, R0, R17, 0x1 ;  /* 0x00000011000c7211 */ /* 0x001fe400078c08ff */
[----:B-1----:R-:W-:-:S02]  /*1da10*/  LEA.HI.X.SX32 R11, R22, R4, 0x1, P0 ;  /* 0x00000004160b7211 */ /* 0x002fc400000f0eff */
[----:B------:R-:W2:Y:S04]  /*1da20*/  LDL.LU R22, [R1+0x194] ;  /* 0x0001940001167983 */ /* 0x000ea80000300800 */
[----:B------:R-:W-:Y:S04]  /*1da30*/  STL [R1+0x1984], R12 ;  /* 0x0019840c01007387 */ /* 0x000fe80000100800 */
        /* <DEDUP_REMOVED lines=48> */
[----:B------:R-:W-:-:S05]  /*1dd40*/  LEA R12, P2, R21, R17, 0x1 ;  /* 0x00000011150c7211 */ /* 0x000fca00078408ff */
[----:B------:R0:W-:Y:S04]  /*1dd50*/  STL [R1+0x19d4], R12 ;  /* 0x0019d40c01007387 */ /* 0x0001e80000100800 */
[----:B------:R1:W-:Y:S01]  /*1dd60*/  STL [R1+0x19a0], R11 ;  /* 0x0019a00b01007387 */ /* 0x0003e20000100800 */
[-C--:B0-----:R-:W-:Y:S02]  /*1dd70*/  LEA R12, P3, R22, R17.reuse, 0x1 ;  /* 0x00000011160c7211 */ /* 0x081fe400078608ff */
[----:B-1----:R-:W-:Y:S02]  /*1dd80*/  LEA.HI.X.SX32 R11, R9, R4, 0x1, P4 ;  /* 0x00000004090b7211 */ /* 0x002fe400020f0eff */
[----:B------:R-:W2:Y:S04]  /*1dd90*/  LDL.LU R9, [R1+0x168] ;  /* 0x0001680001097983 */ /* 0x000ea80000300800 */
[----:B------:R0:W-:Y:S04]  /*1dda0*/  STL [R1+0x19dc], R12 ;  /* 0x0019dc0c01007387 */ /* 0x0001e80000100800 */
[----:B------:R1:W-:Y:S01]  /*1ddb0*/  STL [R1+0x19a8], R11 ;  /* 0x0019a80b01007387 */ /* 0x0003e20000100800 */
[----:B0-----:R-:W-:-:S02]  /*1ddc0*/  LEA R12, P4, R23, R17, 0x1 ;  /* 0x00000011170c7211 */ /* 0x001fc400078808ff */
[-C--:B-1----:R-:W-:Y:S02]  /*1ddd0*/  LEA.HI.X.SX32 R11, R18, R4.reuse, 0x1, P5 ;  /* 0x00000004120b7211 */ /* 0x082fe400028f0eff */
[----:B------:R-:W2:Y:S04]  /*1dde0*/  LDL.LU R18, [R1+0x164] ;  /* 0x0001640001127983 */ /* 0x000ea80000300800 */
[----:B------:R-:W-:Y:S04]  /*1ddf0*/  STL [R1+0x19e4], R12 ;  /* 0x0019e40c01007387 */ /* 0x000fe80000100800 */
[----:B------:R0:W-:Y:S02]  /*1de00*/  STL [R1+0x19b0], R11 ;  /* 0x0019b00b01007387 */ /* 0x0001e40000100800 */
[----:B0-----:R-:W-:-:S02]  /*1de10*/  LEA.HI.X.SX32 R11, R19, R4, 0x1, P6 ;  /* 0x00000004130b7211 */ /* 0x001fc400030f0eff */
[----:B---3--:R-:W-:Y:S01]  /*1de20*/  LEA R12, P5, R24, R17, 0x1 ;  /* 0x00000011180c7211 */ /* 0x008fe200078a08ff */
[----:B------:R-:W3:Y:S04]  /*1de30*/  LDL.LU R19, [R1+0x160] ;  /* 0x0001600001137983 */ /* 0x000ee80000300800 */
[----:B------:R-:W-:Y:S04]  /*1de40*/  STL [R1+0x19ec], R12 ;  /* 0x0019ec0c01007387 */ /* 0x000fe80000100800 */
[----:B------:R0:W-:Y:S02]  /*1de50*/  STL [R1+0x19b8], R11 ;  /* 0x0019b80b01007387 */ /* 0x0001e40000100800 */
[----:B0-----:R-:W-:-:S02]  /*1de60*/  LEA.HI.X.SX32 R11, R8, R4, 0x1, P0 ;  /* 0x00000004080b7211 */ /* 0x001fc400000f0eff */
[----:B------:R-:W3:Y:S01]  /*1de70*/  LDL.LU R8, [R1+0x15c] ;  /* 0x00015c0001087983 */ /* 0x000ee20000300800 */
[----:B----4-:R-:W-:-:S05]  /*1de80*/  LEA R12, P6, R25, R17, 0x1 ;  /* 0x00000011190c7211 */ /* 0x010fca00078c08ff */
[----:B------:R5:W-:Y:S04]  /*1de90*/  STL [R1+0x19f4], R12 ;  /* 0x0019f40c01007387 */ /* 0x000be80000100800 */
[----:B------:R0:W-:Y:S01]  /*1dea0*/  STL [R1+0x19c0], R11 ;  /* 0x0019c00b01007387 */ /* 0x0001e20000100800 */
[----:B-----5:R-:W-:Y:S02]  /*1deb0*/  LEA R12, P0, R26, R17, 0x1 ;  /* 0x000000111a0c7211 */ /* 0x020fe400078008ff */
[----:B0-----:R-:W-:-:S03]  /*1dec0*/  LEA.HI.X.SX32 R11, R20, R4, 0x1, P1 ;  /* 0x00000004140b7211 */ /* 0x001fc600008f0eff */
[----:B------:R-:W-:Y:S04]  /*1ded0*/  STL [R1+0x19fc], R12 ;  /* 0x0019fc0c01007387 */ /* 0x000fe80000100800 */
[----:B------:R0:W-:Y:S04]  /*1dee0*/  STL [R1+0x19c8], R11 ;  /* 0x0019c80b01007387 */ /* 0x0001e80000100800 */
[----:B------:R-:W4:Y:S01]  /*1def0*/  LDL.LU R20, [R1+0x158] ;  /* 0x0001580001147983 */ /* 0x000f220000300800 */
[----:B0-----:R-:W-:Y:S02]  /*1df00*/  LEA.HI.X.SX32 R11, R21, R4, 0x1, P2 ;  /* 0x00000004150b7211 */ /* 0x001fe400010f0eff */
[----:B------:R-:W-:-:S05]  /*1df10*/  LEA R12, P1, R27, R17, 0x1 ;  /* 0x000000111b0c7211 */ /* 0x000fca00078208ff */
        /* <DEDUP_REMOVED lines=9> */
[----:B------:R-:W-:-:S05]  /*1dfb0*/  LEA R13, P3, R29, R17, 0x1 ;  /* 0x000000111d0d7211 */ /* 0x000fca00078608ff */
        /* <DEDUP_REMOVED lines=28> */
[----:B---3--:R-:W-:-:S02]  /*1e180*/  LEA R12, P2, R19, R17, 0x1 ;  /* 0x00000011130c7211 */ /* 0x008fc400078408ff */
[----:B0-----:R-:W-:Y:S02]  /*1e190*/  LEA.HI.X.SX32 R11, R29, R4, 0x1, P3 ;  /* 0x000000041d0b7211 */ /* 0x001fe400018f0eff */
[----:B------:R-:W3:Y:S04]  /*1e1a0*/  LDL.LU R29, [R1+0x134] ;  /* 0x00013400011d7983 */ /* 0x000ee80000300800 */
[----:B------:R0:W-:Y:S04]  /*1e1b0*/  STL [R1+0x1a44], R12 ;  /* 0x001a440c01007387 */ /* 0x0001e80000100800 */
[----:B------:R1:W-:Y:S01]  /*1e1c0*/  STL [R1+0x1a10], R11 ;  /* 0x001a100b01007387 */ /* 0x0003e20000100800 */
[----:B0-----:R-:W-:-:S02]  /*1e1d0*/  LEA R12, P3, R8, R17, 0x1 ;  /* 0x00000011080c7211 */ /* 0x001fc400078608ff */
[----:B-1----:R-:W-:-:S03]  /*1e1e0*/  LEA.HI.X.SX32 R11, R5, R4, 0x1, P4 ;  /* 0x00000004050b7211 */ /* 0x002fc600020f0eff */
[----:B------:R0:W-:Y:S04]  /*1e1f0*/  STL [R1+0x1a4c], R12 ;  /* 0x001a4c0c01007387 */ /* 0x0001e80000100800 */
[----:B------:R-:W3:Y:S04]  /*1e200*/  LDL.LU R5, [R1+0x130] ;  /* 0x0001300001057983 */ /* 0x000ee80000300800 */
[----:B------:R4:W-:Y:S01]  /*1e210*/  STL [R1+0x1a18], R11 ;  /* 0x001a180b01007387 */ /* 0x0009e20000100800 */
[----:B0-----:R-:W-:-:S03]  /*1e220*/  LEA.HI.X.SX32 R12, R28, R4, 0x1, P5 ;  /* 0x000000041c0c7211 */ /* 0x001fc600028f0eff */
[----:B------:R-:W3:Y:S01]  /*1e230*/  LDL.LU R28, [R1+0x12c] ;  /* 0x00012c00011c7983 */ /* 0x000ee20000300800 */
[----:B----4-:R-:W-:-:S05]  /*1e240*/  LEA R11, P4, R20, R17, 0x1 ;  /* 0x00000011140b7211 */ /* 0x010fca00078808ff */
[----:B------:R-:W-:Y:S04]  /*1e250*/  STL [R1+0x1a54], R11 ;  /* 0x001a540b01007387 */ /* 0x000fe80000100800 */
[----:B------:R0:W-:Y:S02]  /*1e260*/  STL [R1+0x1a20], R12 ;  /* 0x001a200c01007387 */ /* 0x0001e40000100800 */
[----:B0-----:R-:W-:Y:S02]  /*1e270*/  LEA.HI.X.SX32 R12, R10, R4, 0x1, P6 ;  /* 0x000000040a0c7211 */ /* 0x001fe400030f0eff */
[----:B-----5:R-:W-:-:S05]  /*1e280*/  LEA R11, P5, R21, R17, 0x1 ;  /* 0x00000011150b7211 */ /* 0x020fca00078a08ff */
[----:B------:R0:W-:Y:S04]  /*1e290*/  STL [R1+0x1a5c], R11 ;  /* 0x001a5c0b01007387 */ /* 0x0001e80000100800 */
[----:B0-----:R-:W4:Y:S01]  /*1e2a0*/  LDL.LU R11, [R1+0x128] ;  /* 0x00012800010b7983 */ /* 0x001f220000300800 */
[----:B------:R-:W-:-:S03]  /*1e2b0*/  LEA R10, P6, R22, R17, 0x1 ;  /* 0x00000011160a7211 */ /* 0x000fc600078c08ff */
[----:B------:R-:W-:Y:S04]  /*1e2c0*/  STL [R1+0x1a28], R12 ;  /* 0x001a280c01007387 */ /* 0x000fe80000100800 */
[----:B------:R0:W-:Y:S04]  /*1e2d0*/  STL [R1+0x1a64], R10 ;  /* 0x001a640a01007387 */ /* 0x0001e80000100800 */
[----:B0-----:R-:W5:Y:S01]  /*1e2e0*/  LDL.LU R10, [R1+0x124] ;  /* 0x00012400010a7983 */ /* 0x001f620000300800 */
[----:B------:R-:W-:-:S05]  /*1e2f0*/  LEA.HI.X.SX32 R9, R9, R4, 0x1, P0 ;  /* 0x0000000409097211 */ /* 0x000fca00000f0eff */
[----:B------:R0:W-:Y:S01]  /*1e300*/  STL [R1+0x1a30], R9 ;  /* 0x001a300901007387 */ /* 0x0001e20000100800 */
[-C--:B------:R-:W-:Y:S02]  /*1e310*/  LEA R12, P0, R23, R17.reuse, 0x1 ;  /* 0x00000011170c7211 */ /* 0x080fe400078008ff */
[----:B0-----:R-:W-:Y:S02]  /*1e320*/  LEA.HI.X.SX32 R9, R18, R4, 0x1, P1 ;  /* 0x0000000412097211 */ /* 0x001fe400008f0eff */
        /* <DEDUP_REMOVED lines=8> */
[----:B------:R-:W-:-:S02]  /*1e3b0*/  LEA R13, P2, R25, R17, 0x1 ;  /* 0x00000011190d7211 */ /* 0x000fc400078408ff */
[----:B0-----:R-:W-:Y:S01]  /*1e3c0*/  LEA.HI.X.SX32 R12, R8, R4, 0x1, P3 ;  /* 0x00000004080c7211 */ /* 0x001fe200018f0eff */
[----:B-1----:R-:W5:Y:S04]  /*1e3d0*/  LDL.LU R9, [R1+0x118] ;  /* 0x0001180001097983 */ /* 0x002f680000300800 */
[----:B------:R-:W-:Y:S04]  /*1e3e0*/  STL [R1+0x1a7c], R13 ;  /* 0x001a7c0d01007387 */ /* 0x000fe80000100800 */
[----:B------:R0:W-:Y:S01]  /*1e3f0*/  STL [R1+0x1a48], R12 ;  /* 0x001a480c01007387 */ /* 0x0001e20000100800 */
[----:B------:R-:W-:-:S02]  /*1e400*/  LEA R8, P3, R26, R17, 0x1 ;  /* 0x000000111a087211 */ /* 0x000fc400078608ff */
[-C--:B0-----:R-:W-:Y:S02]  /*1e410*/  LEA.HI.X.SX32 R12, R20, R4.reuse, 0x1, P4 ;  /* 0x00000004140c7211 */ /* 0x081fe400020f0eff */
        /* <DEDUP_REMOVED lines=13> */
[----:B---3--:R-:W-:Y:S02]  /*1e4f0*/  LEA R8, P6, R29, R17, 0x1 ;  /* 0x000000111d087211 */ /* 0x008fe400078c08ff */
[----:B0-----:R-:W-:-:S03]  /*1e500*/  LEA.HI.X.SX32 R12, R23, R4, 0x1, P0 ;  /* 0x00000004170c7211 */ /* 0x001fc600000f0eff */
[----:B------:R0:W-:Y:S04]  /*1e510*/  STL [R1+0x1a9c], R8 ;  /* 0x001a9c0801007387 */ /* 0x0001e80000100800 */
[----:B------:R-:W-:Y:S04]  /*1e520*/  STL [R1+0x1a68], R12 ;  /* 0x001a680c01007387 */ /* 0x000fe80000100800 */
[----:B------:R-:W3:Y:S01]  /*1e530*/  LDL.LU R23, [R1+0x108] ;  /* 0x0001080001177983 */ /* 0x000ee20000300800 */
[----:B0-----:R-:W-:-:S05]  /*1e540*/  LEA R8, P0, R5, R17, 0x1 ;  /* 0x0000001105087211 */ /* 0x001fca00078008ff */
[----:B------:R0:W-:Y:S04]  /*1e550*/  STL [R1+0x1aa4], R8 ;  /* 0x001aa40801007387 */ /* 0x0001e80000100800 */
[----:B0-----:R-:W3:Y:S01]  /*1e560*/  LDL.LU R8, [R1+0x104] ;  /* 0x0001040001087983 */ /* 0x001ee20000300800 */
[----:B------:R-:W-:Y:S02]  /*1e570*/  LEA.HI.X.SX32 R12, R24, R4, 0x1, P1 ;  /* 0x00000004180c7211 */ /* 0x000fe400008f0eff */
[----:B------:R-:W-:-:S03]  /*1e580*/  LEA R13, P1, R28, R17, 0x1 ;  /* 0x000000111c0d7211 */ /* 0x000fc600078208ff */
[----:B------:R0:W-:Y:S04]  /*1e590*/  STL [R1+0x1a70], R12 ;  /* 0x001a700c01007387 */ /* 0x0001e80000100800 */
[----:B------:R-:W-:Y:S04]  /*1e5a0*/  STL [R1+0x1aac], R13 ;  /* 0x001aac0d01007387 */ /* 0x000fe80000100800 */
[----:B------:R-:W3:Y:S01]  /*1e5b0*/  LDL.LU R24, [R1+0x100] ;  /* 0x0001000001187983 */ /* 0x000ee20000300800 */
[----:B0-----:R-:W-:-:S05]  /*1e5c0*/  LEA.HI.X.SX32 R12, R25, R4, 0x1, P2 ;  /* 0x00000004190c7211 */ /* 0x001fca00010f0eff */
[----:B------:R0:W-:Y:S02]  /*1e5d0*/  STL [R1+0x1a78], R12 ;  /* 0x001a780c01007387 */ /* 0x0001e40000100800 */
[----:B0-----:R-:W-:Y:S02]  /*1e5e0*/  LEA.HI.X.SX32 R12, R26, R4, 0x1, P3 ;  /* 0x000000041a0c7211 */ /* 0x001fe400018f0eff */
[----:B----4-:R-:W-:-:S05]  /*1e5f0*/  LEA R14, P2, R11, R17, 0x1 ;  /* 0x000000110b0e7211 */ /* 0x010fca00078408ff */
[----:B------:R-:W-:Y:S04]  /*1e600*/  STL [R1+0x1ab4], R14 ;  /* 0x001ab40e01007387 */ /* 0x000fe80000100800 */
[----:B------:R-:W4:Y:S04]  /*1e610*/  LDL.LU R25, [R1+0xfc] ;  /* 0x0000fc0001197983 */ /* 0x000f280000300800 */
[----:B------:R0:W-:Y:S01]  /*1e620*/  STL [R1+0x1a80], R12 ;  /* 0x001a800c01007387 */ /* 0x0001e20000100800 */
[----:B-----5:R-:W-:-:S05]  /*1e630*/  LEA R13, P3, R10, R17, 0x1 ;  /* 0x000000110a0d7211 */ /* 0x020fca00078608ff */
[----:B------:R1:W-:Y:S04]  /*1e640*/  STL [R1+0x1abc], R13 ;  /* 0x001abc0d01007387 */ /* 0x0003e80000100800 */
[----:B------:R-:W5:Y:S01]  /*1e650*/  LDL.LU R26, [R1+0xf8] ;  /* 0x0000f800011a7983 */ /* 0x000f620000300800 */
[----:B0-----:R-:W-:-:S05]  /*1e660*/  LEA.HI.X.SX32 R12, R27, R4, 0x1, P4 ;  /* 0x000000041b0c7211 */ /* 0x001fca00020f0eff */
[----:B------:R0:W-:Y:S01]  /*1e670*/  STL [R1+0x1a88], R12 ;  /* 0x001a880c01007387 */ /* 0x0001e20000100800 */
[----:B-1----:R-:W-:-:S03]  /*1e680*/  LEA R13, P4, R18, R17, 0x1 ;  /* 0x00000011120d7211 */ /* 0x002fc600078808ff */
[----:B------:R-:W5:Y:S04]  /*1e690*/  LDL.LU R27, [R1+0xf4] ;  /* 0x0000f400011b7983 */ /* 0x000f680000300800 */
[----:B------:R1:W-:Y:S01]  /*1e6a0*/  STL [R1+0x1ac4], R13 ;  /* 0x001ac40d01007387 */ /* 0x0003e20000100800 */
[----:B0-----:R-:W-:-:S03]  /*1e6b0*/  LEA.HI.X.SX32 R12, R0, R4, 0x1, P5 ;  /* 0x00000004000c7211 */ /* 0x001fc600028f0eff */
[----:B------:R-:W5:Y:S04]  /*1e6c0*/  LDL.LU R0, [R1+0xf0] ;  /* 0x0000f00001007983 */ /* 0x000f680000300800 */
[----:B------:R0:W-:Y:S01]  /*1e6d0*/  STL [R1+0x1a90], R12 ;  /* 0x001a900c01007387 */ /* 0x0001e20000100800 */
[----:B-1----:R-:W-:Y:S02]  /*1e6e0*/  LEA R13, P5, R19, R17, 0x1 ;  /* 0x00000011130d7211 */ /* 0x002fe400078a08ff */
[----:B0-----:R-:W-:-:S03]  /*1e6f0*/  LEA.HI.X.SX32 R12, R29, R4, 0x1, P6 ;  /* 0x000000041d0c7211 */ /* 0x001fc600030f0eff */
[----:B------:R0:W-:Y:S04]  /*1e700*/  STL [R1+0x1acc], R13 ;  /* 0x001acc0d01007387 */ /* 0x0001e80000100800 */
[----:B------:R-:W5:Y:S04]  /*1e710*/  LDL.LU R29, [R1+0xec] ;  /* 0x0000ec00011d7983 */ /* 0x000f680000300800 */
[----:B------:R1:W-:Y:S01]  /*1e720*/  STL [R1+0x1a98], R12 ;  /* 0x001a980c01007387 */ /* 0x0003e20000100800 */
[----:B0-----:R-:W-:Y:S02]  /*1e730*/  LEA R13, P6, R9, R17, 0x1 ;  /* 0x00000011090d7211 */ /* 0x001fe400078c08ff */
[----:B-1----:R-:W-:-:S03]  /*1e740*/  LEA.HI.X.SX32 R12, R5, R4, 0x1, P0 ;  /* 0x00000004050c7211 */ /* 0x002fc600000f0eff */
        /* <DEDUP_REMOVED lines=10> */
[----:B------:R-:W-:Y:S04]  /*1e7f0*/  STL [R1+0x1ae4], R13 ;  /* 0x001ae40d01007387 */ /* 0x000fe80000100800 */
[----:B------:R0:W-:Y:S01]  /*1e800*/  STL [R1+0x1ab0], R12 ;  /* 0x001ab00c01007387 */ /* 0x0001e20000100800 */
[----:B------:R-:W-:Y:S02]  /*1e810*/  LEA.HI.X.SX32 R10, R10, R4, 0x1, P3 ;  /* 0x000000040a0a7211 */ /* 0x000fe400018f0eff */
[----:B--2---:R-:W-:-:S05]  /*1e820*/  LEA R11, P2, R22, R17, 0x1 ;  /* 0x00000011160b7211 */ /* 0x004fca00078408ff */
[----:B------:R-:W-:Y:S04]  /*1e830*/  STL [R1+0x1aec], R11 ;  /* 0x001aec0b01007387 */ /* 0x000fe80000100800 */
[----:B0-----:R-:W2:Y:S04]  /*1e840*/  LDL.LU R12, [R1+0xe0] ;  /* 0x0000e000010c7983 */ /* 0x001ea80000300800 */
[----:B------:R0:W-:Y:S02]  /*1e850*/  STL [R1+0x1ab8], R10 ;  /* 0x001ab80a01007387 */ /* 0x0001e40000100800 */
[----:B0-----:R-:W-:-:S02]  /*1e860*/  LEA.HI.X.SX32 R10, R18, R4, 0x1, P4 ;  /* 0x00000004120a7211 */ /* 0x001fc400020f0eff */
[----:B------:R-:W2:Y:S01]  /*1e870*/  LDL.LU R18, [R1+0xdc] ;  /* 0x0000dc0001127983 */ /* 0x000ea20000300800 */
[----:B---3--:R-:W-:-:S05]  /*1e880*/  LEA R11, P3, R23, R17, 0x1 ;  /* 0x00000011170b7211 */ /* 0x008fca00078608ff */
[----:B------:R0:W-:Y:S04]  /*1e890*/  STL [R1+0x1af4], R11 ;  /* 0x001af40b01007387 */ /* 0x0001e80000100800 */
[----:B------:R1:W-:Y:S01]  /*1e8a0*/  STL [R1+0x1ac0], R10 ;  /* 0x001ac00a01007387 */ /* 0x0003e20000100800 */
[----:B0-----:R-:W-:Y:S02]  /*1e8b0*/  LEA.HI.X.SX32 R11, R19, R4, 0x1, P5 ;  /* 0x00000004130b7211 */ /* 0x001fe400028f0eff */
[----:B------:R-:W-:-:S05]  /*1e8c0*/  LEA R13, P4, R8, R17, 0x1 ;  /* 0x00000011080d7211 */ /* 0x000fca00078808ff */
[----:B------:R0:W-:Y:S04]  /*1e8d0*/  STL [R1+0x1afc], R13 ;  /* 0x001afc0d01007387 */ /* 0x0001e80000100800 */
[----:B------:R-:W3:Y:S04]  /*1e8e0*/  LDL.LU R19, [R1+0xd8] ;  /* 0x0000d80001137983 */ /* 0x000ee80000300800 */
[----:B------:R0:W-:Y:S01]  /*1e8f0*/  STL [R1+0x1ac8], R11 ;  /* 0x001ac80b01007387 */ /* 0x0001e20000100800 */
[----:B-1----:R-:W-:Y:S02]  /*1e900*/  LEA R10, P5, R24, R17, 0x1 ;  /* 0x00000011180a7211 */ /* 0x002fe400078a08ff */
[-C--:B0-----:R-:W-:Y:S01]  /*1e910*/  LEA.HI.X.SX32 R13, R9, R4.reuse, 0x1, P6 ;  /* 0x00000004090d7211 */ /* 0x081fe200030f0eff */
[----:B------:R-:W3:Y:S01]  /*1e920*/  LDL.LU R11, [R1+0xd4] ;  /* 0x0000d400010b7983 */ /* 0x000ee20000300800 */
[----:B------:R-:W-:-:S03]  /*1e930*/  LEA.HI.X.SX32 R9, R20, R4, 0x1, P0 ;  /* 0x0000000414097211 */ /* 0x000fc600000f0eff */
[----:B------:R4:W-:Y:S04]  /*1e940*/  STL [R1+0x1b04], R10 ;  /* 0x001b040a01007387 */ /* 0x0009e80000100800 */
[----:B------:R5:W-:Y:S04]  /*1e950*/  STL [R1+0x1ad0], R13 ;  /* 0x001ad00d01007387 */ /* 0x000be80000100800 */
[----:B------:R-:W3:Y:S01]  /*1e960*/  LDL.LU R20, [R1+0xd0] ;  /* 0x0000d00001147983 */ /* 0x000ee20000300800 */
[----:B----4-:R-:W-:-:S05]  /*1e970*/  LEA R10, P6, R25, R17, 0x1 ;  /* 0x00000011190a7211 */ /* 0x010fca00078c08ff */
[----:B------:R-:W-:Y:S04]  /*1e980*/  STL [R1+0x1b0c], R10 ;  /* 0x001b0c0a01007387 */ /* 0x000fe80000100800 */
[----:B------:R0:W-:Y:S01]  /*1e990*/  STL [R1+0x1ad8], R9 ;  /* 0x001ad80901007387 */ /* 0x0001e20000100800 */
[----:B-----5:R-:W-:Y:S02]  /*1e9a0*/  LEA R13, P0, R26, R17, 0x1 ;  /* 0x000000111a0d7211 */ /* 0x020fe400078008ff */
[----:B0-----:R-:W-:-:S03]  /*1e9b0*/  LEA.HI.X.SX32 R9, R21, R4, 0x1, P1 ;  /* 0x0000000415097211 */ /* 0x001fc600008f0eff */
[----:B------:R-:W-:Y:S04]  /*1e9c0*/  STL [R1+0x1b14], R13 ;  /* 0x001b140d01007387 */ /* 0x000fe80000100800 */
[----:B------:R-:W4:Y:S01]  /*1e9d0*/  LDL.LU R21, [R1+0xcc] ;  /* 0x0000cc0001157983 */ /* 0x000f220000300800 */
[----:B------:R-:W-:-:S03]  /*1e9e0*/  LEA R10, P1, R27, R17, 0x1 ;  /* 0x000000111b0a7211 */ /* 0x000fc600078208ff */
[----:B------:R0:W-:Y:S04]  /*1e9f0*/  STL [R1+0x1ae0], R9 ;  /* 0x001ae00901007387 */ /* 0x0001e80000100800 */
[----:B------:R1:W-:Y:S01]  /*1ea00*/  STL [R1+0x1b1c], R10 ;  /* 0x001b1c0a01007387 */ /* 0x0003e20000100800 */
[----:B0-----:R-:W-:-:S03]  /*1ea10*/  LEA.HI.X.SX32 R9, R22, R4, 0x1, P2 ;  /* 0x0000000416097211 */ /* 0x001fc600010f0eff */
[----:B------:R-:W5:Y:S01]  /*1ea20*/  LDL.LU R22, [R1+0xc8] ;  /* 0x0000c80001167983 */ /* 0x000f620000300800 */
[----:B-1----:R-:W-:-:S03]  /*1ea30*/  LEA R10, P2, R0, R17, 0x1 ;  /* 0x00000011000a7211 */ /* 0x002fc600078408ff */
[----:B------:R0:W-:Y:S04]  /*1ea40*/  STL [R1+0x1ae8], R9 ;  /* 0x001ae80901007387 */ /* 0x0001e80000100800 */
[----:B------:R1:W-:Y:S01]  /*1ea50*/  STL [R1+0x1b24], R10 ;  /* 0x001b240a01007387 */ /* 0x0003e20000100800 */
[----:B0-----:R-:W-:-:S03]  /*1ea60*/  LEA.HI.X.SX32 R9, R23, R4, 0x1, P3 ;  /* 0x0000000417097211 */ /* 0x001fc600018f0eff */
[----:B------:R-:W5:Y:S01]  /*1ea70*/  LDL.LU R23, [R1+0xc4] ;  /* 0x0000c40001177983 */ /* 0x000f620000300800 */
[----:B-1----:R-:W-:-:S03]  /*1ea80*/  LEA R10, P3, R29, R17, 0x1 ;  /* 0x000000111d0a7211 */ /* 0x002fc600078608ff */
[----:B------:R0:W-:Y:S04]  /*1ea90*/  STL [R1+0x1af0], R9 ;  /* 0x001af00901007387 */ /* 0x0001e80000100800 */
[----:B------:R1:W-:Y:S01]  /*1eaa0*/  STL [R1+0x1b2c], R10 ;  /* 0x001b2c0a01007387 */ /* 0x0003e20000100800 */
[-C--:B0-----:R-:W-:Y:S02]  /*1eab0*/  LEA.HI.X.SX32 R9, R8, R4.reuse, 0x1, P4 ;  /* 0x0000000408097211 */ /* 0x081fe400020f0eff */
[----:B------:R-:W-:Y:S01]  /*1eac0*/  LEA R8, P4, R5, R17, 0x1 ;  /* 0x0000001105087211 */ /* 0x000fe200078808ff */
[----:B-1----:R-:W5:Y:S04]  /*1ead0*/  LDL.LU R10, [R1+0xc0] ;  /* 0x0000c000010a7983 */ /* 0x002f680000300800 */
[----:B------:R0:W-:Y:S04]  /*1eae0*/  STL [R1+0x1af8], R9 ;  /* 0x001af80901007387 */ /* 0x0001e80000100800 */
[----:B------:R1:W-:Y:S01]  /*1eaf0*/  STL [R1+0x1b34], R8 ;  /* 0x001b340801007387 */ /* 0x0003e20000100800 */
[----:B0-----:R-:W-:-:S03]  /*1eb00*/  LEA.HI.X.SX32 R9, R24, R4, 0x1, P5 ;  /* 0x0000000418097211 */ /* 0x001fc600028f0eff */
[----:B------:R-:W5:Y:S01]  /*1eb10*/  LDL.LU R24, [R1+0xbc] ;  /* 0x0000bc0001187983 */ /* 0x000f620000300800 */
[----:B------:R-:W-:Y:S02]  /*1eb20*/  LEA.HI.X.SX32 R13, R25, R4, 0x1, P6 ;  /* 0x00000004190d7211 */ /* 0x000fe400030f0eff */
[----:B-1----:R-:W-:Y:S01]  /*1eb30*/  LEA R8, P5, R28, R17, 0x1 ;  /* 0x000000111c087211 */ /* 0x002fe200078a08ff */
[----:B------:R0:W-:Y:S04]  /*1eb40*/  STL [R1+0x1b00], R9 ;  /* 0x001b000901007387 */ /* 0x0001e80000100800 */
[----:B------:R1:W-:Y:S01]  /*1eb50*/  STL [R1+0x1b3c], R8 ;  /* 0x001b3c0801007387 */ /* 0x0003e20000100800 */
[----:B0-----:R-:W-:-:S03]  /*1eb60*/  IMAD.MOV.U32 R9, RZ, RZ, R7 ;  /* 0x000000ffff097224 */ /* 0x001fc600078e0007 */
[----:B------:R-:W-:Y:S01]  /*1eb70*/  STL [R1+0x1b08], R13 ;  /* 0x001b080d01007387 */ /* 0x000fe20000100800 */
[----:B-1----:R-:W-:-:S03]  /*1eb80*/  IMAD.MOV.U32 R8, RZ, RZ, R6 ;  /* 0x000000ffff087224 */ /* 0x002fc600078e0006 */
[----:B------:R-:W5:Y:S01]  /*1eb90*/  LDL.LU R25, [R1+0xb8] ;  /* 0x0000b80001197983 */ /* 0x000f620000300800 */
[----:B------:R-:W-:Y:S02]  /*1eba0*/  LEA.HI.X.SX32 R6, R26, R4, 0x1, P0 ;  /* 0x000000041a067211 */ /* 0x000fe400000f0eff */
[----:B--2---:R-:W-:-:S05]  /*1ebb0*/  LEA R7, P6, R12, R17, 0x1 ;  /* 0x000000110c077211 */ /* 0x004fca00078c08ff */
[----:B------:R0:W-:Y:S04]  /*1ebc0*/  STL [R1+0x1b44], R7 ;  /* 0x001b440701007387 */ /* 0x0001e80000100800 */
[----:B------:R-:W2:Y:S01]  /*1ebd0*/  LDL.LU R26, [R1+0xb4] ;  /* 0x0000b400011a7983 */ /* 0x000ea20000300800 */
[----:B0-----:R-:W-:-:S03]  /*1ebe0*/  LEA R7, P0, R18, R17, 0x1 ;  /* 0x0000001112077211 */ /* 0x001fc600078008ff */
[----:B------:R0:W-:Y:S04]  /*1ebf0*/  STL [R1+0x1b10], R6 ;  /* 0x001b100601007387 */ /* 0x0001e80000100800 */
[----:B------:R1:W-:Y:S01]  /*1ec00*/  STL [R1+0x1b4c], R7 ;  /* 0x001b4c0701007387 */ /* 0x0003e20000100800 */
[----:B0-----:R-:W-:-:S03]  /*1ec10*/  LEA.HI.X.SX32 R6, R27, R4, 0x1, P1 ;  /* 0x000000041b067211 */ /* 0x001fc600008f0eff */
[----:B------:R-:W2:Y:S01]  /*1ec20*/  LDL.LU R27, [R1+0xb0] ;  /* 0x0000b000011b7983 */ /* 0x000ea20000300800 */
[----:B-1----:R-:W-:-:S03]  /*1ec30*/  LEA.HI.X.SX32 R7, R0, R4, 0x1, P2 ;  /* 0x0000000400077211 */ /* 0x002fc600010f0eff */
[----:B------:R0:W-:Y:S01]  /*1ec40*/  STL [R1+0x1b18], R6 ;  /* 0x001b180601007387 */ /* 0x0001e20000100800 */
[----:B---3--:R-:W-:-:S05]  /*1ec50*/  LEA R13, P1, R19, R17, 0x1 ;  /* 0x00000011130d7211 */ /* 0x008fca00078208ff */
[----:B------:R1:W-:Y:S04]  /*1ec60*/  STL [R1+0x1b54], R13 ;  /* 0x001b540d01007387 */ /* 0x0003e80000100800 */
[----:B------:R-:W3:Y:S04]  /*1ec70*/  LDL.LU R0, [R1+0xac] ;  /* 0x0000ac0001007983 */ /* 0x000ee80000300800 */
[----:B------:R1:W-:Y:S01]  /*1ec80*/  STL [R1+0x1b20], R7 ;  /* 0x001b200701007387 */ /* 0x0003e20000100800 */
[----:B0-----:R-:W-:Y:S02]  /*1ec90*/  LEA R6, P2, R11, R17, 0x1 ;  /* 0x000000110b067211 */ /* 0x001fe400078408ff */
[-C--:B-1----:R-:W-:Y:S01]  /*1eca0*/  LEA.HI.X.SX32 R13, R29, R4.reuse, 0x1, P3 ;  /* 0x000000041d0d7211 */ /* 0x082fe200018f0eff */
[----:B------:R-:W3:Y:S04]  /*1ecb0*/  LDL.LU R7, [R1+0xa8] ;  /* 0x0000a80001077983 */ /* 0x000ee80000300800 */
[----:B------:R0:W-:Y:S01]  /*1ecc0*/  STL [R1+0x1b5c], R6 ;  /* 0x001b5c0601007387 */ /* 0x0001e20000100800 */
[----:B------:R-:W-:-:S03]  /*1ecd0*/  LEA.HI.X.SX32 R5, R5, R4, 0x1, P4 ;  /* 0x0000000405057211 */ /* 0x000fc600020f0eff */
[----:B------:R-:W3:Y:S01]  /*1ece0*/  LDL.LU R29, [R1+0xa4] ;  /* 0x0000a400011d7983 */ /* 0x000ee20000300800 */
[----:B0-----:R-:W-:-:S03]  /*1ecf0*/  LEA R6, P3, R20, R17, 0x1 ;  /* 0x0000001114067211 */ /* 0x001fc600078608ff */
[----:B------:R-:W-:Y:S04]  /*1ed00*/  STL [R1+0x1b28], R13 ;  /* 0x001b280d01007387 */ /* 0x000fe80000100800 */
[----:B------:R0:W-:Y:S01]  /*1ed10*/  STL [R1+0x1b64], R6 ;  /* 0x001b640601007387 */ /* 0x0001e20000100800 */
[----:B------:R-:W-:-:S03]  /*1ed20*/  LEA.HI.X.SX32 R14, R28, R4, 0x1, P5 ;  /* 0x000000041c0e7211 */ /* 0x000fc600028f0eff */
[----:B0-----:R-:W3:Y:S04]  /*1ed30*/  LDL.LU R6, [R1+0xa0] ;  /* 0x0000a00001067983 */ /* 0x001ee80000300800 */
[----:B------:R0:W-:Y:S04]  /*1ed40*/  STL [R1+0x1b30], R5 ;  /* 0x001b300501007387 */ /* 0x0001e80000100800 */
[----:B0-----:R-:W3:Y:S01]  /*1ed50*/  LDL.LU R5, [R1+0x9c] ;  /* 0x00009c0001057983 */ /* 0x001ee20000300800 */
[----:B----4-:R-:W-:-:S05]  /*1ed60*/  LEA R13, P4, R21, R17, 0x1 ;  /* 0x00000011150d7211 */ /* 0x010fca00078808ff */
[----:B------:R5:W-:Y:S04]  /*1ed70*/  STL [R1+0x1b6c], R13 ;  /* 0x001b6c0d01007387 */ /* 0x000be80000100800 */
[----:B------:R0:W-:Y:S04]  /*1ed80*/  STL [R1+0x1b38], R14 ;  /* 0x001b380e01007387 */ /* 0x0001e80000100800 */
[----:B------:R-:W4:Y:S01]  /*1ed90*/  LDL.LU R28, [R1+0x98] ;  /* 0x00009800011c7983 */ /* 0x000f220000300800 */
[----:B-----5:R-:W-:Y:S02]  /*1eda0*/  LEA R13, P5, R22, R17, 0x1 ;  /* 0x00000011160d7211 */ /* 0x020fe400078a08ff */
[----:B0-----:R-:W-:-:S03]  /*1edb0*/  LEA.HI.X.SX32 R14, R12, R4, 0x1, P6 ;  /* 0x000000040c0e7211 */ /* 0x001fc600030f0eff */
[----:B------:R0:W-:Y:S04]  /*1edc0*/  STL [R1+0x1b74], R13 ;  /* 0x001b740d01007387 */ /* 0x0001e80000100800 */
[----:B------:R-:W-:Y:S01]  /*1edd0*/  STL [R1+0x1b40], R14 ;  /* 0x001b400e01007387 */ /* 0x000fe20000100800 */
[----:B0-----:R-:W-:Y:S02]  /*1ede0*/  LEA.HI.X.SX32 R13, R18, R4, 0x1, P0 ;  /* 0x00000004120d7211 */ /* 0x001fe400000f0eff */
        /* <DEDUP_REMOVED lines=11> */
[----:B------:R0:W-:Y:S01]  /*1eea0*/  STL [R1+0x1b8c], R12 ;  /* 0x001b8c0c01007387 */ /* 0x0001e20000100800 */
[----:B------:R-:W-:-:S03]  /*1eeb0*/  LEA.HI.X.SX32 R11, R20, R4, 0x1, P3 ;  /* 0x00000004140b7211 */ /* 0x000fc600018f0eff */
[----:B------:R-:W-:Y:S04]  /*1eec0*/  STL [R1+0x1b58], R13 ;  /* 0x001b580d01007387 */ /* 0x000fe80000100800 */
[----:B------:R-:W5:Y:S01]  /*1eed0*/  LDL.LU R20, [R1+0x8c] ;  /* 0x00008c0001147983 */ /* 0x000f620000300800 */
[----:B0-----:R-:W-:-:S05]  /*1eee0*/  LEA R12, P2, R25, R17, 0x1 ;  /* 0x00000011190c7211 */ /* 0x001fca00078408ff */
        /* <DEDUP_REMOVED lines=13> */
[----:B---3--:R-:W-:-:S05]  /*1efc0*/  LEA R13, P5, R0, R17, 0x1 ;  /* 0x00000011000d7211 */ /* 0x008fca00078a08ff */
[----:B------:R-:W-:Y:S04]  /*1efd0*/  STL [R1+0x1bac], R13 ;  /* 0x001bac0d01007387 */ /* 0x000fe80000100800 */
[----:B------:R-:W3:Y:S01]  /*1efe0*/  LDL.LU R23, [R1+0x80] ;  /* 0x0000800001177983 */ /* 0x000ee20000300800 */
[----:B------:R-:W-:-:S03]  /*1eff0*/  LEA R12, P6, R7, R17, 0x1 ;  /* 0x00000011070c7211 */ /* 0x000fc600078c08ff */
[----:B------:R0:W-:Y:S04]  /*1f000*/  STL [R1+0x1b78], R11 ;  /* 0x001b780b01007387 */ /* 0x0001e80000100800 */
[----:B------:R1:W-:Y:S01]  /*1f010*/  STL [R1+0x1bb4], R12 ;  /* 0x001bb40c01007387 */ /* 0x0003e20000100800 */
[-C--:B0-----:R-:W-:Y:S02]  /*1f020*/  LEA.HI.X.SX32 R11, R10, R4.reuse, 0x1, P0 ;  /* 0x000000040a0b7211 */ /* 0x081fe400000f0eff */
[-C--:B------:R-:W-:Y:S02]  /*1f030*/  LEA R10, P0, R29, R17.reuse, 0x1 ;  /* 0x000000111d0a7211 */ /* 0x080fe400078008ff */
[----:B-1----:R-:W-:Y:S01]  /*1f040*/  LEA.HI.X.SX32 R12, R24, R4, 0x1, P1 ;  /* 0x00000004180c7211 */ /* 0x002fe200008f0eff */
[----:B------:R0:W-:Y:S04]  /*1f050*/  STL [R1+0x1b80], R11 ;  /* 0x001b800b01007387 */ /* 0x0001e80000100800 */
[----:B------:R1:W-:Y:S04]  /*1f060*/  STL [R1+0x1bbc], R10 ;  /* 0x001bbc0a01007387 */ /* 0x0003e80000100800 */
[----:B------:R1:W-:Y:S04]  /*1f070*/  STL [R1+0x1b88], R12 ;  /* 0x001b880c01007387 */ /* 0x0003e80000100800 */
[----:B------:R-:W3:Y:S01]  /*1f080*/  LDL.LU R24, [R1+0x7c] ;  /* 0x00007c0001187983 */ /* 0x000ee20000300800 */
[----:B0-----:R-:W-:-:S02]  /*1f090*/  LEA R11, P1, R6, R17, 0x1 ;  /* 0x00000011060b7211 */ /* 0x001fc400078208ff */
[----:B-1----:R-:W-:-:S03]  /*1f0a0*/  LEA.HI.X.SX32 R10, R25, R4, 0x1, P2 ;  /* 0x00000004190a7211 */ /* 0x002fc600010f0eff */
[----:B------:R0:W-:Y:S04]  /*1f0b0*/  STL [R1+0x1bc4], R11 ;  /* 0x001bc40b01007387 */ /* 0x0001e80000100800 */
[----:B------:R4:W-:Y:S01]  /*1f0c0*/  STL [R1+0x1b90], R10 ;  /* 0x001b900a01007387 */ /* 0x0009e20000100800 */
[----:B------:R-:W-:Y:S02]  /*1f0d0*/  LEA R12, P2, R5, R17, 0x1 ;  /* 0x00000011050c7211 */ /* 0x000fe400078408ff */
[----:B0-----:R-:W-:-:S03]  /*1f0e0*/  LEA.HI.X.SX32 R11, R26, R4, 0x1, P3 ;  /* 0x000000041a0b7211 */ /* 0x001fc600018f0eff */
[----:B------:R-:W-:Y:S04]  /*1f0f0*/  STL [R1+0x1bcc], R12 ;  /* 0x001bcc0c01007387 */ /* 0x000fe80000100800 */
[----:B------:R-:W3:Y:S04]  /*1f100*/  LDL.LU R25, [R1+0x78] ;  /* 0x0000780001197983 */ /* 0x000ee80000300800 */
[----:B------:R0:W-:Y:S01]  /*1f110*/  STL [R1+0x1b98], R11 ;  /* 0x001b980b01007387 */ /* 0x0001e20000100800 */
[----:B----4-:R-:W-:Y:S02]  /*1f120*/  LEA R10, P3, R28, R17, 0x1 ;  /* 0x000000111c0a7211 */ /* 0x010fe400078608ff */
[----:B0-----:R-:W-:-:S03]  /*1f130*/  LEA.HI.X.SX32 R11, R27, R4, 0x1, P4 ;  /* 0x000000041b0b7211 */ /* 0x001fc600020f0eff */
[----:B------:R5:W-:Y:S04]  /*1f140*/  STL [R1+0x1bd4], R10 ;  /* 0x001bd40a01007387 */ /* 0x000be80000100800 */
[----:B------:R-:W4:Y:S01]  /*1f150*/  LDL.LU R26, [R1+0x74] ;  /* 0x00007400011a7983 */ /* 0x000f220000300800 */
[----:B------:R-:W-:-:S03]  /*1f160*/  LEA.HI.X.SX32 R0, R0, R4, 0x1, P5 ;  /* 0x0000000400007211 */ /* 0x000fc600028f0eff */
[----:B------:R0:W-:Y:S04]  /*1f170*/  STL [R1+0x1ba0], R11 ;  /* 0x001ba00b01007387 */ /* 0x0001e80000100800 */
[----:B------:R-:W4:Y:S01]  /*1f180*/  LDL.LU R27, [R1+0x70] ;  /* 0x00007000011b7983 */ /* 0x000f220000300800 */
[----:B-----5:R-:W-:-:S05]  /*1f190*/  LEA R10, P4, R18, R17, 0x1 ;  /* 0x00000011120a7211 */ /* 0x020fca00078808ff */
[----:B------:R-:W-:Y:S01]  /*1f1a0*/  STL [R1+0x1bdc], R10 ;  /* 0x001bdc0a01007387 */ /* 0x000fe20000100800 */
[----:B------:R-:W-:-:S03]  /*1f1b0*/  LEA.HI.X.SX32 R7, R7, R4, 0x1, P6 ;  /* 0x0000000407077211 */ /* 0x000fc600030f0eff */
[----:B------:R1:W-:Y:S01]  /*1f1c0*/  STL [R1+0x1ba8], R0 ;  /* 0x001ba80001007387 */ /* 0x0003e20000100800 */
[----:B0-----:R-:W-:-:S03]  /*1f1d0*/  IMAD.MOV.U32 R11, RZ, RZ, R9 ;  /* 0x000000ffff0b7224 */ /* 0x001fc600078e0009 */
[----:B-1----:R-:W5:Y:S01]  /*1f1e0*/  LDL.LU R0, [R1+0x6c] ;  /* 0x00006c0001007983 */ /* 0x002f620000300800 */
[----:B------:R-:W-:Y:S01]  /*1f1f0*/  LEA R12, P5, R19, R17, 0x1 ;  /* 0x00000011130c7211 */ /* 0x000fe200078a08ff */
[----:B------:R-:W-:Y:S02]  /*1f200*/  IMAD.MOV.U32 R10, RZ, RZ, R8 ;  /* 0x000000ffff0a7224 */ /* 0x000fe400078e0008 */
[----:B------:R-:W-:Y:S02]  /*1f210*/  IMAD.MOV.U32 R8, RZ, RZ, R2 ;  /* 0x000000ffff087224 */ /* 0x000fe400078e0002 */
[----:B------:R0:W-:Y:S01]  /*1f220*/  STL [R1+0x1be4], R12 ;  /* 0x001be40c01007387 */ /* 0x0001e20000100800 */
[----:B------:R-:W-:-:S03]  /*1f230*/  IMAD.MOV.U32 R9, RZ, RZ, R3 ;  /* 0x000000ffff097224 */ /* 0x000fc600078e0003 */
[----:B------:R-:W-:Y:S04]  /*1f240*/  STL [R1+0x1bb0], R7 ;  /* 0x001bb00701007387 */ /* 0x000fe80000100800 */
[----:B------:R-:W5:Y:S01]  /*1f250*/  LDL.LU R2, [R1+0x68] ;  /* 0x0000680001027983 */ /* 0x000f620000300800 */
[----:B0-----:R-:W-:Y:S02]  /*1f260*/  LEA.HI.X.SX32 R12, R29, R4, 0x1, P0 ;  /* 0x000000041d0c7211 */ /* 0x001fe400000f0eff */
[----:B------:R-:W-:-:S05]  /*1f270*/  LEA R3, P6, R20, R17, 0x1 ;  /* 0x0000001114037211 */ /* 0x000fca00078c08ff */
[----:B------:R0:W-:Y:S04]  /*1f280*/  STL [R1+0x1bec], R3 ;  /* 0x001bec0301007387 */ /* 0x0001e80000100800 */
[----:B0-----:R-:W5:Y:S04]  /*1f290*/  LDL.LU R3, [R1+0x64] ;  /* 0x0000640001037983 */ /* 0x001f680000300800 */
[----:B------:R-:W-:Y:S04]  /*1f2a0*/  STL [R1+0x1bb8], R12 ;  /* 0x001bb80c01007387 */ /* 0x000fe80000100800 */
[----:B------:R-:W5:Y:S01]  /*1f2b0*/  LDL.LU R29, [R1+0x60] ;  /* 0x00006000011d7983 */ /* 0x000f620000300800 */
[----:B------:R-:W-:-:S02]  /*1f2c0*/  LEA.HI.X.SX32 R6, R6, R4, 0x1, P1 ;  /* 0x0000000406067211 */ /* 0x000fc400008f0eff */
[----:B--2---:R-:W-:-:S05]  /*1f2d0*/  LEA R7, P0, R21, R17, 0x1 ;  /* 0x0000001115077211 */ /* 0x004fca00078008ff */
[----:B------:R0:W-:Y:S04]  /*1f2e0*/  STL [R1+0x1bf4], R7 ;  /* 0x001bf40701007387 */ /* 0x0001e80000100800 */
[----:B------:R-:W2:Y:S04]  /*1f2f0*/  LDL.LU R16, [R1+0x5c] ;  /* 0x00005c0001107983 */ /* 0x000ea80000300800 */
[----:B------:R1:W-:Y:S04]  /*1f300*/  STL [R1+0x1bc0], R6 ;  /* 0x001bc00601007387 */ /* 0x0003e80000100800 */
[----:B------:R-:W2:Y:S01]  /*1f310*/  LDL.LU R15, [R1+0x54] ;  /* 0x00005400010f7983 */ /* 0x000ea20000300800 */
[----:B0-----:R-:W-:-:S05]  /*1f320*/  LEA R7, P1, R22, R17, 0x1 ;  /* 0x0000001116077211 */ /* 0x001fca00078208ff */
[----:B------:R0:W-:Y:S01]  /*1f330*/  STL [R1+0x1bfc], R7 ;  /* 0x001bfc0701007387 */ /* 0x0001e20000100800 */
[----:B-1----:R-:W-:-:S03]  /*1f340*/  LEA.HI.X.SX32 R6, R5, R4, 0x1, P2 ;  /* 0x0000000405067211 */ /* 0x002fc600010f0eff */
[----:B------:R-:W2:Y:S04]  /*1f350*/  LDL.LU R14, [R1+0x4c] ;  /* 0x00004c00010e7983 */ /* 0x000ea80000300800 */
[----:B------:R1:W-:Y:S04]  /*1f360*/  STL [R1+0x1bc8], R6 ;  /* 0x001bc80601007387 */ /* 0x0003e80000100800 */
[----:B------:R-:W2:Y:S04]  /*1f370*/  LDL.LU R13, [R1+0x38] ;  /* 0x00003800010d7983 */ /* 0x000ea80000300800 */
[----:B------:R-:W2:Y:S01]  /*1f380*/  LDL.LU R12, [R1+0x2c] ;  /* 0x00002c00010c7983 */ /* 0x000ea20000300800 */
[----:B---3--:R-:W-:-:S05]  /*1f390*/  LEA R5, P2, R23, R17, 0x1 ;  /* 0x0000001117057211 */ /* 0x008fca00078408ff */
[----:B------:R3:W-:Y:S04]  /*1f3a0*/  STL [R1+0x1c04], R5 ;  /* 0x001c040501007387 */ /* 0x0007e80000100800 */
[----:B0-----:R-:W2:Y:S04]  /*1f3b0*/  LDL.LU R7, [R1+0x1c] ;  /* 0x00001c0001077983 */ /* 0x001ea80000300800 */
[----:B-1----:R-:W2:Y:S01]  /*1f3c0*/  LDL.LU R6, [R1+0x14] ;  /* 0x0000140001067983 */ /* 0x002ea20000300800 */
[-C--:B---3--:R-:W-:Y:S02]  /*1f3d0*/  LEA.HI.X.SX32 R5, R28, R4.reuse, 0x1, P3 ;  /* 0x000000041c057211 */ /* 0x088fe400018f0eff */
[----:B------:R-:W-:-:S03]  /*1f3e0*/  LEA.HI.X.SX32 R18, R18, R4, 0x1, P4 ;  /* 0x0000000412127211 */ /* 0x000fc600020f0eff */
[----:B------:R0:W-:Y:S01]  /*1f3f0*/  STL [R1+0x1bd0], R5 ;  /* 0x001bd00501007387 */ /* 0x0001e20000100800 */
[----:B------:R-:W-:-:S03]  /*1f400*/  LEA.HI.X.SX32 R19, R19, R4, 0x1, P5 ;  /* 0x0000000413137211 */ /* 0x000fc600028f0eff */
[----:B0-----:R-:W3:Y:S01]  /*1f410*/  LDL.LU R5, [R1+0x8] ;  /* 0x0000080001057983 */ /* 0x001ee20000300800 */
[----:B------:R-:W-:-:S05]  /*1f420*/  LEA R28, P3, R24, R17, 0x1 ;  /* 0x00000011181c7211 */ /* 0x000fca00078608ff */
[----:B------:R0:W-:Y:S04]  /*1f430*/  STL [R1+0x1c0c], R28 ;  /* 0x001c0c1c01007387 */ /* 0x0001e80000100800 */
[----:B0-----:R-:W3:Y:S04]  /*1f440*/  LDL.LU R28, [R1] ;  /* 0x00000000011c7983 */ /* 0x001ee80000300800 */
[----:B------:R0:W-:Y:S02]  /*1f450*/  STL [R1+0x1bd8], R18 ;  /* 0x001bd81201007387 */ /* 0x0001e40000100800 */
[----:B0-----:R-:W-:-:S05]  /*1f460*/  LEA R18, P4, R25, R17, 0x1 ;  /* 0x0000001119127211 */ /* 0x001fca00078808ff */
[----:B------:R0:W-:Y:S01]  /*1f470*/  STL [R1+0x1c14], R18 ;  /* 0x001c141201007387 */ /* 0x0001e20000100800 */
[----:B------:R-:W-:-:S03]  /*1f480*/  LEA.HI.X.SX32 R20, R20, R4, 0x1, P6 ;  /* 0x0000000414147211 */ /* 0x000fc600030f0eff */
[----:B0-----:R-:W3:Y:S04]  /*1f490*/  LDL.LU R18, [R1+0x221c] ;  /* 0x00221c0001127983 */ /* 0x001ee80000300800 */
[----:B------:R4:W-:Y:S02]  /*1f4a0*/  STL [R1+0x1be0], R19 ;  /* 0x001be01301007387 */ /* 0x0009e40000100800 */
[----:B----4-:R-:W-:-:S05]  /*1f4b0*/  LEA R19, P5, R26, R17, 0x1 ;  /* 0x000000111a137211 */ /* 0x010fca00078a08ff */
[----:B------:R0:W-:Y:S01]  /*1f4c0*/  STL [R1+0x1c1c], R19 ;  /* 0x001c1c1301007387 */ /* 0x0001e20000100800 */
[----:B------:R-:W-:-:S03]  /*1f4d0*/  LEA.HI.X.SX32 R21, R21, R4, 0x1, P0 ;  /* 0x0000000415157211 */ /* 0x000fc600000f0eff */
[----:B0-----:R-:W4:Y:S04]  /*1f4e0*/  LDL.LU R19, [R1+0x2218] ;  /* 0x0022180001137983 */ /* 0x001f280000300800 */
[----:B------:R0:W-:Y:S02]  /*1f4f0*/  STL [R1+0x1be8], R20 ;  /* 0x001be81401007387 */ /* 0x0001e40000100800 */
[----:B0-----:R-:W-:-:S05]  /*1f500*/  LEA R20, P6, R27, R17, 0x1 ;  /* 0x000000111b147211 */ /* 0x001fca00078c08ff */
[----:B------:R0:W-:Y:S01]  /*1f510*/  STL [R1+0x1c24], R20 ;  /* 0x001c241401007387 */ /* 0x0001e20000100800 */
[----:B------:R-:W-:-:S03]  /*1f520*/  LEA.HI.X.SX32 R22, R22, R4, 0x1, P1 ;  /* 0x0000000416167211 */ /* 0x000fc600008f0eff */
[----:B0-----:R-:W3:Y:S04]  /*1f530*/  LDL.LU R20, [R1+0x2214] ;  /* 0x0022140001147983 */ /* 0x001ee80000300800 */
[----:B------:R5:W-:Y:S02]  /*1f540*/  STL [R1+0x1bf0], R21 ;  /* 0x001bf01501007387 */ /* 0x000be40000100800 */
[----:B-----5:R-:W-:-:S05]  /*1f550*/  LEA R21, P0, R0, R17, 0x1 ;  /* 0x0000001100157211 */ /* 0x020fca00078008ff */
[----:B------:R0:W-:Y:S01]  /*1f560*/  STL [R1+0x1c2c], R21 ;  /* 0x001c2c1501007387 */ /* 0x0001e20000100800 */
[----:B------:R-:W-:-:S03]  /*1f570*/  LEA.HI.X.SX32 R23, R23, R4, 0x1, P2 ;  /* 0x0000000417177211 */ /* 0x000fc600010f0eff */
[----:B0-----:R-:W5:Y:S04]  /*1f580*/  LDL.LU R21, [R1+0x2210] ;  /* 0x0022100001157983 */ /* 0x001f680000300800 */
[----:B------:R0:W-:Y:S02]  /*1f590*/  STL [R1+0x1bf8], R22 ;  /* 0x001bf81601007387 */ /* 0x0001e40000100800 */
[----:B0-----:R-:W-:-:S05]  /*1f5a0*/  LEA R22, P1, R2, R17, 0x1 ;  /* 0x0000001102167211 */ /* 0x001fca00078208ff */
[----:B------:R0:W-:Y:S01]  /*1f5b0*/  STL [R1+0x1c34], R22 ;  /* 0x001c341601007387 */ /* 0x0001e20000100800 */
[----:B------:R-:W-:-:S03]  /*1f5c0*/  LEA.HI.X.SX32 R24, R24, R4, 0x1, P3 ;  /* 0x0000000418187211 */ /* 0x000fc600018f0eff */
[----:B0-----:R-:W4:Y:S04]  /*1f5d0*/  LDL.LU R22, [R1+0x220c] ;  /* 0x00220c0001167983 */ /* 0x001f280000300800 */
        /* <DEDUP_REMOVED lines=11> */
[----:B--2---:R-:W-:-:S05]  /*1f690*/  LEA R25, P4, R16, R17, 0x1 ;  /* 0x0000001110197211 */ /* 0x004fca00078808ff */
[----:B------:R0:W-:Y:S01]  /*1f6a0*/  STL [R1+0x1c4c], R25 ;  /* 0x001c4c1901007387 */ /* 0x0001e20000100800 */
[----:B------:R-:W-:-:S03]  /*1f6b0*/  LEA.HI.X.SX32 R27, R27, R4, 0x1, P6 ;  /* 0x000000041b1b7211 */ /* 0x000fc600030f0eff */
[----:B0-----:R-:W2:Y:S04]  /*1f6c0*/  LDL.LU R25, [R1+0x2200] ;  /* 0x0022000001197983 */ /* 0x001ea80000300800 */
[----:B------:R0:W-:Y:S02]  /*1f6d0*/  STL [R1+0x1c18], R26 ;  /* 0x001c181a01007387 */ /* 0x0001e40000100800 */
[----:B0-----:R-:W-:-:S05]  /*1f6e0*/  LEA R26, P5, R15, R17, 0x1 ;  /* 0x000000110f1a7211 */ /* 0x001fca00078a08ff */
        /* <DEDUP_REMOVED lines=20> */
[----:B------:R0:W-:Y:S04]  /*1f830*/  STL [R1+0x1c74], R3 ;  /* 0x001c740301007387 */ /* 0x0001e80000100800 */
[----:B0-----:R-:W2:Y:S04]  /*1f840*/  LDL.LU R3, [R1+0x21ec] ;  /* 0x0021ec0001037983 */ /* 0x001ea80000300800 */
[----:B------:R0:W-:Y:S02]  /*1f850*/  STL [R1+0x1c40], R29 ;  /* 0x001c401d01007387 */ /* 0x0001e40000100800 */
[----:B0-----:R-:W-:-:S05]  /*1f860*/  LEA R29, P3, R6, R17, 0x1 ;  /* 0x00000011061d7211 */ /* 0x001fca00078608ff */
[----:B------:R0:W-:Y:S04]  /*1f870*/  STL [R1+0x1c7c], R29 ;  /* 0x001c7c1d01007387 */ /* 0x0001e80000100800 */
[----:B0-----:R-:W4:Y:S01]  /*1f880*/  LDL.LU R29, [R1+0x21e8] ;  /* 0x0021e800011d7983 */ /* 0x001f220000300800 */
[-C--:B------:R-:W-:Y:S02]  /*1f890*/  LEA.HI.X.SX32 R16, R16, R4.reuse, 0x1, P4 ;  /* 0x0000000410107211 */ /* 0x080fe400020f0eff */
[----:B------:R-:W-:-:S03]  /*1f8a0*/  LEA.HI.X.SX32 R15, R15, R4, 0x1, P5 ;  /* 0x000000040f0f7211 */ /* 0x000fc600028f0eff */
[----:B------:R3:W-:Y:S01]  /*1f8b0*/  STL [R1+0x1c48], R16 ;  /* 0x001c481001007387 */ /* 0x0007e20000100800 */
[----:B------:R-:W-:Y:S02]  /*1f8c0*/  LEA.HI.X.SX32 R14, R14, R4, 0x1, P6 ;  /* 0x000000040e0e7211 */ /* 0x000fe400030f0eff */
[----:B---3--:R-:W-:-:S05]  /*1f8d0*/  LEA R16, P4, R5, R17, 0x1 ;  /* 0x0000001105107211 */ /* 0x008fca00078808ff */
[----:B------:R0:W-:Y:S01]  /*1f8e0*/  STL [R1+0x1c84], R16 ;  /* 0x001c841001007387 */ /* 0x0001e20000100800 */
[----:B------:R-:W-:-:S03]  /*1f8f0*/  LEA.HI.X.SX32 R13, R13, R4, 0x1, P0 ;  /* 0x000000040d0d7211 */ /* 0x000fc600000f0eff */
[----:B------:R-:W-:Y:S01]  /*1f900*/  STL [R1+0x1c50], R15 ;  /* 0x001c500f01007387 */ /* 0x000fe20000100800 */
[----:B0-----:R-:W-:-:S05]  /*1f910*/  LEA R16, P5, R28, R17, 0x1 ;  /* 0x000000111c107211 */ /* 0x001fca00078a08ff */
[----:B------:R-:W-:Y:S04]  /*1f920*/  STL [R1+0x1c8c], R16 ;  /* 0x001c8c1001007387 */ /* 0x000fe80000100800 */
[----:B------:R2:W-:Y:S01]  /*1f930*/  STL [R1+0x1c58], R14 ;  /* 0x001c580e01007387 */ /* 0x0005e20000100800 */
[----:B------:R-:W-:Y:S02]  /*1f940*/  LEA.HI.X.SX32 R7, R7, R4, 0x1, P2 ;  /* 0x0000000407077211 */ /* 0x000fe400010f0eff */
[-C--:B--2---:R-:W-:Y:S02]  /*1f950*/  LEA R14, P0, R3, R17.reuse, 0x1 ;  /* 0x00000011030e7211 */ /* 0x084fe400078008ff */
[----:B----4-:R-:W-:-:S05]  /*1f960*/  LEA R15, P6, R29, R17, 0x1 ;  /* 0x000000111d0f7211 */ /* 0x010fca00078c08ff */
[----:B------:R-:W-:Y:S04]  /*1f970*/  STL [R1+0x1c94], R15 ;  /* 0x001c940f01007387 */ /* 0x000fe80000100800 */
[----:B------:R0:W-:Y:S04]  /*1f980*/  STL [R1+0x1c60], R13 ;  /* 0x001c600d01007387 */ /* 0x0001e80000100800 */
[----:B------:R-:W-:Y:S01]  /*1f990*/  STL [R1+0x1c9c], R14 ;  /* 0x001c9c0e01007387 */ /* 0x000fe20000100800 */
[----:B0-----:R-:W-:Y:S02]  /*1f9a0*/  LEA.HI.X.SX32 R13, R12, R4, 0x1, P1 ;  /* 0x000000040c0d7211 */ /* 0x001fe400008f0eff */
[----:B------:R-:W-:-:S03]  /*1f9b0*/  LEA R12, P1, R2, R17, 0x1 ;  /* 0x00000011020c7211 */ /* 0x000fc600078208ff */
[----:B------:R0:W-:Y:S04]  /*1f9c0*/  STL [R1+0x1c68], R13 ;  /* 0x001c680d01007387 */ /* 0x0001e80000100800 */
[----:B------:R1:W-:Y:S04]  /*1f9d0*/  STL [R1+0x1ca4], R12 ;  /* 0x001ca40c01007387 */ /* 0x0003e80000100800 */
[----:B------:R2:W-:Y:S01]  /*1f9e0*/  STL [R1+0x1c70], R7 ;  /* 0x001c700701007387 */ /* 0x0005e20000100800 */
[----:B0-----:R-:W-:Y:S02]  /*1f9f0*/  LEA R13, P2, R0, R17, 0x1 ;  /* 0x00000011000d7211 */ /* 0x001fe400078408ff */
[----:B-1----:R-:W-:-:S02]  /*1fa00*/  LEA.HI.X.SX32 R12, R6, R4, 0x1, P3 ;  /* 0x00000004060c7211 */ /* 0x002fc400018f0eff */
[----:B------:R-:W-:Y:S02]  /*1fa10*/  LEA.HI.X.SX32 R6, R5, R4, 0x1, P4 ;  /* 0x0000000405067211 */ /* 0x000fe400020f0eff */
[-C--:B--2---:R-:W-:Y:S01]  /*1fa20*/  LEA R7, P3, R27, R17.reuse, 0x1 ;  /* 0x000000111b077211 */ /* 0x084fe200078608ff */
[----:B------:R-:W-:Y:S01]  /*1fa30*/  STL [R1+0x1cac], R13 ;  /* 0x001cac0d01007387 */ /* 0x000fe20000100800 */
[----:B------:R-:W-:-:S03]  /*1fa40*/  LEA R5, P4, R26, R17, 0x1 ;  /* 0x000000111a057211 */ /* 0x000fc600078808ff */
[----:B------:R-:W-:Y:S04]  /*1fa50*/  STL [R1+0x1c78], R12 ;  /* 0x001c780c01007387 */ /* 0x000fe80000100800 */
[----:B------:R0:W-:Y:S04]  /*1fa60*/  STL [R1+0x1cb4], R7 ;  /* 0x001cb40701007387 */ /* 0x0001e80000100800 */
[----:B------:R1:W-:Y:S04]  /*1fa70*/  STL [R1+0x1c80], R6 ;  /* 0x001c800601007387 */ /* 0x0003e80000100800 */
[----:B------:R2:W-:Y:S01]  /*1fa80*/  STL [R1+0x1cbc], R5 ;  /* 0x001cbc0501007387 */ /* 0x0005e20000100800 */
[----:B0-----:R-:W-:-:S02]  /*1fa90*/  LEA.HI.X.SX32 R7, R28, R4, 0x1, P5 ;  /* 0x000000041c077211 */ /* 0x001fc400028f0eff */
[----:B-1----:R-:W-:-:S03]  /*1faa0*/  LEA R6, P5, R25, R17, 0x1 ;  /* 0x0000001119067211 */ /* 0x002fc600078a08ff */
[----:B------:R0:W-:Y:S01]  /*1fab0*/  STL [R1+0x1c88], R7 ;  /* 0x001c880701007387 */ /* 0x0001e20000100800 */
[----:B--2---:R-:W-:-:S03]  /*1fac0*/  LEA.HI.X.SX32 R5, R29, R4, 0x1, P6 ;  /* 0x000000041d057211 */ /* 0x004fc600030f0eff */
[----:B------:R1:W-:Y:S04]  /*1fad0*/  STL [R1+0x1cc4], R6 ;  /* 0x001cc40601007387 */ /* 0x0003e80000100800 */
[----:B------:R2:W-:Y:S01]  /*1fae0*/  STL [R1+0x1c90], R5 ;  /* 0x001c900501007387 */ /* 0x0005e20000100800 */
[-C--:B0-----:R-:W-:Y:S02]  /*1faf0*/  LEA R7, P6, R24, R17.reuse, 0x1 ;  /* 0x0000001118077211 */ /* 0x081fe400078c08ff */
[-C--:B-1----:R-:W-:Y:S02]  /*1fb00*/  LEA.HI.X.SX32 R6, R3, R4.reuse, 0x1, P0 ;  /* 0x0000000403067211 */ /* 0x082fe400000f0eff */
[----:B------:R-:W-:Y:S02]  /*1fb10*/  LEA.HI.X.SX32 R3, R2, R4, 0x1, P1 ;  /* 0x0000000402037211 */ /* 0x000fe400008f0eff */
[-C--:B--2---:R-:W-:Y:S01]  /*1fb20*/  LEA R5, P0, R23, R17.reuse, 0x1 ;  /* 0x0000001117057211 */ /* 0x084fe200078008ff */
[----:B------:R-:W-:Y:S01]  /*1fb30*/  STL [R1+0x1cc8], R7 ;  /* 0x001cc80701007387 */ /* 0x000fe20000100800 */
[----:B------:R-:W-:-:S02]  /*1fb40*/  LEA R2, P1, R22, R17, 0x1 ;  /* 0x0000001116027211 */ /* 0x000fc400078208ff */
[----:B------:R-:W-:Y:S01]  /*1fb50*/  LEA.HI.X.SX32 R0, R0, R4, 0x1, P2 ;  /* 0x0000000400007211 */ /* 0x000fe200010f0eff */
[----:B------:R-:W-:Y:S04]  /*1fb60*/  STL [R1+0x1c98], R6 ;  /* 0x001c980601007387 */ /* 0x000fe80000100800 */
[----:B------:R-:W-:Y:S04]  /*1fb70*/  STL [R1+0x1ccc], R5 ;  /* 0x001ccc0501007387 */ /* 0x000fe80000100800 */
[----:B------:R0:W-:Y:S04]  /*1fb80*/  STL [R1+0x1ca0], R3 ;  /* 0x001ca00301007387 */ /* 0x0001e80000100800 */
[----:B------:R1:W-:Y:S04]  /*1fb90*/  STL [R1+0x1cd0], R2 ;  /* 0x001cd00201007387 */ /* 0x0003e80000100800 */
[----:B------:R2:W-:Y:S01]  /*1fba0*/  STL [R1+0x1ca8], R0 ;  /* 0x001ca80001007387 */ /* 0x0005e20000100800 */
[----:B0-----:R-:W-:-:S02]  /*1fbb0*/  LEA R3, P2, R20, R17, 0x1 ;  /* 0x0000001114037211 */ /* 0x001fc400078408ff */
[----:B-1----:R-:W-:-:S03]  /*1fbc0*/  LEA.HI.X.SX32 R2, R27, R4, 0x1, P3 ;  /* 0x000000041b027211 */ /* 0x002fc600018f0eff */
[----:B------:R0:W-:Y:S01]  /*1fbd0*/  STL [R1+0x1cd4], R3 ;  /* 0x001cd40301007387 */ /* 0x0001e20000100800 */
[----:B--2---:R-:W-:-:S03]  /*1fbe0*/  LEA R0, P3, R19, R17, 0x1 ;  /* 0x0000001113007211 */ /* 0x004fc600078608ff */
[----:B------:R5:W-:Y:S04]  /*1fbf0*/  STL [R1+0x1cb0], R2 ;  /* 0x001cb00201007387 */ /* 0x000be80000100800 */
[----:B------:R1:W-:Y:S01]  /*1fc00*/  STL [R1+0x1cd8], R0 ;  /* 0x001cd80001007387 */ /* 0x0003e20000100800 */
[----:B0-----:R-:W-:Y:S02]  /*1fc10*/  LEA.HI.X.SX32 R3, R26, R4, 0x1, P4 ;  /* 0x000000041a037211 */ /* 0x001fe400020f0eff */
[----:B-----5:R-:W-:-:S03]  /*1fc20*/  LEA R2, P4, R21, R17, 0x1 ;  /* 0x0000001115027211 */ /* 0x020fc600078808ff */
[----:B------:R0:W-:Y:S01]  /*1fc30*/  STL [R1+0x1cb8], R3 ;  /* 0x001cb80301007387 */ /* 0x0001e20000100800 */
[----:B-1----:R-:W-:-:S03]  /*1fc40*/  LEA.HI.X.SX32 R0, R25, R4, 0x1, P5 ;  /* 0x0000000419007211 */ /* 0x002fc600028f0eff */
[----:B------:R1:W-:Y:S04]  /*1fc50*/  STL [R1+0x1cdc], R2 ;  /* 0x001cdc0201007387 */ /* 0x0003e80000100800 */
[----:B------:R2:W-:Y:S01]  /*1fc60*/  STL [R1+0x1cc0], R0 ;  /* 0x001cc00001007387 */ /* 0x0005e20000100800 */
[----:B0-----:R-:W-:Y:S02]  /*1fc70*/  LEA R3, P5, R18, R17, 0x1 ;  /* 0x0000001112037211 */ /* 0x001fe400078a08ff */
[----:B-1----:R-:W-:-:S03]  /*1fc80*/  LEA.HI.X.SX32 R2, R24, R4, 0x1, P6 ;  /* 0x0000000418027211 */ /* 0x002fc600030f0eff */
[----:B------:R-:W-:Y:S01]  /*1fc90*/  STL [R1+0x15dc], R3 ;  /* 0x0015dc0301007387 */ /* 0x000fe20000100800 */
[----:B--2---:R-:W-:-:S03]  /*1fca0*/  LEA.HI.X.SX32 R0, R23, R4, 0x1, P0 ;  /* 0x0000000417007211 */ /* 0x004fc600000f0eff */
[----:B------:R0:W-:Y:S01]  /*1fcb0*/  STL [R1+0x15c8], R2 ;  /* 0x0015c80201007387 */ /* 0x0001e20000100800 */
[----:B------:R-:W-:Y:S01]  /*1fcc0*/  IMAD.MOV.U32 R28, RZ, RZ, c[0x0][0x188] ;  /* 0x00006200ff1c7624 */ /* 0x000fe200078e00ff */
[-C--:B------:R-:W-:Y:S02]  /*1fcd0*/  LEA.HI.X.SX32 R6, R20, R4.reuse, 0x1, P2 ;  /* 0x0000000414067211 */ /* 0x080fe400010f0eff */
[----:B------:R1:W-:Y:S01]  /*1fce0*/  STL [R1+0x15cc], R0 ;  /* 0x0015cc0001007387 */ /* 0x0003e20000100800 */
[----:B------:R-:W-:Y:S01]  /*1fcf0*/  IMAD R5, R28, 0x7f, RZ ;  /* 0x0000007f1c057824 */ /* 0x000fe200078e02ff */
[-C--:B0-----:R-:W-:Y:S02]  /*1fd00*/  LEA.HI.X.SX32 R2, R22, R4.reuse, 0x1, P1 ;  /* 0x0000000416027211 */ /* 0x081fe400008f0eff */
[----:B-1----:R-:W-:-:S03]  /*1fd10*/  LEA.HI.X.SX32 R0, R19, R4, 0x1, P3 ;  /* 0x0000000413007211 */ /* 0x002fc600018f0eff */
[----:B------:R0:W-:Y:S01]  /*1fd20*/  STL [R1+0x15d0], R2 ;  /* 0x0015d00201007387 */ /* 0x0001e20000100800 */
[----:B------:R-:W-:-:S03]  /*1fd30*/  LEA.HI.X.SX32 R12, R21, R4, 0x1, P4 ;  /* 0x00000004150c7211 */ /* 0x000fc600020f0eff */
[----:B------:R1:W-:Y:S04]  /*1fd40*/  STL [R1+0x15d4], R6 ;  /* 0x0015d40601007387 */ /* 0x0003e80000100800 */
[----:B------:R2:W-:Y:S01]  /*1fd50*/  STL [R1+0x15d8], R0 ;  /* 0x0015d80001007387 */ /* 0x0005e20000100800 */
[----:B0-----:R-:W-:-:S03]  /*1fd60*/  IMAD.WIDE R2, R5, 0x2, R10 ;  /* 0x0000000205027825 */ /* 0x001fc600078e020a */
[----:B------:R-:W-:Y:S01]  /*1fd70*/  STL [R1+0x15e0], R12 ;  /* 0x0015e00c01007387 */ /* 0x000fe20000100800 */
[----:B-1----:R-:W-:Y:S01]  /*1fd80*/  IMAD.WIDE R6, R5, 0x2, R8 ;  /* 0x0000000205067825 */ /* 0x002fe200078e0208 */
[----:B--2---:R-:W-:-:S03]  /*1fd90*/  LEA.HI.X.SX32 R0, R18, R4, 0x1, P5 ;  /* 0x0000000412007211 */ /* 0x004fc600028f0eff */
[----:B------:R-:W-:Y:S02]  /*1fda0*/  IMAD R5, R28, 0x7e, RZ ;  /* 0x0000007e1c057824 */ /* 0x000fe400078e02ff */
[----:B------:R-:W-:Y:S04]  /*1fdb0*/  STL [R1+0xdd4], R0 ;  /* 0x000dd40001007387 */ /* 0x000fe80000100800 */
[----:B------:R-:W-:Y:S04]  /*1fdc0*/  STL [R1+0xddc], R2 ;  /* 0x000ddc0201007387 */ /* 0x000fe80000100800 */
[----:B------:R0:W-:Y:S04]  /*1fdd0*/  STL [R1+0xdd8], R3 ;  /* 0x000dd80301007387 */ /* 0x0001e80000100800 */
[----:B------:R1:W-:Y:S01]  /*1fde0*/  STL [R1+0xde4], R6 ;  /* 0x000de40601007387 */ /* 0x0003e20000100800 */
[----:B0-----:R-:W-:-:S03]  /*1fdf0*/  IMAD.WIDE R2, R5, 0x2, R10 ;  /* 0x0000000205027825 */ /* 0x001fc600078e020a */
[----:B------:R-:W-:Y:S01]  /*1fe00*/  STL [R1+0xde0], R7 ;  /* 0x000de00701007387 */ /* 0x000fe20000100800 */
[----:B------:R-:W-:-:S03]  /*1fe10*/  IMAD.WIDE R4, R5, 0x2, R8 ;  /* 0x0000000205047825 */ /* 0x000fc600078e0208 */
[----:B------:R-:W-:Y:S01]  /*1fe20*/  STL [R1+0xdec], R2 ;  /* 0x000dec0201007387 */ /* 0x000fe20000100800 */
[----:B-1----:R-:W-:-:S03]  /*1fe30*/  IMAD R6, R28, 0x7d, RZ ;  /* 0x0000007d1c067824 */ /* 0x002fc600078e02ff */
[----:B------:R0:W-:Y:S01]  /*1fe40*/  STL [R1+0xde8], R3 ;  /* 0x000de80301007387 */ /* 0x0001e20000100800 */
[----:B------:R-:W-:-:S03]  /*1fe50*/  IMAD R0, R28, 0x7c, RZ ;  /* 0x0000007c1c007824 */ /* 0x000fc600078e02ff */
[----:B------:R-:W-:Y:S01]  /*1fe60*/  STL [R1+0xdf4], R4 ;  /* 0x000df40401007387 */ /* 0x000fe20000100800 */
[----:B0-----:R-:W-:-:S03]  /*1fe70*/  IMAD.WIDE R2, R6, 0x2, R10 ;  /* 0x0000000206027825 */ /* 0x001fc600078e020a */
[----:B------:R0:W-:Y:S01]  /*1fe80*/  STL [R1+0xdf0], R5 ;  /* 0x000df00501007387 */ /* 0x0001e20000100800 */
[----:B------:R-:W-:-:S03]  /*1fe90*/  IMAD.WIDE R6, R6, 0x2, R8 ;  /* 0x0000000206067825 */ /* 0x000fc600078e0208 */
[----:B------:R-:W-:Y:S04]  /*1fea0*/  STL [R1+0xdfc], R2 ;  /* 0x000dfc0201007387 */ /* 0x000fe80000100800 */
[----:B------:R1:W-:Y:S04]  /*1feb0*/  STL [R1+0xdf8], R3 ;  /* 0x000df80301007387 */ /* 0x0003e80000100800 */
[----:B------:R2:W-:Y:S01]  /*1fec0*/  STL [R1+0xe04], R6 ;  /* 0x000e040601007387 */ /* 0x0005e20000100800 */
[----:B0-----:R-:W-:-:S04]  /*1fed0*/  IMAD.WIDE R4, R0, 0x2, R8 ;  /* 0x0000000200047825 */ /* 0x001fc800078e0208 */
[----:B-1----:R-:W-:Y:S01]  /*1fee0*/  IMAD.WIDE R2, R0, 0x2, R10 ;  /* 0x0000000200027825 */ /* 0x002fe200078e020a */
[----:B------:R-:W-:Y:S03]  /*1fef0*/  STL [R1+0xe00], R7 ;  /* 0x000e000701007387 */ /* 0x000fe60000100800 */
[C---:B--2---:R-:W-:Y:S01]  /*1ff00*/  IMAD R6, R28.reuse, 0x7b, RZ ;  /* 0x0000007b1c067824 */ /* 0x044fe200078e02ff */
[----:B------:R-:W-:Y:S04]  /*1ff10*/  STL [R1+0xe0c], R2 ;  /* 0x000e0c0201007387 */ /* 0x000fe80000100800 */
        /* <DEDUP_REMOVED lines=407> */
[----:B------:R-:W-:-:S03]  /*21890*/  IMAD.SHL.U32 R0, R28, 0x40, RZ ;  /* 0x000000401c007824 */ /* 0x000fc600078e00ff */
        /* <DEDUP_REMOVED lines=439> */
[----:B------:R1:W-:Y:S01]  /*23410*/  STL [R1+0x1598], R3 ;  /* 0x0015980301007387 */ /* 0x0003e20000100800 */
[----:B0-----:R-:W-:-:S03]  /*23420*/  IMAD.WIDE R4, R0, 0x2, R8 ;  /* 0x0000000200047825 */ /* 0x001fc600078e0208 */
[----:B------:R-:W-:Y:S01]  /*23430*/  STL [R1+0x15a4], R6 ;  /* 0x0015a40601007387 */ /* 0x000fe20000100800 */
[----:B-1----:R-:W-:-:S03]  /*23440*/  IMAD.WIDE R2, R0, 0x2, R10 ;  /* 0x0000000200027825 */ /* 0x002fc600078e020a */
[----:B------:R0:W-:Y:S04]  /*23450*/  STL [R1+0x15a0], R7 ;  /* 0x0015a00701007387 */ /* 0x0001e80000100800 */
[----:B------:R-:W-:Y:S04]  /*23460*/  STL [R1+0x15ac], R2 ;  /* 0x0015ac0201007387 */ /* 0x000fe80000100800 */
[----:B------:R1:W-:Y:S01]  /*23470*/  STL [R1+0x15a8], R3 ;  /* 0x0015a80301007387 */ /* 0x0003e20000100800 */
[----:B0-----:R-:W-:-:S03]  /*23480*/  IMAD.WIDE R6, R28, 0x2, R10 ;  /* 0x000000021c067825 */ /* 0x001fc600078e020a */
[----:B------:R-:W-:Y:S04]  /*23490*/  STL [R1+0x15b4], R4 ;  /* 0x0015b40401007387 */ /* 0x000fe80000100800 */
[----:B------:R-:W-:Y:S01]  /*234a0*/  STL [R1+0x15b0], R5 ;  /* 0x0015b00501007387 */ /* 0x000fe20000100800 */
[----:B-1----:R-:W-:-:S03]  /*234b0*/  IMAD.WIDE R2, R28, 0x2, R8 ;  /* 0x000000021c027825 */ /* 0x002fc600078e0208 */
[----:B------:R-:W-:Y:S04]  /*234c0*/  STL [R1+0x15bc], R6 ;  /* 0x0015bc0601007387 */ /* 0x000fe80000100800 */
[----:B------:R-:W-:Y:S04]  /*234d0*/  STL [R1+0x15b8], R7 ;  /* 0x0015b80701007387 */ /* 0x000fe80000100800 */
[----:B------:R-:W-:Y:S04]  /*234e0*/  STL [R1+0x15c4], R2 ;  /* 0x0015c40201007387 */ /* 0x000fe80000100800 */
        /* <DEDUP_REMOVED lines=406> */
[----:B------:R-:W2:Y:S04]  /*24e50*/  S2R R9, SR_TID.X ;  /* 0x0000000000097919 */ /* 0x000ea80000002100 */
        /* <DEDUP_REMOVED lines=10> */
[C---:B--2---:R-:W-:Y:S01]  /*24f00*/  LOP3.LUT R8, R9.reuse, 0x7f, RZ, 0xc0, !PT ;  /* 0x0000007f09087812 */ /* 0x044fe200078ec0ff */
[----:B0-----:R-:W-:Y:S01]  /*24f10*/  IMAD.SHL.U32 R3, R9, 0x40, RZ ;  /* 0x0000004009037824 */ /* 0x001fe200078e00ff */
[----:B------:R-:W-:Y:S01]  /*24f20*/  ULDC UR4, c[0x0][0x18c] ;  /* 0x0000630000047ab9 */ /* 0x000fe20000000800 */
[----:B------:R-:W-:-:S02]  /*24f30*/  IMAD.SHL.U32 R2, R28, 0x80, RZ ;  /* 0x000000801c027824 */ /* 0x000fc400078e00ff */
[----:B------:R-:W-:Y:S01]  /*24f40*/  IMAD.SHL.U32 R4, R8, 0x2, RZ ;  /* 0x0000000208047824 */ /* 0x000fe200078e00ff */
[----:B------:R-:W-:Y:S02]  /*24f50*/  USHF.L.U32 UR4, UR4, 0x7, URZ ;  /* 0x0000000704047899 */ /* 0x000fe4000800063f */
[----:B------:R-:W2:Y:S04]  /*24f60*/  LDL.LU R8, [R1+0x494] ;  /* 0x0004940001087983 */ /* 0x000ea80000300800 */
[----:B------:R-:W3:Y:S01]  /*24f70*/  LDL.LU R28, [R1+0x498] ;  /* 0x00049800011c7983 */ /* 0x000ee20000300800 */
[----:B------:R-:W-:Y:S01]  /*24f80*/  LOP3.LUT R3, R3, 0x800, RZ, 0xc0, !PT ;  /* 0x0000080003037812 */ /* 0x000fe200078ec0ff */
[----:B------:R-:W-:Y:S01]  /*24f90*/  USHF.R.S32.HI UR5, URZ, 0x1f, UR4 ;  /* 0x0000001f3f057899 */ /* 0x000fe20008011404 */
[----:B------:R-:W-:Y:S01]  /*24fa0*/  SHF.R.S32.HI R0, RZ, 0x1f, R2 ;  /* 0x0000001fff007819 */ /* 0x000fe20000011402 */
[----:B------:R-:W-:Y:S02]  /*24fb0*/  USHF.L.U32 UR8, UR4, 0x1, URZ ;  /* 0x0000000104087899 */ /* 0x000fe4000800063f */
[----:B------:R3:W-:Y:S01]  /*24fc0*/  STL [R1+0x1de8], R3 ;  /* 0x001de80301007387 */ /* 0x0007e20000100800 */
[----:B------:R-:W-:Y:S01]  /*24fd0*/  SHF.L.U64.HI R0, R2, 0x1, R0 ;  /* 0x0000000102007819 */ /* 0x000fe20000010200 */
[----:B------:R-:W-:Y:S01]  /*24fe0*/  USHF.L.U64.HI UR5, UR4, 0x1, UR5 ;  /* 0x0000000104057899 */ /* 0x000fe20008010205 */
[----:B--2---:R-:W-:-:S02]  /*24ff0*/  SHF.R.S32.HI R5, RZ, 0x7, R8 ;  /* 0x00000007ff057819 */ /* 0x004fc40000011408 */
[----:B---3--:R-:W-:-:S03]  /*25000*/  LOP3.LUT R3, R28, R3, RZ, 0xfc, !PT ;  /* 0x000000031c037212 */ /* 0x008fc600078efcff */
[----:B------:R-:W-:Y:S04]  /*25010*/  STL [R1+0x1de4], R5 ;  /* 0x001de40501007387 */ /* 0x000fe80000100800 */
[----:B------:R-:W-:Y:S04]  /*25020*/  STL [R1+0x768], RZ ;  /* 0x000768ff01007387 */ /* 0x000fe80000100800 */
[----:B------:R-:W-:Y:S04]  /*25030*/  STL [R1+0x76c], RZ ;  /* 0x00076cff01007387 */ /* 0x000fe80000100800 */
[----:B------:R-:W-:Y:S04]  /*25040*/  STL [R1+0x2c0], RZ ;  /* 0x0002c0ff01007387 */ /* 0x000fe80000100800 */
        /* <DEDUP_REMOVED lines=72> */
[----:B------:R-:W3:Y:S01]  /*254d0*/  LDL R28, [R1+0x974] ;  /* 0x00097400011c7983 */ /* 0x000ee20000100800 */
[----:B------:R-:W-:-:S02]  /*254e0*/  LOP3.LUT R2, R4, 0x30, RZ, 0x3c, !PT ;  /* 0x0000003004027812 */ /* 0x000fc400078e3cff */
[C---:B------:R-:W-:Y:S01]  /*254f0*/  LOP3.LUT R2, R4.reuse, 0x60, RZ, 0x3c, !PT ;  /* 0x0000006004027812 */ /* 0x040fe200078e3cff */
[----:B------:R2:W-:Y:S01]  /*25500*/  STL [R1+0x870], RZ ;  /* 0x000870ff01007387 */ /* 0x0005e20000100800 */
[----:B0-----:R-:W-:Y:S02]  /*25510*/  LOP3.LUT R3, R3, 0x40, RZ, 0x3c, !PT ;  /* 0x0000004003037812 */ /* 0x001fe400078e3cff */
[C---:B------:R-:W-:Y:S01]  /*25520*/  LOP3.LUT R6, R4.reuse, 0x10, RZ, 0x3c, !PT ;  /* 0x0000001004067812 */ /* 0x040fe200078e3cff */
[----:B------:R2:W-:Y:S01]  /*25530*/  STL [R1+0x874], RZ ;  /* 0x000874ff01007387 */ /* 0x0005e20000100800 */
[C---:B------:R-:W-:Y:S02]  /*25540*/  LOP3.LUT R5, R4.reuse, 0x20, RZ, 0x3c, !PT ;  /* 0x0000002004057812 */ /* 0x040fe400078e3cff */
[C---:B------:R-:W-:Y:S01]  /*25550*/  LOP3.LUT R6, R4.reuse, 0x40, RZ, 0x3c, !PT ;  /* 0x0000004004067812 */ /* 0x040fe200078e3cff */
[----:B------:R2:W-:Y:S01]  /*25560*/  STL [R1+0x878], RZ ;  /* 0x000878ff01007387 */ /* 0x0005e20000100800 */
[----:B------:R-:W-:-:S02]  /*25570*/  LOP3.LUT R5, R4, 0x50, RZ, 0x3c, !PT ;  /* 0x0000005004057812 */ /* 0x000fc400078e3cff */
[----:B------:R-:W-:Y:S01]  /*25580*/  LOP3.LUT R4, R4, 0x70, RZ, 0x3c, !PT ;  /* 0x0000007004047812 */ /* 0x000fe200078e3cff */
        /* <DEDUP_REMOVED lines=21> */
[----:B---3--:R-:W-:-:S05]  /*256e0*/  LOP3.LUT R2, R28, 0x40, RZ, 0x3c, !PT ;  /* 0x000000401c027812 */ /* 0x008fca00078e3cff */
[----:B------:R2:W-:Y:S04]  /*256f0*/  STL [R1+0x1de0], R2 ;  /* 0x001de00201007387 */ /* 0x0005e80000100800 */
[----:B------:R2:W-:Y:S02]  /*25700*/  STL [R1+0x97c], R3 ;  /* 0x00097c0301007387 */ /* 0x0005e40000100800 */
.L_x_3:
[----:B------:R-:W3:Y:S01]  /*25710*/  LDL.64 R4, [R1+0xca0] ;  /* 0x000ca00001047983 */ /* 0x000ee20000100a00 */
[----:B0-2---:R-:W-:-:S03]  /*25720*/  IMAD.MOV.U32 R2, RZ, RZ, -0x80 ;  /* 0xffffff80ff027424 */ /* 0x005fc600078e00ff */
[----:B---3--:R0:W-:Y:S04]  /*25730*/  STL [R1+0x75b0], R5 ;  /* 0x0075b00501007387 */ /* 0x0081e80000100800 */
[----:B0-----:R-:W2:Y:S04]  /*25740*/  LDL R5, [R1+0xdd0] ;  /* 0x000dd00001057983 */ /* 0x001ea80000100800 */
        /* <DEDUP_REMOVED lines=74> */
[----:B------:R-:W-:Y:S01]  /*25bf0*/  STL [R1+0x7428], R15 ;  /* 0x0074280f01007387 */ /* 0x000fe20000100800 */
[----:B--2---:R-:W-:-:S03]  /*25c00*/  IMAD R2, R5, R2, c[0x0][0x180] ;  /* 0x0000600005027624 */ /* 0x004fc600078e0202 */
        /* <DEDUP_REMOVED lines=140> */
[----:B------:R-:W2:Y:S01]  /*264d0*/  LDL.LU R5, [R1+0x75b0] ;  /* 0x0075b00001057983 */ /* 0x000ea20000300800 */
[----:B------:R-:W-:-:S02]  /*264e0*/  ISETP.GT.AND P0, PT, R2, RZ, PT ;  /* 0x000000ff0200720c */ /* 0x000fc40003f04270 */
[----:B0-----:R-:W-:Y:S02]  /*264f0*/  PRMT R14, RZ, 0x7610, R14 ;  /* 0x00007610ff0e7816 */ /* 0x001fe4000000000e */
[----:B------:R-:W-:Y:S02]  /*26500*/  PRMT R15, RZ, 0x7610, R15 ;  /* 0x00007610ff0f7816 */ /* 0x000fe4000000000f */
[----:B------:R-:W-:-:S07]  /*26510*/  ISETP.GT.AND P1, PT, R2, 0x1, PT ;  /* 0x000000010200780c */ /* 0x000fce0003f24270 */
[----:B--2---:R-:W2:Y:S04]  /*26520*/  @P0 LDG.E.U16 R14, [R4.64] ;  /* 0x00000006040e0981 */ /* 0x004ea8000c1e1500 */
[----:B--2---:R0:W-:Y:S04]  /*26530*/  STL [R1+0x394], R14 ;  /* 0x0003940e01007387 */ /* 0x0041e80000100800 */
[----:B0-----:R-:W2:Y:S04]  /*26540*/  LDL.LU R14, [R1+0x75ac] ;  /* 0x0075ac00010e7983 */ /* 0x001ea80000300800 */
[----:B------:R-:W3:Y:S01]  /*26550*/  LDL.64 R4, [R1+0xc98] ;  /* 0x000c980001047983 */ /* 0x000ee20000100a00 */
[----:B------:R-:W-:-:S02]  /*26560*/  ISETP.GT.AND P2, PT, R2, 0x2, PT ;  /* 0x000000020200780c */ /* 0x000fc40003f44270 */
[----:B--2---:R-:W-:Y:S01]  /*26570*/  PRMT R14, RZ, 0x7610, R14 ;  /* 0x00007610ff0e7816 */ /* 0x004fe2000000000e */
[----:B---3--:R-:W2:Y:S04]  /*26580*/  @P0 LDG.E.U16 R15, [R4.64] ;  /* 0x00000006040f0981 */ /* 0x008ea8000c1e1500 */
[----:B--2---:R0:W-:Y:S04]  /*26590*/  STL [R1+0x390], R15 ;  /* 0x0003900f01007387 */ /* 0x0041e80000100800 */
[----:B0-----:R-:W2:Y:S04]  /*265a0*/  LDL.LU R15, [R1+0x75a8] ;  /* 0x0075a800010f7983 */ /* 0x001ea80000300800 */
[----:B------:R-:W3:Y:S04]  /*265b0*/  LDL R4, [R1+0x15c0] ;  /* 0x0015c00001047983 */ /* 0x000ee80000100800 */
[----:B------:R-:W3:Y:S01]  /*265c0*/  LDL R5, [R1+0x15c4] ;  /* 0x0015c40001057983 */ /* 0x000ee20000100800 */
[----:B--2---:R-:W-:-:S02]  /*265d0*/  PRMT R15, RZ, 0x7610, R15 ;  /* 0x00007610ff0f7816 */ /* 0x004fc4000000000f */
[----:B---3--:R-:W-:-:S04]  /*265e0*/  @P1 LOP3.LUT R5, R5, R4, RZ, 0x3c, !PT ;  /* 0x0000000405051212 */ /* 0x008fc800078e3cff */
[----:B------:R-:W-:-:S04]  /*265f0*/  @P1 LOP3.LUT R4, R5, R4, RZ, 0x3c, !PT ;  /* 0x0000000405041212 */ /* 0x000fc800078e3cff */
[----:B------:R-:W-:-:S05]  /*26600*/  @P1 LOP3.LUT R5, R5, R4, RZ, 0x3c, !PT ;  /* 0x0000000405051212 */ /* 0x000fca00078e3cff */
[----:B------:R-:W2:Y:S04]  /*26610*/  @P1 LDG.E.U16 R14, [R4.64] ;  /* 0x00000006040e1981 */ /* 0x000ea8000c1e1500 */
[----:B--2---:R0:W-:Y:S04]  /*26620*/  STL [R1+0x38c], R14 ;  /* 0x00038c0e01007387 */ /* 0x0041e80000100800 */
[----:B0-----:R-:W2:Y:S04]  /*26630*/  LDL.LU R14, [R1+0x75a4] ;  /* 0x0075a400010e7983 */ /* 0x001ea80000300800 */
[----:B------:R-:W3:Y:S04]  /*26640*/  LDL R4, [R1+0x15b8] ;  /* 0x0015b80001047983 */ /* 0x000ee80000100800 */
[----:B------:R-:W3:Y:S01]  /*26650*/  LDL R5, [R1+0x15bc] ;  /* 0x0015bc0001057983 */ /* 0x000ee20000100800 */
[----:B------:R-:W-:-:S02]  /*26660*/  ISETP.GT.AND P0, PT, R2, 0x3, PT ;  /* 0x000000030200780c */ /* 0x000fc40003f04270 */
[----:B--2---:R-:W-:Y:S02]  /*26670*/  PRMT R14, RZ, 0x7610, R14 ;  /* 0x00007610ff0e7816 */ /* 0x004fe4000000000e */
        /* <DEDUP_REMOVED lines=1232> */
[----:B------:R-:W3:Y:S02]  /*2b380*/  LDL R5, [R1+0x11ac] ;  /* 0x0011ac0001057983 */ /* 0x000ee40000100800 */
[----:B---3--:R-:W-:-:S04]  /*2b390*/  @P0 LOP3.LUT R5, R5, R4, RZ, 0x3c, !PT ;  /* 0x0000000405050212 */ /* 0x008fc800078e3cff */
[----:B------:R-:W-:-:S04]  /*2b3a0*/  @P0 LOP3.LUT R4, R5, R4, RZ, 0x3c, !PT ;  /* 0x0000000405040212 */ /* 0x000fc800078e3cff */
[----:B------:R-:W-:-:S05]  /*2b3b0*/  @P0 LOP3.LUT R5, R5, R4, RZ, 0x3c, !PT ;  /* 0x0000000405050212 */ /* 0x000fca00078e3cff */
[----:B------:R-:W3:Y:S04]  /*2b3c0*/  @P0 LDG.E.U16 R15, [R4.64] ;  /* 0x00000006040f0981 */ /* 0x000ee8000c1e1500 */
[----:B---3--:R0:W-:Y:S04]  /*2b3d0*/  STL [R1+0x104], R15 ;  /* 0x0001040f01007387 */ /* 0x0081e80000100800 */
[----:B0-----:R-:W3:Y:S04]  /*2b3e0*/  LDL.LU R15, [R1+0x7398] ;  /* 0x00739800010f7983 */ /* 0x001ee80000300800 */
[----:B------:R-:W4:Y:S04]  /*2b3f0*/  LDL R4, [R1+0x11a0] ;  /* 0x0011a00001047983 */ /* 0x000f280000100800 */
[----:B------:R-:W4:Y:S01]  /*2b400*/  LDL R5, [R1+0x11a4] ;  /* 0x0011a40001057983 */ /* 0x000f220000100800 */
[----:B---3--:R-:W-:-:S02]  /*2b410*/  PRMT R15, RZ, 0x7610, R15 ;  /* 0x00007610ff0f7816 */ /* 0x008fc4000000000f */
[----:B----4-:R-:W-:-:S04]  /*2b420*/  @P1 LOP3.LUT R5, R5, R4, RZ, 0x3c, !PT ;  /* 0x0000000405051212 */ /* 0x010fc800078e3cff */
[----:B------:R-:W-:-:S04]  /*2b430*/  @P1 LOP3.LUT R4, R5, R4, RZ, 0x3c, !PT ;  /* 0x0000000405041212 */ /* 0x000fc800078e3cff */
[----:B------:R-:W-:-:S05]  /*2b440*/  @P1 LOP3.LUT R5, R5, R4, RZ, 0x3c, !PT ;  /* 0x0000000405051212 */ /* 0x000fca00078e3cff */
[----:B------:R-:W3:Y:S04]  /*2b450*/  @P1 LDG.E.U16 R15, [R4.64] ;  /* 0x00000006040f1981 */ /* 0x000ee8000c1e1500 */
[----:B---3--:R0:W-:Y:S04]  /*2b460*/  STL [R1+0x100], R15 ;  /* 0x0001000f01007387 */ /* 0x0081e80000100800 */
[----:B0-----:R-:W3:Y:S04]  /*2b470*/  LDL.LU R15, [R1+0x7394] ;  /* 0x00739400010f7983 */ /* 0x001ee80000300800 */
[----:B------:R-:W4:Y:S04]  /*2b480*/  LDL R4, [R1+0x1198] ;  /* 0x0011980001047983 */ /* 0x000f280000100800 */
[----:B------:R-:W4:Y:S01]  /*2b490*/  LDL R5, [R1+0x119c] ;  /* 0x00119c0001057983 */ /* 0x000f220000100800 */
[----:B------:R-:W-:-:S02]  /*2b4a0*/  ISETP.GT.AND P0, PT, R2, 0x44, PT ;  /* 0x000000440200780c */ /* 0x000fc40003f04270 */
[----:B---3--:R-:W-:Y:S02]  /*2b4b0*/  PRMT R15, RZ, 0x7610, R15 ;  /* 0x00007610ff0f7816 */ /* 0x008fe4000000000f */
        /* <DEDUP_REMOVED lines=204> */
[----:B0-----:R-:W3:Y:S01]  /*2c180*/  LDL.LU R15, [R1+0x733c] ;  /* 0x00733c00010f7983 */ /* 0x001ee20000300800 */
[----:B------:R-:W4:Y:S02]  /*2c190*/  LDL R4, [R1+0x10e8] ;  /* 0x0010e80001047983 */ /* 0x000f240000100800 */
        /* <DEDUP_REMOVED lines=315> */
[----:B--2---:R-:W-:-:S02]  /*2d550*/  PRMT R14, RZ, 0x7610, R14 ;  /* 0x00007610ff0e7816 */ /* 0x004fc4000000000e */
[----:B----4-:R-:W-:-:S04]  /*2d560*/  @P1 LOP3.LUT R5, R5, R4, RZ, 0x3c, !PT ;  /* 0x0000000405051212 */ /* 0x010fc800078e3cff */
[----:B------:R-:W-:-:S04]  /*2d570*/  @P1 LOP3.LUT R4, R5, R4, RZ, 0x3c, !PT ;  /* 0x0000000405041212 */ /* 0x000fc800078e3cff */
[----:B------:R-:W-:-:S05]  /*2d580*/  @P1 LOP3.LUT R5, R5, R4, RZ, 0x3c, !PT ;  /* 0x0000000405051212 */ /* 0x000fca00078e3cff */
[----:B------:R-:W2:Y:S04]  /*2d590*/  @P1 LDG.E.U16 R14, [R4.64] ;  /* 0x00000006040e1981 */ /* 0x000ea8000c1e1500 */
[----:B--2---:R0:W-:Y:S04]  /*2d5a0*/  STL [R1+0x3a0], R14 ;  /* 0x0003a00e01007387 */ /* 0x0041e80000100800 */
[----:B0-----:R-:W2:Y:S01]  /*2d5b0*/  LDL.LU R14, [R1+0x72b4] ;  /* 0x0072b400010e7983 */ /* 0x001ea20000300800 */
[----:B------:R-:W4:Y:S02]  /*2d5c0*/  LDL R4, [R1+0xfd8] ;  /* 0x000fd80001047983 */ /* 0x000f240000100800 */
[----:B------:R-:W4:Y:S01]  /*2d5d0*/  LDL R5, [R1+0xfdc] ;  /* 0x000fdc0001057983 */ /* 0x000f220000100800 */
[----:B------:R-:W-:-:S02]  /*2d5e0*/  PRMT R29, RZ, 0x7610, R29 ;  /* 0x00007610ff1d7816 */ /* 0x000fc4000000001d */
[----:B------:R-:W-:Y:S02]  /*2d5f0*/  ISETP.GT.AND P0, PT, R2, 0x60, PT ;  /* 0x000000600200780c */ /* 0x000fe40003f04270 */
[----:B----4-:R-:W-:-:S04]  /*2d600*/  @P1 LOP3.LUT R5, R5, R4, RZ, 0x3c, !PT ;  /* 0x0000000405051212 */ /* 0x010fc800078e3cff */
[----:B------:R-:W-:-:S04]  /*2d610*/  @P1 LOP3.LUT R4, R5, R4, RZ, 0x3c, !PT ;  /* 0x0000000405041212 */ /* 0x000fc800078e3cff */
[----:B------:R-:W-:-:S05]  /*2d620*/  @P1 LOP3.LUT R5, R5, R4, RZ, 0x3c, !PT ;  /* 0x0000000405051212 */ /* 0x000fca00078e3cff */
[----:B------:R-:W4:Y:S04]  /*2d630*/  @P1 LDG.E.U16 R29, [R4.64] ;  /* 0x00000006041d1981 */ /* 0x000f28000c1e1500 */
[----:B----4-:R0:W-:Y:S04]  /*2d640*/  STL [R1+0x39c], R29 ;  /* 0x00039c1d01007387 */ /* 0x0101e80000100800 */
[----:B0-----:R-:W4:Y:S01]  /*2d650*/  LDL.LU R29, [R1+0x72b0] ;  /* 0x0072b000011d7983 */ /* 0x001f220000300800 */
[----:B------:R-:W2:Y:S02]  /*2d660*/  LDL R4, [R1+0xfd0] ;  /* 0x000fd00001047983 */ /* 0x000ea40000100800 */
[----:B------:R-:W2:Y:S01]  /*2d670*/  LDL R5, [R1+0xfd4] ;  /* 0x000fd40001057983 */ /* 0x000ea20000100800 */
[----:B------:R-:W-:-:S02]  /*2d680*/  PRMT R28, RZ, 0x7610, R28 ;  /* 0x00007610ff1c7816 */ /* 0x000fc4000000001c */
[----:B--2---:R-:W-:-:S04]  /*2d690*/  @P0 LOP3.LUT R5, R5, R4, RZ, 0x3c, !PT ;  /* 0x0000000405050212 */ /* 0x004fc800078e3cff */
[----:B------:R-:W-:-:S04]  /*2d6a0*/  @P0 LOP3.LUT R4, R5, R4, RZ, 0x3c, !PT ;  /* 0x0000000405040212 */ /* 0x000fc800078e3cff */
[----:B------:R-:W-:-:S05]  /*2d6b0*/  @P0 LOP3.LUT R5, R5, R4, RZ, 0x3c, !PT ;  /* 0x0000000405050212 */ /* 0x000fca00078e3cff */
[----:B------:R-:W2:Y:S04]  /*2d6c0*/  @P0 LDG.E.U16 R28, [R4.64] ;  /* 0x00000006041c0981 */ /* 0x000ea8000c1e1500 */
[----:B--2---:R0:W-:Y:S04]  /*2d6d0*/  STL [R1+0x58], R28 ;  /* 0x0000581c01007387 */ /* 0x0041e80000100800 */
[----:B0-----:R-:W2:Y:S01]  /*2d6e0*/  LDL.LU R28, [R1+0x72ac] ;  /* 0x0072ac00011c7983 */ /* 0x001ea20000300800 */
[----:B------:R-:W2:Y:S02]  /*2d6f0*/  LDL R4, [R1+0xfc8] ;  /* 0x000fc80001047983 */ /* 0x000ea40000100800 */
[----:B------:R-:W2:Y:S01]  /*2d700*/  LDL R5, [R1+0xfcc] ;  /* 0x000fcc0001057983 */ /* 0x000ea20000100800 */
[----:B------:R-:W-:-:S02]  /*2d710*/  PRMT R16, RZ, 0x7610, R16 ;  /* 0x00007610ff107816 */ /* 0x000fc40000000010 */
[----:B------:R-:W-:Y:S02]  /*2d720*/  ISETP.GT.AND P1, PT, R2, 0x61, PT ;  /* 0x000000610200780c */ /* 0x000fe40003f24270 */
        /* <DEDUP_REMOVED lines=151> */
[----:B---3--:R-:W-:-:S02]  /*2e0a0*/  PRMT R15, RZ, 0x7610, R15 ;  /* 0x00007610ff0f7816 */ /* 0x008fc4000000000f */
[----:B--2---:R-:W-:-:S04]  /*2e0b0*/  @P1 LOP3.LUT R5, R5, R4, RZ, 0x3c, !PT ;  /* 0x0000000405051212 */ /* 0x004fc800078e3cff */
[----:B------:R-:W-:-:S04]  /*2e0c0*/  @P1 LOP3.LUT R4, R5, R4, RZ, 0x3c, !PT ;  /* 0x0000000405041212 */ /* 0x000fc800078e3cff */
[----:B------:R-:W-:-:S05]  /*2e0d0*/  @P1 LOP3.LUT R5, R5, R4, RZ, 0x3c, !PT ;  /* 0x0000000405051212 */ /* 0x000fca00078e3cff */
[----:B------:R0:W2:Y:S04]  /*2e0e0*/  @P1 LDG.E.U16 R15, [R4.64] ;  /* 0x00000006040f1981 */ /* 0x0000a8000c1e1500 */
[----:B0-----:R-:W3:Y:S04]  /*2e0f0*/  LDL R4, [R1+0xf28] ;  /* 0x000f280001047983 */ /* 0x001ee80000100800 */
[----:B------:R-:W3:Y:S01]  /*2e100*/  LDL R5, [R1+0xf2c] ;  /* 0x000f2c0001057983 */ /* 0x000ee20000100800 */
[----:B------:R-:W-:-:S03]  /*2e110*/  PRMT R19, RZ, 0x7610, R19 ;  /* 0x00007610ff137816 */ /* 0x000fc60000000013 */
[----:B--2---:R0:W-:Y:S04]  /*2e120*/  STL [R1+0x18], R15 ;  /* 0x0000180f01007387 */ /* 0x0041e80000100800 */
[----:B0-----:R-:W2:Y:S01]  /*2e130*/  LDL R15, [R1+0xf0c] ;  /* 0x000f0c00010f7983 */ /* 0x001ea20000100800 */
[-C--:B---3--:R-:W-:Y:S02]  /*2e140*/  @P1 LOP3.LUT R5, R5, R4.reuse, RZ, 0x3c, !PT ;  /* 0x0000000405051212 */ /* 0x088fe400078e3cff */
[----:B------:R-:W-:Y:S02]  /*2e150*/  ISETP.GT.AND P2, PT, R2, 0x6b, PT ;  /* 0x0000006b0200780c */ /* 0x000fe40003f44270 */
[----:B------:R-:W-:-:S04]  /*2e160*/  @P1 LOP3.LUT R4, R5, R4, RZ, 0x3c, !PT ;  /* 0x0000000405041212 */ /* 0x000fc800078e3cff */
[----:B------:R-:W-:-:S05]  /*2e170*/  @P1 LOP3.LUT R5, R5, R4, RZ, 0x3c, !PT ;  /* 0x0000000405051212 */ /* 0x000fca00078e3cff */
[----:B------:R-:W3:Y:S04]  /*2e180*/  @P1 LDG.E.U16 R19, [R4.64] ;  /* 0x0000000604131981 */ /* 0x000ee8000c1e1500 */
[----:B---3--:R0:W-:Y:S04]  /*2e190*/  STL [R1+0x14], R19 ;  /* 0x0000141301007387 */ /* 0x0081e80000100800 */
[----:B0-----:R-:W3:Y:S01]  /*2e1a0*/  LDL.LU R19, [R1+0x7268] ;  /* 0x0072680001137983 */ /* 0x001ee20000300800 */
        /* <DEDUP_REMOVED lines=25> */
[----:B------:R-:W2:Y:S01]  /*2e340*/  @P1 LDG.E.U16 R17, [R4.64] ;  /* 0x0000000604111981 */ /* 0x000ea2000c1e1500 */
[----:B------:R-:W-:-:S03]  /*2e350*/  PRMT R14, RZ, 0x7610, R14 ;  /* 0x00007610ff0e7816 */ /* 0x000fc6000000000e */
[----:B--2---:R0:W-:Y:S04]  /*2e360*/  STL [R1+0x8], R17 ;  /* 0x0000081101007387 */ /* 0x0041e80000100800 */
[----:B0-----:R-:W2:Y:S01]  /*2e370*/  LDL.LU R17, [R1+0x725c] ;  /* 0x00725c0001117983 */ /* 0x001ea20000300800 */
[----:B------:R-:W2:Y:S02]  /*2e380*/  LDL R5, [R1+0xf08] ;  /* 0x000f080001057983 */ /* 0x000ea40000100800 */
[----:B------:R-:W-:Y:S01]  /*2e390*/  @P1 IMAD.MOV.U32 R4, RZ, RZ, R15 ;  /* 0x000000ffff041224 */ /* 0x000fe200078e000f */
[----:B------:R-:W-:Y:S02]  /*2e3a0*/  ISETP.GT.AND P2, PT, R2, 0x70, PT ;  /* 0x000000700200780c */ /* 0x000fe40003f44270 */
[----:B----4-:R-:W-:Y:S01]  /*2e3b0*/  PRMT R29, RZ, 0x7610, R29 ;  /* 0x00007610ff1d7816 */ /* 0x010fe2000000001d */
[----:B------:R-:W4:Y:S04]  /*2e3c0*/  LDL R15, [R1+0xe48] ;  /* 0x000e4800010f7983 */ /* 0x000f280000100800 */
[----:B--2---:R0:W2:Y:S04]  /*2e3d0*/  @P1 LDG.E.U16 R14, [R4.64] ;  /* 0x00000006040e1981 */ /* 0x0040a8000c1e1500 */
[----:B0-----:R-:W2:Y:S04]  /*2e3e0*/  LDL R4, [R1+0xed0] ;  /* 0x000ed00001047983 */ /* 0x001ea80000100800 */
[----:B------:R-:W2:Y:S02]  /*2e3f0*/  LDL R5, [R1+0xed4] ;  /* 0x000ed40001057983 */ /* 0x000ea40000100800 */
[----:B--2---:R-:W-:-:S04]  /*2e400*/  @P2 LOP3.LUT R5, R5, R4, RZ, 0x3c, !PT ;  /* 0x0000000405052212 */ /* 0x004fc800078e3cff */
[----:B------:R-:W-:-:S04]  /*2e410*/  @P2 LOP3.LUT R4, R5, R4, RZ, 0x3c, !PT ;  /* 0x0000000405042212 */ /* 0x000fc800078e3cff */
[----:B------:R-:W-:Y:S01]  /*2e420*/  @P2 LOP3.LUT R5, R5, R4, RZ, 0x3c, !PT ;  /* 0x0000000405052212 */ /* 0x000fe200078e3cff */
[----:B------:R0:W-:Y:S04]  /*2e430*/  STL [R1+0x4], R14 ;  /* 0x0000040e01007387 */ /* 0x0001e80000100800 */
[----:B------:R2:W3:Y:S01]  /*2e440*/  @P2 LDG.E.U16 R29, [R4.64] ;  /* 0x00000006041d2981 */ /* 0x0004e2000c1e1500 */
[----:B------:R-:W-:-:S03]  /*2e450*/  PRMT R28, RZ, 0x7610, R28 ;  /* 0x00007610ff1c7816 */ /* 0x000fc6000000001c */
[----:B0-----:R-:W3:Y:S04]  /*2e460*/  LDL R14, [R1+0xe4c] ;  /* 0x000e4c00010e7983 */ /* 0x001ee80000100800 */
[----:B--2---:R-:W2:Y:S04]  /*2e470*/  LDL R4, [R1+0xec8] ;  /* 0x000ec80001047983 */ /* 0x004ea80000100800 */
[----:B------:R-:W2:Y:S02]  /*2e480*/  LDL R5, [R1+0xecc] ;  /* 0x000ecc0001057983 */ /* 0x000ea40000100800 */
[----:B--2---:R-:W-:-:S04]  /*2e490*/  @P2 LOP3.LUT R5, R5, R4, RZ, 0x3c, !PT ;  /* 0x0000000405052212 */ /* 0x004fc800078e3cff */
[----:B------:R-:W-:-:S04]  /*2e4a0*/  @P2 LOP3.LUT R4, R5, R4, RZ, 0x3c, !PT ;  /* 0x0000000405042212 */ /* 0x000fc800078e3cff */
[----:B------:R-:W-:Y:S01]  /*2e4b0*/  @P2 LOP3.LUT R5, R5, R4, RZ, 0x3c, !PT ;  /* 0x0000000405052212 */ /* 0x000fe200078e3cff */
[----:B---3--:R0:W-:Y:S04]  /*2e4c0*/  STL [R1+0x7248], R29 ;  /* 0x0072481d01007387 */ /* 0x0081e80000100800 */
[----:B------:R2:W3:Y:S01]  /*2e4d0*/  @P2 LDG.E.U16 R28, [R4.64] ;  /* 0x00000006041c2981 */ /* 0x0004e2000c1e1500 */
[----:B------:R-:W-:Y:S02]  /*2e4e0*/  ISETP.GT.AND P3, PT, R2, 0x78, PT ;  /* 0x000000780200780c */ /* 0x000fe40003f64270 */
[----:B------:R-:W-:Y:S02]  /*2e4f0*/  PRMT R16, RZ, 0x7610, R16 ;  /* 0x00007610ff107816 */ /* 0x000fe40000000010 */
[----:B------:R-:W-:Y:S01]  /*2e500*/  PRMT R13, RZ, 0x7610, R13 ;  /* 0x00007610ff0d7816 */ /* 0x000fe2000000000d */
[----:B0-----:R-:W3:Y:S04]  /*2e510*/  LDL R29, [R1+0xec4] ;  /* 0x000ec400011d7983 */ /* 0x001ee80000100800 */
[----:B--2---:R-:W2:Y:S04]  /*2e520*/  LDL R4, [R1+0xe50] ;  /* 0x000e500001047983 */ /* 0x004ea80000100800 */
[----:B------:R-:W2:Y:S02]  /*2e530*/  LDL R5, [R1+0xe54] ;  /* 0x000e540001057983 */ /* 0x000ea40000100800 */
[----:B--2---:R-:W-:-:S04]  /*2e540*/  @P3 LOP3.LUT R5, R5, R4, RZ, 0x3c, !PT ;  /* 0x0000000405053212 */ /* 0x004fc800078e3cff */
[----:B------:R-:W-:-:S04]  /*2e550*/  @P3 LOP3.LUT R4, R5, R4, RZ, 0x3c, !PT ;  /* 0x0000000405043212 */ /* 0x000fc800078e3cff */
[----:B------:R-:W-:-:S05]  /*2e560*/  @P3 LOP3.LUT R5, R5, R4, RZ, 0x3c, !PT ;  /* 0x0000000405053212 */ /* 0x000fca00078e3cff */
[----:B------:R0:W2:Y:S04]  /*2e570*/  @P3 LDG.E.U16 R16, [R4.64] ;  /* 0x0000000604103981 */ /* 0x0000a8000c1e1500 */
[----:B---3--:R3:W-:Y:S01]  /*2e580*/  STL [R1+0x724c], R28 ;  /* 0x00724c1c01007387 */ /* 0x0087e20000100800 */
[----:B0-----:R-:W-:Y:S02]  /*2e590*/  @P3 IMAD.MOV.U32 R4, RZ, RZ, R14 ;  /* 0x000000ffff043224 */ /* 0x001fe400078e000e */
[----:B----4-:R-:W-:Y:S01]  /*2e5a0*/  @P3 IMAD.MOV.U32 R5, RZ, RZ, R15 ;  /* 0x000000ffff053224 */ /* 0x010fe200078e000f */
[----:B---3--:R-:W3:Y:S04]  /*2e5b0*/  LDL R28, [R1+0xec0] ;  /* 0x000ec000011c7983 */ /* 0x008ee80000100800 */
[----:B------:R0:W4:Y:S04]  /*2e5c0*/  @P3 LDG.E.U16 R13, [R4.64] ;  /* 0x00000006040d3981 */ /* 0x000128000c1e1500 */
[----:B--2---:R-:W-:Y:S01]  /*2e5d0*/  STL [R1+0x7250], R16 ;  /* 0x0072501001007387 */ /* 0x004fe20000100800 */
[----:B0-----:R-:W2:Y:S02]  /*2e5e0*/  LDL R4, [R1+0xf00] ;  /* 0x000f000001047983 */ /* 0x001ea40000100800 */
[----:B------:R-:W2:Y:S01]  /*2e5f0*/  LDL R5, [R1+0xf04] ;  /* 0x000f040001057983 */ /* 0x000ea20000100800 */
[----:B------:R-:W-:-:S02]  /*2e600*/  ISETP.GT.AND P1, PT, R2, 0x6d, PT ;  /* 0x0000006d0200780c */ /* 0x000fc40003f24270 */
[----:B------:R-:W-:Y:S02]  /*2e610*/  ISETP.GT.AND P2, PT, R2, 0x71, PT ;  /* 0x000000710200780c */ /* 0x000fe40003f44270 */
[----:B------:R-:W-:Y:S02]  /*2e620*/  PRMT R3, RZ, 0x7610, R3 ;  /* 0x00007610ff037816 */ /* 0x000fe40000000003 */
[----:B------:R-:W-:Y:S01]  /*2e630*/  PRMT R27, RZ, 0x7610, R27 ;  /* 0x00007610ff1b7816 */ /* 0x000fe2000000001b */
[----:B------:R-:W3:Y:S04]  /*2e640*/  LDL R15, [R1+0xeb8] ;  /* 0x000eb800010f7983 */ /* 0x000ee80000100800 */
[----:B------:R-:W3:Y:S02]  /*2e650*/  LDL R14, [R1+0xebc] ;  /* 0x000ebc00010e7983 */ /* 0x000ee40000100800 */
[----:B--2---:R-:W-:-:S04]  /*2e660*/  @P1 LOP3.LUT R5, R5, R4, RZ, 0x3c, !PT ;  /* 0x0000000405051212 */ /* 0x004fc800078e3cff */
[----:B------:R-:W-:-:S04]  /*2e670*/  @P1 LOP3.LUT R4, R5, R4, RZ, 0x3c, !PT ;  /* 0x0000000405041212 */ /* 0x000fc800078e3cff */
[----:B------:R-:W-:-:S05]  /*2e680*/  @P1 LOP3.LUT R5, R5, R4, RZ, 0x3c, !PT ;  /* 0x0000000405051212 */ /* 0x000fca00078e3cff */
[----:B------:R0:W2:Y:S02]  /*2e690*/  @P1 LDG.E.U16 R3, [R4.64] ;  /* 0x0000000604031981 */ /* 0x0000a4000c1e1500 */
[----:B0-----:R-:W-:Y:S02]  /*2e6a0*/  @P2 IMAD.MOV.U32 R4, RZ, RZ, R29 ;  /* 0x000000ffff042224 */ /* 0x001fe400078e001d */
[----:B---3--:R-:W-:-:S05]  /*2e6b0*/  @P2 IMAD.MOV.U32 R5, RZ, RZ, R28 ;  /* 0x000000ffff052224 */ /* 0x008fca00078e001c */
[----:B------:R0:W3:Y:S04]  /*2e6c0*/  @P2 LDG.E.U16 R27, [R4.64] ;  /* 0x00000006041b2981 */ /* 0x0000e8000c1e1500 */
[----:B----4-:R4:W-:Y:S01]  /*2e6d0*/  STL [R1+0x7254], R13 ;  /* 0x0072540d01007387 */ /* 0x0109e20000100800 */
[----:B------:R-:W-:Y:S01]  /*2e6e0*/  PRMT R26, RZ, 0x7610, R26 ;  /* 0x00007610ff1a7816 */ /* 0x000fe2000000001a */
[----:B0-----:R-:W-:Y:S02]  /*2e6f0*/  @P2 IMAD.MOV.U32 R4, RZ, RZ, R14 ;  /* 0x000000ffff042224 */ /* 0x001fe400078e000e */
[----:B----4-:R-:W4:Y:S01]  /*2e700*/  LDL R13, [R1+0xe44] ;  /* 0x000e4400010d7983 */ /* 0x010f220000100800 */
[----:B------:R-:W-:-:S05]  /*2e710*/  @P2 IMAD.MOV.U32 R5, RZ, RZ, R15 ;  /* 0x000000ffff052224 */ /* 0x000fca00078e000f */
[----:B------:R-:W4:Y:S04]  /*2e720*/  @P2 LDG.E.U16 R26, [R4.64] ;  /* 0x00000006041a2981 */ /* 0x000f28000c1e1500 */
[----:B--2---:R0:W-:Y:S04]  /*2e730*/  STL [R1], R3 ;  /* 0x0000000301007387 */ /* 0x0041e80000100800 */
[----:B0-----:R-:W2:Y:S01]  /*2e740*/  LDL.LU R3, [R1+0x7258] ;  /* 0x0072580001037983 */ /* 0x001ea20000300800 */
[----:B------:R-:W2:Y:S02]  /*2e750*/  LDL R29, [R1+0xe38] ;  /* 0x000e3800011d7983 */ /* 0x000ea40000100800 */
[----:B------:R-:W2:Y:S01]  /*2e760*/  LDL R28, [R1+0xe3c] ;  /* 0x000e3c00011c7983 */ /* 0x000ea20000100800 */
[----:B---3--:R0:W-:Y:S01]  /*2e770*/  STL [R1+0x7234], R27 ;  /* 0x0072341b01007387 */ /* 0x0081e20000100800 */
[----:B------:R-:W3:Y:S02]  /*2e780*/  LDL R15, [R1+0xeb0] ;  /* 0x000eb000010f7983 */ /* 0x000ee40000100800 */
[----:B------:R-:W2:Y:S01]  /*2e790*/  LDL R14, [R1+0xeb4] ;  /* 0x000eb400010e7983 */ /* 0x000ea20000100800 */
[----:B0-----:R-:W2:Y:S01]  /*2e7a0*/  LDL R27, [R1+0xe40] ;  /* 0x000e4000011b7983 */ /* 0x001ea20000100800 */
[----:B------:R-:W-:-:S02]  /*2e7b0*/  ISETP.GT.AND P3, PT, R2, 0x79, PT ;  /* 0x000000790200780c */ /* 0x000fc40003f64270 */
[----:B------:R-:W-:Y:S01]  /*2e7c0*/  PRMT R12, RZ, 0x7610, R12 ;  /* 0x00007610ff0c7816 */ /* 0x000fe2000000000c */
[----:B----4-:R0:W-:Y:S10]  /*2e7d0*/  STL [R1+0x7238], R26 ;  /* 0x0072381a01007387 */ /* 0x0101f40000100800 */
[----:B------:R-:W-:-:S02]  /*2e7e0*/  @P3 IMAD.MOV.U32 R4, RZ, RZ, R13 ;  /* 0x000000ffff043224 */ /* 0x000fc400078e000d */
[----:B------:R-:W4:Y:S04]  /*2e7f0*/  LDL R13, [R1+0xeac] ;  /* 0x000eac00010d7983 */ /* 0x000f280000100800 */
[----:B0-----:R-:W3:Y:S01]  /*2e800*/  LDL R26, [R1+0xea8] ;  /* 0x000ea800011a7983 */ /* 0x001ee20000100800 */
[----:B------:R-:W-:Y:S02]  /*2e810*/  ISETP.GT.AND P2, PT, R2, 0x72, PT ;  /* 0x000000720200780c */ /* 0x000fe40003f44270 */
[----:B------:R-:W-:Y:S02]  /*2e820*/  PRMT R11, RZ, 0x7610, R11 ;  /* 0x00007610ff0b7816 */ /* 0x000fe4000000000b */
[----:B------:R-:W-:Y:S01]  /*2e830*/  PRMT R25, RZ, 0x7610, R25 ;  /* 0x00007610ff197816 */ /* 0x000fe20000000019 */
[----:B--2---:R-:W-:-:S05]  /*2e840*/  @P3 IMAD.MOV.U32 R5, RZ, RZ, R27 ;  /* 0x000000ffff053224 */ /* 0x004fca00078e001b */
[----:B------:R0:W2:Y:S02]  /*2e850*/  @P3 LDG.E.U16 R12, [R4.64] ;  /* 0x00000006040c3981 */ /* 0x0000a4000c1e1500 */
[----:B0-----:R-:W-:Y:S02]  /*2e860*/  @P3 IMAD.MOV.U32 R4, RZ, RZ, R28 ;  /* 0x000000ffff043224 */ /* 0x001fe400078e001c */
[----:B------:R-:W-:-:S05]  /*2e870*/  @P3 IMAD.MOV.U32 R5, RZ, RZ, R29 ;  /* 0x000000ffff053224 */ /* 0x000fca00078e001d */
[----:B------:R0:W2:Y:S02]  /*2e880*/  @P3 LDG.E.U16 R11, [R4.64] ;  /* 0x00000006040b3981 */ /* 0x0000a4000c1e1500 */
[----:B0-----:R-:W-:Y:S02]  /*2e890*/  @P2 IMAD.MOV.U32 R4, RZ, RZ, R14 ;  /* 0x000000ffff042224 */ /* 0x001fe400078e000e */
[----:B---3--:R-:W-:-:S05]  /*2e8a0*/  @P2 IMAD.MOV.U32 R5, RZ, RZ, R15 ;  /* 0x000000ffff052224 */ /* 0x008fca00078e000f */
[----:B------:R4:W3:Y:S01]  /*2e8b0*/  @P2 LDG.E.U16 R25, [R4.64] ;  /* 0x0000000604192981 */ /* 0x0008e2000c1e1500 */
[----:B------:R-:W-:Y:S01]  /*2e8c0*/  PRMT R23, RZ, 0x7610, R23 ;  /* 0x00007610ff177816 */ /* 0x000fe20000000017 */
[----:B----4-:R-:W-:Y:S02]  /*2e8d0*/  @P2 IMAD.MOV.U32 R4, RZ, RZ, R13 ;  /* 0x000000ffff042224 */ /* 0x010fe400078e000d */
[----:B------:R-:W-:-:S05]  /*2e8e0*/  @P2 IMAD.MOV.U32 R5, RZ, RZ, R26 ;  /* 0x000000ffff052224 */ /* 0x000fca00078e001a */
[----:B------:R-:W4:Y:S04]  /*2e8f0*/  @P2 LDG.E.U16 R23, [R4.64] ;  /* 0x0000000604172981 */ /* 0x000f28000c1e1500 */
[----:B--2---:R-:W-:Y:S01]  /*2e900*/  STL [R1+0x723c], R12 ;  /* 0x00723c0c01007387 */ /* 0x004fe20000100800 */
[----:B------:R-:W2:Y:S02]  /*2e910*/  LDL R28, [R1+0xe30] ;  /* 0x000e3000011c7983 */ /* 0x000ea40000100800 */
[----:B------:R-:W2:Y:S01]  /*2e920*/  LDL R27, [R1+0xe34] ;  /* 0x000e3400011b7983 */ /* 0x000ea20000100800 */
[----:B------:R-:W-:Y:S01]  /*2e930*/  STL [R1+0x7240], R11 ;  /* 0x0072400b01007387 */ /* 0x000fe20000100800 */
[----:B------:R-:W2:Y:S02]  /*2e940*/  LDL R15, [R1+0xe28] ;  /* 0x000e2800010f7983 */ /* 0x000ea40000100800 */
[----:B------:R-:W2:Y:S01]  /*2e950*/  LDL R14, [R1+0xe2c] ;  /* 0x000e2c00010e7983 */ /* 0x000ea20000100800 */
[----:B---3--:R-:W-:Y:S01]  /*2e960*/  STL [R1+0x721c], R25 ;  /* 0x00721c1901007387 */ /* 0x008fe20000100800 */
[----:B------:R-:W3:Y:S02]  /*2e970*/  LDL R26, [R1+0xea0] ;  /* 0x000ea000011a7983 */ /* 0x000ee40000100800 */
[----:B------:R-:W3:Y:S01]  /*2e980*/  LDL R13, [R1+0xea4] ;  /* 0x000ea400010d7983 */ /* 0x000ee20000100800 */
[----:B------:R-:W-:-:S02]  /*2e990*/  ISETP.GT.AND P3, PT, R2, 0x7a, PT ;  /* 0x0000007a0200780c */ /* 0x000fc40003f64270 */
[----:B------:R-:W-:Y:S01]  /*2e9a0*/  PRMT R10, RZ, 0x7610, R10 ;  /* 0x00007610ff0a7816 */ /* 0x000fe2000000000a */
[----:B----4-:R0:W-:Y:S04]  /*2e9b0*/  STL [R1+0x7220], R23 ;  /* 0x0072201701007387 */ /* 0x0101e80000100800 */
[----:B0-----:R-:W4:Y:S01]  /*2e9c0*/  LDL R23, [R1+0xe9c] ;  /* 0x000e9c0001177983 */ /* 0x001f220000100800 */
[----:B------:R-:W-:Y:S02]  /*2e9d0*/  ISETP.GT.AND P2, PT, R2, 0x73, PT ;  /* 0x000000730200780c */ /* 0x000fe40003f44270 */
[----:B------:R-:W-:Y:S02]  /*2e9e0*/  PRMT R9, RZ, 0x7610, R9 ;  /* 0x00007610ff097816 */ /* 0x000fe40000000009 */
[----:B------:R-:W-:Y:S01]  /*2e9f0*/  PRMT R22, RZ, 0x7610, R22 ;  /* 0x00007610ff167816 */ /* 0x000fe20000000016 */
[----:B--2---:R-:W-:-:S02]  /*2ea00*/  @P3 IMAD.MOV.U32 R5, RZ, RZ, R28 ;  /* 0x000000ffff053224 */ /* 0x004fc400078e001c */
[----:B------:R-:W-:Y:S02]  /*2ea10*/  @P3 IMAD.MOV.U32 R4, RZ, RZ, R27 ;  /* 0x000000ffff043224 */ /* 0x000fe400078e001b */
[----:B------:R-:W2:Y:S04]  /*2ea20*/  LDL R27, [R1+0xe98] ;  /* 0x000e9800011b7983 */ /* 0x000ea80000100800 */
[----:B------:R0:W2:Y:S02]  /*2ea30*/  @P3 LDG.E.U16 R10, [R4.64] ;  /* 0x00000006040a3981 */ /* 0x0000a4000c1e1500 */
[----:B0-----:R-:W-:Y:S02]  /*2ea40*/  @P3 IMAD.MOV.U32 R5, RZ, RZ, R15 ;  /* 0x000000ffff053224 */ /* 0x001fe400078e000f */
[----:B------:R-:W-:-:S05]  /*2ea50*/  @P3 IMAD.MOV.U32 R4, RZ, RZ, R14 ;  /* 0x000000ffff043224 */ /* 0x000fca00078e000e */
[----:B------:R3:W2:Y:S02]  /*2ea60*/  @P3 LDG.E.U16 R9, [R4.64] ;  /* 0x0000000604093981 */ /* 0x0006a4000c1e1500 */
[----:B---3--:R-:W-:Y:S02]  /*2ea70*/  @P2 IMAD.MOV.U32 R5, RZ, RZ, R26 ;  /* 0x000000ffff052224 */ /* 0x008fe400078e001a */
[----:B------:R-:W-:-:S05]  /*2ea80*/  @P2 IMAD.MOV.U32 R4, RZ, RZ, R13 ;  /* 0x000000ffff042224 */ /* 0x000fca00078e000d */
[----:B------:R4:W3:Y:S01]  /*2ea90*/  @P2 LDG.E.U16 R22, [R4.64] ;  /* 0x0000000604162981 */ /* 0x0008e2000c1e1500 */
[----:B------:R-:W-:Y:S01]  /*2eaa0*/  PRMT R21, RZ, 0x7610, R21 ;  /* 0x00007610ff157816 */ /* 0x000fe20000000015 */
[----:B----4-:R-:W-:Y:S02]  /*2eab0*/  @P2 IMAD.MOV.U32 R4, RZ, RZ, R23 ;  /* 0x000000ffff042224 */ /* 0x010fe400078e0017 */
[----:B--2---:R-:W-:Y:S01]  /*2eac0*/  @P2 IMAD.MOV.U32 R5, RZ, RZ, R27 ;  /* 0x000000ffff052224 */ /* 0x004fe200078e001b */
[----:B------:R-:W-:Y:S01]  /*2ead0*/  STL [R1+0x7224], R10 ;  /* 0x0072240a01007387 */ /* 0x000fe20000100800 */
[----:B------:R-:W2:Y:S02]  /*2eae0*/  LDL R15, [R1+0xe20] ;  /* 0x000e2000010f7983 */ /* 0x000ea40000100800 */
[----:B------:R-:W4:Y:S01]  /*2eaf0*/  LDL R14, [R1+0xe24] ;  /* 0x000e2400010e7983 */ /* 0x000f220000100800 */
[----:B------:R2:W4:Y:S04]  /*2eb00*/  @P2 LDG.E.U16 R21, [R4.64] ;  /* 0x0000000604152981 */ /* 0x000528000c1e1500 */
[----:B------:R0:W-:Y:S01]  /*2eb10*/  STL [R1+0x7228], R9 ;  /* 0x0072280901007387 */ /* 0x0001e20000100800 */
[----:B------:R-:W4:Y:S02]  /*2eb20*/  LDL R26, [R1+0xe18] ;  /* 0x000e1800011a7983 */ /* 0x000f240000100800 */
[----:B------:R-:W4:Y:S01]  /*2eb30*/  LDL R13, [R1+0xe1c] ;  /* 0x000e1c00010d7983 */ /* 0x000f220000100800 */
[----:B---3--:R-:W-:Y:S01]  /*2eb40*/  STL [R1+0x7200], R22 ;  /* 0x0072001601007387 */ /* 0x008fe20000100800 */
[----:B------:R-:W3:Y:S02]  /*2eb50*/  LDL R23, [R1+0xef8] ;  /* 0x000ef80001177983 */ /* 0x000ee40000100800 */
[----:B0-----:R-:W3:Y:S01]  /*2eb60*/  LDL R9, [R1+0xefc] ;  /* 0x000efc0001097983 */ /* 0x001ee20000100800 */
[----:B------:R-:W-:-:S02]  /*2eb70*/  ISETP.GT.AND P3, PT, R2, 0x7b, PT ;  /* 0x0000007b0200780c */ /* 0x000fc40003f64270 */
[----:B------:R-:W-:Y:S02]  /*2eb80*/  PRMT R8, RZ, 0x7610, R8 ;  /* 0x00007610ff087816 */ /* 0x000fe40000000008 */
[----:B------:R-:W-:Y:S02]  /*2eb90*/  PRMT R7, RZ, 0x7610, R7 ;  /* 0x00007610ff077816 */ /* 0x000fe40000000007 */
[----:B------:R-:W-:-:S07]  /*2eba0*/  PRMT R24, RZ, 0x7610, R24 ;  /* 0x00007610ff187816 */ /* 0x000fce0000000018 */
[----:B--2---:R-:W-:Y:S02]  /*2ebb0*/  @P3 IMAD.MOV.U32 R5, RZ, RZ, R15 ;  /* 0x000000ffff053224 */ /* 0x004fe400078e000f */
[----:B----4-:R-:W-:Y:S01]  /*2ebc0*/  @P3 IMAD.MOV.U32 R4, RZ, RZ, R14 ;  /* 0x000000ffff043224 */ /* 0x010fe200078e000e */
[----:B------:R0:W-:Y:S01]  /*2ebd0*/  STL [R1+0x7204], R21 ;  /* 0x0072041501007387 */ /* 0x0001e20000100800 */
[----:B------:R-:W2:Y:S02]  /*2ebe0*/  LDL R15, [R1+0xe90] ;  /* 0x000e9000010f7983 */ /* 0x000ea40000100800 */
[----:B------:R-:W4:Y:S01]  /*2ebf0*/  LDL R14, [R1+0xe94] ;  /* 0x000e9400010e7983 */ /* 0x000f220000100800 */
[----:B------:R1:W4:Y:S02]  /*2ec00*/  @P3 LDG.E.U16 R8, [R4.64] ;  /* 0x0000000604083981 */ /* 0x000324000c1e1500 */
[----:B-1----:R-:W-:Y:S02]  /*2ec10*/  @P3 IMAD.MOV.U32 R5, RZ, RZ, R26 ;  /* 0x000000ffff053224 */ /* 0x002fe400078e001a */
[----:B------:R-:W-:-:S05]  /*2ec20*/  @P3 IMAD.MOV.U32 R4, RZ, RZ, R13 ;  /* 0x000000ffff043224 */ /* 0x000fca00078e000d */
[----:B------:R3:W4:Y:S02]  /*2ec30*/  @P3 LDG.E.U16 R7, [R4.64] ;  /* 0x0000000604073981 */ /* 0x000724000c1e1500 */
[----:B---3--:R-:W-:Y:S02]  /*2ec40*/  @P1 IMAD.MOV.U32 R5, RZ, RZ, R23 ;  /* 0x000000ffff051224 */ /* 0x008fe400078e0017 */
[----:B------:R-:W-:-:S05]  /*2ec50*/  @P1 IMAD.MOV.U32 R4, RZ, RZ, R9 ;  /* 0x000000ffff041224 */ /* 0x000fca00078e0009 */
[----:B------:R2:W3:Y:S01]  /*2ec60*/  @P1 LDG.E.U16 R24, [R4.64] ;  /* 0x0000000604181981 */ /* 0x0004e2000c1e1500 */
[----:B------:R-:W-:Y:S02]  /*2ec70*/  ISETP.GT.AND P2, PT, R2, 0x74, PT ;  /* 0x000000740200780c */ /* 0x000fe40003f44270 */
[----:B------:R-:W-:-:S11]  /*2ec80*/  PRMT R20, RZ, 0x7610, R20 ;  /* 0x00007610ff147816 */ /* 0x000fd60000000014 */
[----:B--2---:R-:W-:Y:S02]  /*2ec90*/  @P2 IMAD.MOV.U32 R5, RZ, RZ, R15 ;  /* 0x000000ffff052224 */ /* 0x004fe400078e000f */
[----:B----4-:R-:W-:Y:S01]  /*2eca0*/  @P2 IMAD.MOV.U32 R4, RZ, RZ, R14 ;  /* 0x000000ffff042224 */ /* 0x010fe200078e000e */
[----:B------:R-:W-:Y:S01]  /*2ecb0*/  STL [R1+0x7208], R8 ;  /* 0x0072080801007387 */ /* 0x000fe20000100800 */
[----:B0-----:R-:W2:Y:S02]  /*2ecc0*/  LDL R21, [R1+0xe88] ;  /* 0x000e880001157983 */ /* 0x001ea40000100800 */
[----:B------:R-:W4:Y:S01]  /*2ecd0*/  LDL R13, [R1+0xe8c] ;  /* 0x000e8c00010d7983 */ /* 0x000f220000100800 */
[----:B------:R2:W4:Y:S04]  /*2ece0*/  @P2 LDG.E.U16 R20, [R4.64] ;  /* 0x0000000604142981 */ /* 0x000528000c1e1500 */
[----:B------:R0:W-:Y:S01]  /*2ecf0*/  STL [R1+0x720c], R7 ;  /* 0x00720c0701007387 */ /* 0x0001e20000100800 */
[----:B------:R-:W4:Y:S03]  /*2ed00*/  LDL R9, [R1+0xe10] ;  /* 0x000e100001097983 */ /* 0x000f260000100800 */
[----:B0-----:R-:W4:Y:S04]  /*2ed10*/  LDL R7, [R1+0xe14] ;  /* 0x000e140001077983 */ /* 0x001f280000100800 */
[----:B---3--:R0:W-:Y:S01]  /*2ed20*/  STL [R1+0x71b8], R24 ;  /* 0x0071b81801007387 */ /* 0x0081e20000100800 */
[----:B------:R-:W3:Y:S02]  /*2ed30*/  LDL R15, [R1+0xe08] ;  /* 0x000e0800010f7983 */ /* 0x000ee40000100800 */
[----:B------:R-:W3:Y:S01]  /*2ed40*/  LDL R14, [R1+0xe0c] ;  /* 0x000e0c00010e7983 */ /* 0x000ee20000100800 */
[----:B------:R-:W-:-:S02]  /*2ed50*/  ISETP.GT.AND P3, PT, R2, 0x7c, PT ;  /* 0x0000007c0200780c */ /* 0x000fc40003f64270 */
[----:B------:R-:W-:Y:S02]  /*2ed60*/  PRMT R19, RZ, 0x7610, R19 ;  /* 0x00007610ff137816 */ /* 0x000fe40000000013 */
[----:B------:R-:W-:Y:S01]  /*2ed70*/  PRMT R6, RZ, 0x7610, R6 ;  /* 0x00007610ff067816 */ /* 0x000fe20000000006 */
[----:B--2---:R-:W-:Y:S02]  /*2ed80*/  @P2 IMAD.MOV.U32 R5, RZ, RZ, R21 ;  /* 0x000000ffff052224 */ /* 0x004fe400078e0015 */
[----:B----4-:R-:W-:Y:S01]  /*2ed90*/  @P2 IMAD.MOV.U32 R4, RZ, RZ, R13 ;  /* 0x000000ffff042224 */ /* 0x010fe200078e000d */
[----:B------:R-:W-:Y:S01]  /*2eda0*/  STL [R1+0x71f0], R20 ;  /* 0x0071f01401007387 */ /* 0x000fe20000100800 */
[----:B------:R-:W2:Y:S02]  /*2edb0*/  LDL R21, [R1+0xe80] ;  /* 0x000e800001157983 */ /* 0x000ea40000100800 */
[----:B------:R-:W4:Y:S01]  /*2edc0*/  LDL R13, [R1+0xe84] ;  /* 0x000e8400010d7983 */ /* 0x000f220000100800 */
[----:B------:R1:W4:Y:S02]  /*2edd0*/  @P2 LDG.E.U16 R19, [R4.64] ;  /* 0x0000000604132981 */ /* 0x000324000c1e1500 */
[----:B-1----:R-:W-:-:S02]  /*2ede0*/  @P3 IMAD.MOV.U32 R5, RZ, RZ, R9 ;  /* 0x000000ffff053224 */ /* 0x002fc400078e0009 */
[----:B------:R-:W-:-:S05]  /*2edf0*/  @P3 IMAD.MOV.U32 R4, RZ, RZ, R7 ;  /* 0x000000ffff043224 */ /* 0x000fca00078e0007 */
[----:B------:R1:W4:Y:S02]  /*2ee00*/  @P3 LDG.E.U16 R6, [R4.64] ;  /* 0x0000000604063981 */ /* 0x000324000c1e1500 */
[----:B-1----:R-:W-:-:S06]  /*2ee10*/  PRMT R5, RZ, 0x7610, R5 ;  /* 0x00007610ff057816 */ /* 0x002fcc0000000005 */
[----:B---3--:R2:W3:Y:S01]  /*2ee20*/  @P3 LDG.E.U16 R5, [R14.64] ;  /* 0x000000060e053981 */ /* 0x0084e2000c1e1500 */
[----:B------:R-:W-:Y:S02]  /*2ee30*/  ISETP.GT.AND P1, PT, R2, 0x75, PT ;  /* 0x000000750200780c */ /* 0x000fe40003f24270 */
[----:B------:R-:W-:-:S11]  /*2ee40*/  PRMT R18, RZ, 0x7610, R18 ;  /* 0x00007610ff127816 */ /* 0x000fd60000000012 */
[----:B--2---:R-:W-:Y:S02]  /*2ee50*/  @P1 IMAD.MOV.U32 R15, RZ, RZ, R21 ;  /* 0x000000ffff0f1224 */ /* 0x004fe400078e0015 */
[----:B----4-:R-:W-:-:S05]  /*2ee60*/  @P1 IMAD.MOV.U32 R14, RZ, RZ, R13 ;  /* 0x000000ffff0e1224 */ /* 0x010fca00078e000d */
[----:B------:R-:W2:Y:S04]  /*2ee70*/  @P1 LDG.E.U16 R18, [R14.64] ;  /* 0x000000060e121981 */ /* 0x000ea8000c1e1500 */
[----:B------:R-:W-:Y:S01]  /*2ee80*/  STL [R1+0x71f4], R19 ;  /* 0x0071f41301007387 */ /* 0x000fe20000100800 */
[----:B------:R-:W4:Y:S02]  /*2ee90*/  LDL R9, [R1+0xe78] ;  /* 0x000e780001097983 */ /* 0x000f240000100800 */
[----:B------:R-:W4:Y:S01]  /*2eea0*/  LDL R7, [R1+0xe7c] ;  /* 0x000e7c0001077983 */ /* 0x000f220000100800 */
[----:B------:R-:W-:Y:S01]  /*2eeb0*/  STL [R1+0x71f8], R6 ;  /* 0x0071f80601007387 */ /* 0x000fe20000100800 */
[----:B------:R-:W4:Y:S02]  /*2eec0*/  LDL R26, [R1+0xe00] ;  /* 0x000e0000011a7983 */ /* 0x000f240000100800 */
[----:B0-----:R-:W4:Y:S01]  /*2eed0*/  LDL R24, [R1+0xe04] ;  /* 0x000e040001187983 */ /* 0x001f220000100800 */
[----:B---3--:R-:W-:Y:S01]  /*2eee0*/  STL [R1+0x71fc], R5 ;  /* 0x0071fc0501007387 */ /* 0x008fe20000100800 */
[----:B------:R-:W3:Y:S02]  /*2eef0*/  LDL R23, [R1+0xdf8] ;  /* 0x000df80001177983 */ /* 0x000ee40000100800 */
[----:B------:R-:W3:Y:S01]  /*2ef00*/  LDL R21, [R1+0xdfc] ;  /* 0x000dfc0001157983 */ /* 0x000ee20000100800 */
[----:B------:R-:W-:-:S02]  /*2ef10*/  ISETP.GT.AND P2, PT, R2, 0x7d, PT ;  /* 0x0000007d0200780c */ /* 0x000fc40003f44270 */
[----:B------:R-:W-:Y:S02]  /*2ef20*/  PRMT R17, RZ, 0x7610, R17 ;  /* 0x00007610ff117816 */ /* 0x000fe40000000011 */
[----:B------:R-:W-:Y:S02]  /*2ef30*/  PRMT R4, RZ, 0x7610, R4 ;  /* 0x00007610ff047816 */ /* 0x000fe40000000004 */
[----:B------:R-:W-:Y:S01]  /*2ef40*/  PRMT R3, RZ, 0x7610, R3 ;  /* 0x00007610ff037816 */ /* 0x000fe20000000003 */
[----:B--2---:R0:W-:Y:S01]  /*2ef50*/  STL [R1+0x71bc], R18 ;  /* 0x0071bc1201007387 */ /* 0x0041e20000100800 */
[----:B------:R-:W2:Y:S03]  /*2ef60*/  LDL R13, [R1+0xf6c] ;  /* 0x000f6c00010d7983 */ /* 0x000ea60000100800 */
[----:B0-----:R-:W2:Y:S01]  /*2ef70*/  LDL R18, [R1+0xf68] ;  /* 0x000f680001127983 */ /* 0x001ea20000100800 */
[----:B----4-:R-:W-:-:S02]  /*2ef80*/  @P1 IMAD.MOV.U32 R14, RZ, RZ, R7 ;  /* 0x000000ffff0e1224 */ /* 0x010fc400078e0007 */
[----:B------:R-:W-:Y:S02]  /*2ef90*/  @P1 IMAD.MOV.U32 R15, RZ, RZ, R9 ;  /* 0x000000ffff0f1224 */ /* 0x000fe400078e0009 */
[----:B------:R-:W4:Y:S01]  /*2efa0*/  LDL R7, [R1+0xf64] ;  /* 0x000f640001077983 */ /* 0x000f220000100800 */
[----:B------:R-:W4:Y:S04]  /*2efb0*/  LDL R9, [R1+0xf60] ;  /* 0x000f600001097983 */ /* 0x000f280000100800 */
[----:B------:R0:W4:Y:S02]  /*2efc0*/  @P1 LDG.E.U16 R17, [R14.64] ;  /* 0x000000060e111981 */ /* 0x000124000c1e1500 */
[----:B0-----:R-:W-:Y:S02]  /*2efd0*/  @P2 IMAD.MOV.U32 R14, RZ, RZ, R24 ;  /* 0x000000ffff0e2224 */ /* 0x001fe400078e0018 */
[----:B------:R-:W-:-:S05]  /*2efe0*/  @P2 IMAD.MOV.U32 R15, RZ, RZ, R26 ;  /* 0x000000ffff0f2224 */ /* 0x000fca00078e001a */
[----:B------:R3:W4:Y:S02]  /*2eff0*/  @P2 LDG.E.U16 R4, [R14.64] ;  /* 0x000000060e042981 */ /* 0x000724000c1e1500 */
[----:B---3--:R-:W-:Y:S02]  /*2f000*/  @P2 IMAD.MOV.U32 R14, RZ, RZ, R21 ;  /* 0x000000ffff0e2224 */ /* 0x008fe400078e0015 */
[----:B------:R-:W-:-:S05]  /*2f010*/  @P2 IMAD.MOV.U32 R15, RZ, RZ, R23 ;  /* 0x000000ffff0f2224 */ /* 0x000fca00078e0017 */
[----:B------:R2:W3:Y:S01]  /*2f020*/  @P2 LDG.E.U16 R3, [R14.64] ;  /* 0x000000060e032981 */ /* 0x0004e2000c1e1500 */
[----:B------:R-:W-:Y:S02]  /*2f030*/  PRMT R12, RZ, 0x7610, R12 ;  /* 0x00007610ff0c7816 */ /* 0x000fe4000000000c */
[----:B------:R-:W-:Y:S01]  /*2f040*/  ISETP.GT.AND P1, PT, R2, 0x67, PT ;  /* 0x000000670200780c */ /* 0x000fe20003f24270 */
[----:B--2---:R-:W-:Y:S02]  /*2f050*/  @P0 IMAD.MOV.U32 R14, RZ, RZ, R13 ;  /* 0x000000ffff0e0224 */ /* 0x004fe400078e000d */
[----:B------:R-:W-:-:S05]  /*2f060*/  @P0 IMAD.MOV.U32 R15, RZ, RZ, R18 ;  /* 0x000000ffff0f0224 */ /* 0x000fca00078e0012 */
[----:B------:R0:W2:Y:S04]  /*2f070*/  @P0 LDG.E.U16 R12, [R14.64] ;  /* 0x000000060e0c0981 */ /* 0x0000a8000c1e1500 */
[----:B----4-:R-:W-:Y:S01]  /*2f080*/  STL [R1+0x71c0], R17 ;  /* 0x0071c01101007387 */ /* 0x010fe20000100800 */
[----:B0-----:R-:W-:Y:S02]  /*2f090*/  @P1 IMAD.MOV.U32 R14, RZ, RZ, R7 ;  /* 0x000000ffff0e1224 */ /* 0x001fe400078e0007 */
[----:B------:R-:W-:Y:S01]  /*2f0a0*/  @P1 IMAD.MOV.U32 R15, RZ, RZ, R9 ;  /* 0x000000ffff0f1224 */ /* 0x000fe200078e0009 */
[----:B------:R0:W-:Y:S01]  /*2f0b0*/  STL [R1+0x71c4], R4 ;  /* 0x0071c40401007387 */ /* 0x0001e20000100800 */
[----:B------:R-:W4:Y:S03]  /*2f0c0*/  LDL R26, [R1+0xf58] ;  /* 0x000f5800011a7983 */ /* 0x000f260000100800 */
[----:B0-----:R-:W4:Y:S04]  /*2f0d0*/  LDL R4, [R1+0xf5c] ;  /* 0x000f5c0001047983 */ /* 0x001f280000100800 */
[----:B---3--:R0:W-:Y:S01]  /*2f0e0*/  STL [R1+0x71c8], R3 ;  /* 0x0071c80301007387 */ /* 0x0081e20000100800 */
[----:B------:R-:W3:Y:S02]  /*2f0f0*/  LDL R24, [R1+0xef0] ;  /* 0x000ef00001187983 */ /* 0x000ee40000100800 */
[----:B------:R-:W3:Y:S02]  /*2f100*/  LDL R23, [R1+0xef4] ;  /* 0x000ef40001177983 */ /* 0x000ee40000100800 */
[----:B------:R-:W3:Y:S01]  /*2f110*/  LDL R21, [R1+0xee8] ;  /* 0x000ee80001157983 */ /* 0x000ee20000100800 */
[----:B------:R-:W3:Y:S04]  /*2f120*/  LDL R18, [R1+0xeec] ;  /* 0x000eec0001127983 */ /* 0x000ee80000100800 */
[----:B------:R-:W3:Y:S01]  /*2f130*/  LDL R13, [R1+0xee0] ;  /* 0x000ee000010d7983 */ /* 0x000ee20000100800 */
[----:B0-----:R-:W-:-:S06]  /*2f140*/  PRMT R3, RZ, 0x7610, R3 ;  /* 0x00007610ff037816 */ /* 0x001fcc0000000003 */
[----:B------:R4:W3:Y:S04]  /*2f150*/  @P1 LDG.E.U16 R3, [R14.64] ;  /* 0x000000060e031981 */ /* 0x0008e8000c1e1500 */
[----:B--2---:R0:W-:Y:S01]  /*2f160*/  STL [R1+0x330], R12 ;  /* 0x0003300c01007387 */ /* 0x0041e20000100800 */
[----:B------:R-:W2:Y:S02]  /*2f170*/  LDL R9, [R1+0xed8] ;  /* 0x000ed80001097983 */ /* 0x000ea40000100800 */
[----:B------:R-:W2:Y:S01]  /*2f180*/  LDL R7, [R1+0xedc] ;  /* 0x000edc0001077983 */ /* 0x000ea20000100800 */
[----:B0-----:R-:W2:Y:S01]  /*2f190*/  LDL R12, [R1+0xee4] ;  /* 0x000ee400010c7983 */ /* 0x001ea20000100800 */
[----:B----4-:R-:W-:-:S03]  /*2f1a0*/  @P1 IMAD.MOV.U32 R14, RZ, RZ, R4 ;  /* 0x000000ffff0e1224 */ /* 0x010fc600078e0004 */
[----:B------:R-:W4:Y:S04]  /*2f1b0*/  LDL R4, [R1+0xe70] ;  /* 0x000e700001047983 */ /* 0x000f280000100800 */
[----:B---3--:R0:W-:Y:S04]  /*2f1c0*/  STL [R1+0x328], R3 ;  /* 0x0003280301007387 */ /* 0x0081e80000100800 */
[----:B0-----:R-:W3:Y:S01]  /*2f1d0*/  LDL R3, [R1+0xe74] ;  /* 0x000e740001037983 */ /* 0x001ee20000100800 */
[----:B------:R-:W-:Y:S02]  /*2f1e0*/  ISETP.GT.AND P0, PT, R2, 0x6e, PT ;  /* 0x0000006e0200780c */ /* 0x000fe40003f04270 */
[----:B------:R-:W-:Y:S01]  /*2f1f0*/  PRMT R25, RZ, 0x7610, R25 ;  /* 0x00007610ff197816 */ /* 0x000fe20000000019 */
[----:B------:R-:W-:Y:S01]  /*2f200*/  @P1 IMAD.MOV.U32 R15, RZ, RZ, R26 ;  /* 0x000000ffff0f1224 */ /* 0x000fe200078e001a */
[----:B------:R-:W-:-:S04]  /*2f210*/  PRMT R22, RZ, 0x7610, R22 ;  /* 0x00007610ff167816 */ /* 0x000fc80000000016 */
[----:B------:R0:W3:Y:S01]  /*2f220*/  @P1 LDG.E.U16 R25, [R14.64] ;  /* 0x000000060e191981 */ /* 0x0000e2000c1e1500 */
[----:B------:R-:W-:Y:S02]  /*2f230*/  ISETP.GT.AND P1, PT, R2, 0x6f, PT ;  /* 0x0000006f0200780c */ /* 0x000fe40003f24270 */
[----:B------:R-:W-:Y:S02]  /*2f240*/  PRMT R17, RZ, 0x7610, R17 ;  /* 0x00007610ff117816 */ /* 0x000fe40000000011 */
[----:B0-----:R-:W-:Y:S02]  /*2f250*/  @P0 IMAD.MOV.U32 R14, RZ, RZ, R23 ;  /* 0x000000ffff0e0224 */ /* 0x001fe400078e0017 */
[----:B------:R-:W-:-:S05]  /*2f260*/  @P0 IMAD.MOV.U32 R15, RZ, RZ, R24 ;  /* 0x000000ffff0f0224 */ /* 0x000fca00078e0018 */
[----:B------:R0:W3:Y:S01]  /*2f270*/  @P0 LDG.E.U16 R22, [R14.64] ;  /* 0x000000060e160981 */ /* 0x0000e2000c1e1500 */
[----:B------:R-:W-:Y:S01]  /*2f280*/  PRMT R10, RZ, 0x7610, R10 ;  /* 0x00007610ff0a7816 */ /* 0x000fe2000000000a */
[----:B0-----:R-:W-:Y:S02]  /*2f290*/  @P0 IMAD.MOV.U32 R14, RZ, RZ, R18 ;  /* 0x000000ffff0e0224 */ /* 0x001fe400078e0012 */
[----:B------:R-:W-:-:S05]  /*2f2a0*/  @P0 IMAD.MOV.U32 R15, RZ, RZ, R21 ;  /* 0x000000ffff0f0224 */ /* 0x000fca00078e0015 */
[----:B------:R0:W3:Y:S01]  /*2f2b0*/  @P0 LDG.E.U16 R17, [R14.64] ;  /* 0x000000060e110981 */ /* 0x0000e2000c1e1500 */
[----:B------:R-:W-:Y:S01]  /*2f2c0*/  PRMT R6, RZ, 0x7610, R6 ;  /* 0x00007610ff067816 */ /* 0x000fe20000000006 */
[----:B0-----:R-:W-:Y:S02]  /*2f2d0*/  @P1 IMAD.MOV.U32 R15, RZ, RZ, R13 ;  /* 0x000000ffff0f1224 */ /* 0x001fe400078e000d */
[----:B--2---:R-:W-:-:S05]  /*2f2e0*/  @P1 IMAD.MOV.U32 R14, RZ, RZ, R12 ;  /* 0x000000ffff0e1224 */ /* 0x004fca00078e000c */
[----:B------:R0:W2:Y:S02]  /*2f2f0*/  @P1 LDG.E.U16 R10, [R14.64] ;  /* 0x000000060e0a1981 */ /* 0x0000a4000c1e1500 */
[----:B0-----:R-:W-:Y:S02]  /*2f300*/  @P1 IMAD.MOV.U32 R14, RZ, RZ, R7 ;  /* 0x000000ffff0e1224 */ /* 0x001fe400078e0007 */
[----:B------:R-:W-:Y:S01]  /*2f310*/  @P1 IMAD.MOV.U32 R15, RZ, RZ, R9 ;  /* 0x000000ffff0f1224 */ /* 0x000fe200078e0009 */
[----:B------:R-:W-:Y:S02]  /*2f320*/  ISETP.GT.AND P0, PT, R2, 0x76, PT ;  /* 0x000000760200780c */ /* 0x000fe40003f04270 */
[----:B------:R-:W-:Y:S01]  /*2f330*/  PRMT R0, RZ, 0x7610, R0 ;  /* 0x00007610ff007816 */ /* 0x000fe20000000000 */
[----:B------:R-:W2:Y:S04]  /*2f340*/  LDL R7, [R1+0xe68] ;  /* 0x000e680001077983 */ /* 0x000ea80000100800 */
[----:B------:R4:W2:Y:S06]  /*2f350*/  @P1 LDG.E.U16 R6, [R14.64] ;  /* 0x000000060e061981 */ /* 0x0008ac000c1e1500 */
[----:B----4-:R-:W-:-:S02]  /*2f360*/  @P0 IMAD.MOV.U32 R15, RZ, RZ, R4 ;  /* 0x000000ffff0f0224 */ /* 0x010fc400078e0004 */
[----:B---3--:R-:W-:-:S05]  /*2f370*/  @P0 IMAD.MOV.U32 R14, RZ, RZ, R3 ;  /* 0x000000ffff0e0224 */ /* 0x008fca00078e0003 */
[----:B------:R-:W3:Y:S04]  /*2f380*/  @P0 LDG.E.U16 R0, [R14.64] ;  /* 0x000000060e000981 */ /* 0x000ee8000c1e1500 */
[----:B--2---:R0:W-:Y:S01]  /*2f390*/  STL [R1+0x308], R6 ;  /* 0x0003080601007387 */ /* 0x0041e20000100800 */
[----:B------:R-:W2:Y:S02]  /*2f3a0*/  LDL R4, [R1+0xe60] ;  /* 0x000e600001047983 */ /* 0x000ea40000100800 */
[----:B------:R-:W4:Y:S02]  /*2f3b0*/  LDL R3, [R1+0xe64] ;  /* 0x000e640001037983 */ /* 0x000f240000100800 */
[----:B------:R-:W2:Y:S01]  /*2f3c0*/  LDL R18, [R1+0xe58] ;  /* 0x000e580001127983 */ /* 0x000ea20000100800 */
[----:B0-----:R-:W2:Y:S01]  /*2f3d0*/  LDL R6, [R1+0xe6c] ;  /* 0x000e6c0001067983 */ /* 0x001ea20000100800 */
[----:B------:R0:W-:Y:S02]  /*2f3e0*/  STL [R1+0x314], R17 ;  /* 0x0003141101007387 */ /* 0x0001e40000100800 */
[----:B------:R-:W4:Y:S02]  /*2f3f0*/  LDL R13, [R1+0xdf0] ;  /* 0x000df000010d7983 */ /* 0x000f240000100800 */
[----:B------:R-:W4:Y:S01]  /*2f400*/  LDL R12, [R1+0xdf4] ;  /* 0x000df400010c7983 */ /* 0x000f220000100800 */
[----:B0-----:R-:W4:Y:S04]  /*2f410*/  LDL R17, [R1+0xe5c] ;  /* 0x000e5c0001117983 */ /* 0x001f280000100800 */
[----:B---3--:R-:W-:Y:S01]  /*2f420*/  STL [R1+0x6fdc], R0 ;  /* 0x006fdc0001007387 */ /* 0x008fe20000100800 */
[----:B------:R-:W-:Y:S02]  /*2f430*/  STL [R1+0x6fe0], R0 ;  /* 0x006fe00001007387 */ /* 0x000fe40000100800 */
[----:B------:R-:W-:Y:S02]  /*2f440*/  STL [R1+0x6fe4], R0 ;  /* 0x006fe40001007387 */ /* 0x000fe40000100800 */
[----:B------:R-:W-:Y:S01]  /*2f450*/  STL [R1+0x6fe8], R0 ;  /* 0x006fe80001007387 */ /* 0x000fe20000100800 */
[----:B------:R-:W-:Y:S01]  /*2f460*/  STL [R1+0x320], R25 ;  /* 0x0003201901007387 */ /* 0x000fe20000100800 */
        /* <DEDUP_REMOVED lines=12> */
[----:B------:R0:W-:Y:S02]  /*2f530*/  STL [R1+0x310], R10 ;  /* 0x0003100a01007387 */ /* 0x0001e40000100800 */
        /* <DEDUP_REMOVED lines=55> */
[----:B------:R-:W-:Y:S01]  /*2f8b0*/  ISETP.GT.AND P1, PT, R2, 0x77, PT ;  /* 0x000000770200780c */ /* 0x000fe20003f24270 */
[----:B------:R1:W-:Y:S02]  /*2f8c0*/  STL [R1+0x7190], R0 ;  /* 0x0071900001007387 */ /* 0x0003e40000100800 */
[----:B0-----:R-:W3:Y:S01]  /*2f8d0*/  LDL R10, [R1+0xde8] ;  /* 0x000de800010a7983 */ /* 0x001ee20000100800 */
[----:B------:R-:W3:Y:S01]  /*2f8e0*/  LDL R9, [R1+0xdec] ;  /* 0x000dec0001097983 */ /* 0x000ee20000100800 */
[----:B------:R-:W-:Y:S01]  /*2f8f0*/  PRMT R20, RZ, 0x7610, R20 ;  /* 0x00007610ff147816 */ /* 0x000fe20000000014 */
[----:B------:R-:W-:-:S02]  /*2f900*/  @P0 IMAD.MOV.U32 R15, RZ, RZ, R7 ;  /* 0x000000ffff0f0224 */ /* 0x000fc400078e0007 */
[----:B------:R-:W3:Y:S01]  /*2f910*/  LDL R7, [R1+0xde0] ;  /* 0x000de00001077983 */ /* 0x000ee20000100800 */
[----:B------:R-:W-:Y:S02]  /*2f920*/  PRMT R19, RZ, 0x7610, R19 ;  /* 0x00007610ff137816 */ /* 0x000fe40000000013 */
[----:B------:R-:W-:Y:S01]  /*2f930*/  PRMT R16, RZ, 0x7610, R16 ;  /* 0x00007610ff107816 */ /* 0x000fe20000000010 */
[----:B--2---:R-:W-:Y:S02]  /*2f940*/  @P0 IMAD.MOV.U32 R14, RZ, RZ, R6 ;  /* 0x000000ffff0e0224 */ /* 0x004fe400078e0006 */
[----:B------:R-:W2:Y:S04]  /*2f950*/  LDL R6, [R1+0xde4] ;  /* 0x000de40001067983 */ /* 0x000ea80000100800 */
[----:B------:R4:W2:Y:S02]  /*2f960*/  @P0 LDG.E.U16 R20, [R14.64] ;  /* 0x000000060e140981 */ /* 0x0008a4000c1e1500 */
[----:B----4-:R-:W-:-:S02]  /*2f970*/  @P1 IMAD.MOV.U32 R14, RZ, RZ, R3 ;  /* 0x000000ffff0e1224 */ /* 0x010fc400078e0003 */
[----:B------:R-:W-:Y:S01]  /*2f980*/  @P1 IMAD.MOV.U32 R15, RZ, RZ, R4 ;  /* 0x000000ffff0f1224 */ /* 0x000fe200078e0004 */
[----:B------:R-:W4:Y:S04]  /*2f990*/  LDL R3, [R1+0xddc] ;  /* 0x000ddc0001037983 */ /* 0x000f280000100800 */
[----:B------:R-:W4:Y:S04]  /*2f9a0*/  LDL R4, [R1+0xdd8] ;  /* 0x000dd80001047983 */ /* 0x000f280000100800 */
[----:B------:R0:W4:Y:S02]  /*2f9b0*/  @P1 LDG.E.U16 R19, [R14.64] ;  /* 0x000000060e131981 */ /* 0x000124000c1e1500 */
[----:B0-----:R-:W-:-:S02]  /*2f9c0*/  @P1 IMAD.MOV.U32 R14, RZ, RZ, R17 ;  /* 0x000000ffff0e1224 */ /* 0x001fc400078e0011 */
[----:B------:R-:W-:-:S05]  /*2f9d0*/  @P1 IMAD.MOV.U32 R15, RZ, RZ, R18 ;  /* 0x000000ffff0f1224 */ /* 0x000fca00078e0012 */
[----:B------:R0:W4:Y:S01]  /*2f9e0*/  @P1 LDG.E.U16 R16, [R14.64] ;  /* 0x000000060e101981 */ /* 0x000122000c1e1500 */
[C---:B------:R-:W-:Y:S02]  /*2f9f0*/  ISETP.GT.AND P0, PT, R2.reuse, 0x7e, PT ;  /* 0x0000007e0200780c */ /* 0x040fe40003f04270 */
[----:B------:R-:W-:Y:S02]  /*2fa00*/  PRMT R11, RZ, 0x7610, R11 ;  /* 0x00007610ff0b7816 */ /* 0x000fe4000000000b */
[----:B------:R-:W-:Y:S02]  /*2fa10*/  ISETP.GT.AND P1, PT, R2, 0x7f, PT ;  /* 0x0000007f0200780c */ /* 0x000fe40003f24270 */
[----:B------:R-:W-:-:S07]  /*2fa20*/  PRMT R8, RZ, 0x7610, R8 ;  /* 0x00007610ff087816 */ /* 0x000fce0000000008 */
[----:B0-----:R-:W-:Y:S02]  /*2fa30*/  @P0 IMAD.MOV.U32 R14, RZ, RZ, R12 ;  /* 0x000000ffff0e0224 */ /* 0x001fe400078e000c */
[----:B------:R-:W-:Y:S01]  /*2fa40*/  @P0 IMAD.MOV.U32 R15, RZ, RZ, R13 ;  /* 0x000000ffff0f0224 */ /* 0x000fe200078e000d */
[----:B------:R-:W-:Y:S02]  /*2fa50*/  PRMT R5, RZ, 0x7610, R5 ;  /* 0x00007610ff057816 */ /* 0x000fe40000000005 */
[----:B-1----:R-:W-:Y:S01]  /*2fa60*/  PRMT R0, RZ, 0x7610, R0 ;  /* 0x00007610ff007816 */ /* 0x002fe20000000000 */
[----:B------:R-:W4:Y:S04]  /*2fa70*/  LDL.LU R13, [R1+0x394] ;  /* 0x00039400010d7983 */ /* 0x000f280000300800 */
[----:B------:R3:W4:Y:S02]  /*2fa80*/  @P0 LDG.E.U16 R11, [R14.64] ;  /* 0x000000060e0b0981 */ /* 0x000724000c1e1500 */
[----:B---3--:R-:W-:-:S02]  /*2fa90*/  @P0 IMAD.MOV.U32 R15, RZ, RZ, R10 ;  /* 0x000000ffff0f0224 */ /* 0x008fc400078e000a */
[----:B------:R-:W-:-:S05]  /*2faa0*/  @P0 IMAD.MOV.U32 R14, RZ, RZ, R9 ;  /* 0x000000ffff0e0224 */ /* 0x000fca00078e0009 */
[----:B------:R0:W3:Y:S02]  /*2fab0*/  @P0 LDG.E.U16 R8, [R14.64] ;  /* 0x000000060e080981 */ /* 0x0000e4000c1e1500 */
[----:B0-----:R-:W-:Y:S02]  /*2fac0*/  @P1 IMAD.MOV.U32 R15, RZ, RZ, R7 ;  /* 0x000000ffff0f1224 */ /* 0x001fe400078e0007 */
[----:B--2---:R-:W-:-:S05]  /*2fad0*/  @P1 IMAD.MOV.U32 R14, RZ, RZ, R6 ;  /* 0x000000ffff0e1224 */ /* 0x004fca00078e0006 */
[----:B------:R4:W2:Y:S02]  /*2fae0*/  @P1 LDG.E.U16 R5, [R14.64] ;  /* 0x000000060e051981 */ /* 0x0008a4000c1e1500 */
[----:B----4-:R-:W-:Y:S02]  /*2faf0*/  @P1 IMAD.MOV.U32 R14, RZ, RZ, R3 ;  /* 0x000000ffff0e1224 */ /* 0x010fe400078e0003 */
[----:B------:R-:W-:-:S05]  /*2fb00*/  @P1 IMAD.MOV.U32 R15, RZ, RZ, R4 ;  /* 0x000000ffff0f1224 */ /* 0x000fca00078e0004 */
[----:B------:R-:W4:Y:S04]  /*2fb10*/  @P1 LDG.E.U16 R0, [R14.64] ;  /* 0x000000060e001981 */ /* 0x000f28000c1e1500 */
[----:B------:R-:W0:Y:S01]  /*2fb20*/  S2R R25, SR_TID.X ;  /* 0x0000000000197919 */ /* 0x000e220000002100 */
[----:B------:R-:W-:Y:S06]  /*2fb30*/  BAR.SYNC.DEFER_BLOCKING 0x0 ;  /* 0x0000000000007b1d */ /* 0x000fec0000010000 */
[----:B------:R1:W-:Y:S04]  /*2fb40*/  STL [R1+0x2e8], R16 ;  /* 0x0002e81001007387 */ /* 0x0003e80000100800 */
[----:B-1----:R-:W3:Y:S01]  /*2fb50*/  LDL.LU R16, [R1+0x390] ;  /* 0x0003900001107983 */ /* 0x002ee20000300800 */
[----:B------:R-:W3:Y:S02]  /*2fb60*/  LDL.LU R28, [R1+0x35c] ;  /* 0x00035c00011c7983 */ /* 0x000ee40000300800 */
[----:B------:R-:W3:Y:S01]  /*2fb70*/  LDL.LU R29, [R1+0x358] ;  /* 0x00035800011d7983 */ /* 0x000ee20000300800 */
[----:B----4-:R1:W-:Y:S04]  /*2fb80*/  STL [R1+0x228], R0 ;  /* 0x0002280001007387 */ /* 0x0103e80000100800 */
[----:B-1----:R-:W4:Y:S01]  /*2fb90*/  LDL.LU R0, [R1+0x1d8] ;  /* 0x0001d80001007983 */ /* 0x002f220000300800 */
[----:B------:R-:W4:Y:S02]  /*2fba0*/  LDL.LU R3, [R1+0x1d4] ;  /* 0x0001d40001037983 */ /* 0x000f240000300800 */
[----:B------:R-:W4:Y:S02]  /*2fbb0*/  LDL.LU R4, [R1+0x1a8] ;  /* 0x0001a80001047983 */ /* 0x000f240000300800 */
[----:B------:R-:W-:Y:S01]  /*2fbc0*/  STL [R1+0x2f8], R20 ;  /* 0x0002f81401007387 */ /* 0x000fe20000100800 */
[----:B------:R-:W4:Y:S01]  /*2fbd0*/  LDL.LU R17, [R1+0x1a4] ;  /* 0x0001a40001117983 */ /* 0x000f220000300800 */
[----:B------:R-:W4:Y:S02]  /*2fbe0*/  LDL.LU R18, [R1+0x178] ;  /* 0x0001780001127983 */ /* 0x000f240000300800 */
[----:B--2---:R1:W-:Y:S02]  /*2fbf0*/  STL [R1+0x2d0], R5 ;  /* 0x0002d00501007387 */ /* 0x0043e40000100800 */
[----:B-1----:R-:W2:Y:S01]  /*2fc00*/  LDL.LU R5, [R1+0x174] ;  /* 0x0001740001057983 */ /* 0x002ea20000300800 */
[----:B------:R-:W2:Y:S02]  /*2fc10*/  LDL.LU R6, [R1+0x148] ;  /* 0x0001480001067983 */ /* 0x000ea40000300800 */
[----:B------:R1:W-:Y:S02]  /*2fc20*/  STL [R1+0x2f0], R19 ;  /* 0x0002f01301007387 */ /* 0x0003e40000100800 */
[----:B-1----:R-:W2:Y:S01]  /*2fc30*/  LDL.LU R19, [R1+0x144] ;  /* 0x0001440001137983 */ /* 0x002ea20000300800 */
[----:B------:R-:W2:Y:S02]  /*2fc40*/  LDL.LU R24, [R1+0x118] ;  /* 0x0001180001187983 */ /* 0x000ea40000300800 */
[----:B------:R-:W2:Y:S02]  /*2fc50*/  LDL.LU R7, [R1+0x114] ;  /* 0x0001140001077983 */ /* 0x000ea40000300800 */
[----:B---3--:R1:W-:Y:S02]  /*2fc60*/  STL [R1+0x2d8], R8 ;  /* 0x0002d80801007387 */ /* 0x0083e40000100800 */
[----:B-1----:R-:W3:Y:S01]  /*2fc70*/  LDL.LU R8, [R1+0xe8] ;  /* 0x0000e80001087983 */ /* 0x002ee20000300800 */
[----:B------:R-:W2:Y:S02]  /*2fc80*/  LDL.LU R21, [R1+0xe4] ;  /* 0x0000e40001157983 */ /* 0x000ea40000300800 */
[----:B------:R-:W2:Y:S02]  /*2fc90*/  LDL.LU R22, [R1+0xb8] ;  /* 0x0000b80001167983 */ /* 0x000ea40000300800 */
[----:B------:R-:W2:Y:S01]  /*2fca0*/  LDL.LU R9, [R1+0xb4] ;  /* 0x0000b40001097983 */ /* 0x000ea20000300800 */
[----:B------:R1:W-:Y:S01]  /*2fcb0*/  STL [R1+0x2e0], R11 ;  /* 0x0002e00b01007387 */ /* 0x0003e20000100800 */
[----:B------:R-:W2:Y:S02]  /*2fcc0*/  LDL.LU R10, [R1+0x88] ;  /* 0x00008800010a7983 */ /* 0x000ea40000300800 */
[----:B------:R-:W2:Y:S02]  /*2fcd0*/  LDL.LU R23, [R1+0x84] ;  /* 0x0000840001177983 */ /* 0x000ea40000300800 */
[----:B------:R-:W2:Y:S01]  /*2fce0*/  LDL.LU R27, [R1+0x58] ;  /* 0x00005800011b7983 */ /* 0x000ea20000300800 */
[----:B-1----:R-:W2:Y:S01]  /*2fcf0*/  LDL.LU R11, [R1+0x54] ;  /* 0x00005400010b7983 */ /* 0x002ea20000300800 */
[----:B------:R-:W2:Y:S02]  /*2fd00*/  LDL.LU R12, [R1+0x28] ;  /* 0x00002800010c7983 */ /* 0x000ea40000300800 */
[----:B------:R-:W2:Y:S02]  /*2fd10*/  LDL.LU R26, [R1+0x24] ;  /* 0x00002400011a7983 */ /* 0x000ea40000300800 */
        /* <DEDUP_REMOVED lines=37> */
[----:B0-----:R-:W-:Y:S01]  /*2ff70*/  LOP3.LUT R20, R25, 0x7f, RZ, 0xc0, !PT ;  /* 0x0000007f19147812 */ /* 0x001fe200078ec0ff */
[----:B------:R0:W-:Y:S03]  /*2ff80*/  STL [R1+0x7244], R25 ;  /* 0x0072441901007387 */ /* 0x0001e60000100800 */
[C---:B------:R-:W-:Y:S01]  /*2ff90*/  ISETP.GE.AND P0, PT, R20.reuse, R2, PT ;  /* 0x000000021400720c */ /* 0x040fe20003f06270 */
[----:B0-----:R-:W2:Y:S01]  /*2ffa0*/  LDL.LU R25, [R1+0x20c] ;  /* 0x00020c0001197983 */ /* 0x001ea20000300800 */
[----:B------:R0:W-:Y:S02]  /*2ffb0*/  STL [R1+0x7194], R14 ;  /* 0x0071940e01007387 */ /* 0x0001e40000100800 */
[----:B------:R-:W-:Y:S02]  /*2ffc0*/  STL [R1+0x705c], R15 ;  /* 0x00705c0f01007387 */ /* 0x000fe40000100800 */
[----:B------:R-:W-:Y:S01]  /*2ffd0*/  STL [R1+0x718c], R15 ;  /* 0x00718c0f01007387 */ /* 0x000fe20000100800 */
[----:B------:R1:W-:Y:S01]  /*2ffe0*/  STL [R1+0x7198], R15 ;  /* 0x0071980f01007387 */ /* 0x0003e20000100800 */
[----:B0-----:R-:W-:-:S03]  /*2fff0*/  IMAD.SHL.U32 R14, R20, 0x2, RZ ;  /* 0x00000002140e7824 */ /* 0x001fc600078e00ff */
[----:B-1----:R-:W2:Y:S01]  /*30000*/  LDL.LU R15, [R1+0x210] ;  /* 0x00021000010f7983 */ /* 0x002ea20000300800 */
[----:B------:R-:W2:Y:S02]  /*30010*/  LDL.LU R2, [R1+0x304] ;  /* 0x0003040001027983 */ /* 0x000ea40000300800 */
[----:B------:R0:W-:Y:S02]  /*30020*/  STL [R1+0x722c], R20 ;  /* 0x00722c1401007387 */ /* 0x0001e40000100800 */
[----:B0-----:R-:W2:Y:S04]  /*30030*/  LDL.LU R20, [R1+0x30c] ;  /* 0x00030c0001147983 */ /* 0x001ea80000300800 */
[----:B------:R0:W-:Y:S01]  /*30040*/  STS.U16 [R14], R13 ;  /* 0x0000000d0e007388 */ /* 0x0001e20000000400 */
[----:B------:R1:W-:Y:S02]  /*30050*/  STS.U16 [R14+0x100], R16 ;  /* 0x000100100e007388 */ /* 0x0003e40000000400 */
[----:B------:R1:W-:Y:S02]  /*30060*/  STS.U16 [R14+0x1000], R28 ;  /* 0x0010001c0e007388 */ /* 0x0003e40000000400 */
[----:B------:R1:W-:Y:S01]  /*30070*/  STS.U16 [R14+0x1100], R29 ;  /* 0x0011001d0e007388 */ /* 0x0003e20000000400 */
[----:B0-----:R-:W3:Y:S01]  /*30080*/  LDL.LU R13, [R1+0x7254] ;  /* 0x00725400010d7983 */ /* 0x001ee20000300800 */
[----:B-1----:R-:W3:Y:S02]  /*30090*/  LDL.LU R16, [R1+0x7250] ;  /* 0x0072500001107983 */ /* 0x002ee40000300800 */
[----:B------:R-:W3:Y:S02]  /*300a0*/  LDL.LU R28, [R1+0x724c] ;  /* 0x00724c00011c7983 */ /* 0x000ee40000300800 */
[----:B------:R-:W3:Y:S01]  /*300b0*/  LDL.LU R29, [R1+0x7248] ;  /* 0x00724800011d7983 */ /* 0x000ee20000300800 */
[----:B--2---:R-:W-:Y:S01]  /*300c0*/  STS.U16 [R14+0x2000], R20 ;  /* 0x002000140e007388 */ /* 0x004fe20000000400 */
[----:B------:R-:W-:Y:S02]  /*300d0*/  STS.U16 [R14+0x2100], R2 ;  /* 0x002100020e007388 */ /* 0x000fe40000000400 */
[----:B------:R-:W-:Y:S02]  /*300e0*/  STS.U16 [R14+0x3000], R15 ;  /* 0x0030000f0e007388 */ /* 0x000fe40000000400 */
[----:B------:R-:W-:Y:S01]  /*300f0*/  STS.U16 [R14+0x3100], R25 ;  /* 0x003100190e007388 */ /* 0x000fe20000000400 */
[----:B----4-:R-:W-:Y:S01]  /*30100*/  STS.U16 [R14+0x4000], R0 ;  /* 0x004000000e007388 */ /* 0x010fe20000000400 */
[----:B------:R-:W-:Y:S02]  /*30110*/  STS.U16 [R14+0x4100], R3 ;  /* 0x004100030e007388 */ /* 0x000fe40000000400 */
[----:B------:R-:W-:Y:S02]  /*30120*/  STS.U16 [R14+0x5000], R4 ;  /* 0x005000040e007388 */ /* 0x000fe40000000400 */
[----:B------:R-:W-:Y:S01]  /*30130*/  STS.U16 [R14+0x5100], R17 ;  /* 0x005100110e007388 */ /* 0x000fe20000000400 */
[----:B------:R-:W-:Y:S01]  /*30140*/  STS.U16 [R14+0x6000], R18 ;  /* 0x006000120e007388 */ /* 0x000fe20000000400 */
[----:B------:R-:W-:Y:S02]  /*30150*/  STS.U16 [R14+0x6100], R5 ;  /* 0x006100050e007388 */ /* 0x000fe40000000400 */
[----:B------:R-:W-:Y:S02]  /*30160*/  STS.U16 [R14+0x7000], R6 ;  /* 0x007000060e007388 */ /* 0x000fe40000000400 */
[----:B------:R-:W-:Y:S01]  /*30170*/  STS.U16 [R14+0x7100], R19 ;  /* 0x007100130e007388 */ /* 0x000fe20000000400 */
[----:B------:R-:W-:Y:S01]  /*30180*/  STS.U16 [R14+0x8000], R24 ;  /* 0x008000180e007388 */ /* 0x000fe20000000400 */
[----:B------:R-:W-:Y:S02]  /*30190*/  STS.U16 [R14+0x8100], R7 ;  /* 0x008100070e007388 */ /* 0x000fe40000000400 */
[----:B---3--:R-:W-:Y:S02]  /*301a0*/  STS.U16 [R14+0x9000], R8 ;  /* 0x009000080e007388 */ /* 0x008fe40000000400 */
[----:B------:R-:W-:Y:S01]  /*301b0*/  STS.U16 [R14+0x9100], R21 ;  /* 0x009100150e007388 */ /* 0x000fe20000000400 */
[----:B------:R-:W-:Y:S01]  /*301c0*/  STS.U16 [R14+0xa000], R22 ;  /* 0x00a000160e007388 */ /* 0x000fe20000000400 */
[----:B------:R-:W-:Y:S02]  /*301d0*/  STS.U16 [R14+0xa100], R9 ;  /* 0x00a100090e007388 */ /* 0x000fe40000000400 */
[----:B------:R-:W-:Y:S02]  /*301e0*/  STS.U16 [R14+0xb000], R10 ;  /* 0x00b0000a0e007388 */ /* 0x000fe40000000400 */
[----:B------:R-:W-:Y:S01]  /*301f0*/  STS.U16 [R14+0xb100], R23 ;  /* 0x00b100170e007388 */ /* 0x000fe20000000400 */
[----:B------:R0:W-:Y:S04]  /*30200*/  STS.U16 [R14+0xc000], R27 ;  /* 0x00c0001b0e007388 */ /* 0x0001e80000000400 */
[----:B0-----:R-:W0:Y:S04]  /*30210*/  S2R R27, SR_TID.X ;  /* 0x00000000001b7919 */ /* 0x001e280000002100 */
[----:B------:R-:W-:Y:S01]  /*30220*/  STL [R1+0x719c], R29 ;  /* 0x00719c1d01007387 */ /* 0x000fe20000100800 */
[----:B------:R-:W-:Y:S02]  /*30230*/  STL [R1+0x71a0], R28 ;  /* 0x0071a01c01007387 */ /* 0x000fe40000100800 */
[----:B------:R-:W-:Y:S02]  /*30240*/  STL [R1+0x71a4], R16 ;  /* 0x0071a41001007387 */ /* 0x000fe40000100800 */
[----:B------:R-:W2:Y:S01]  /*30250*/  LDL.LU R25, [R1+0x38c] ;  /* 0x00038c0001197983 */ /* 0x000ea20000300800 */
[----:B------:R1:W-:Y:S01]  /*30260*/  STS.U16 [R14+0xc100], R11 ;  /* 0x00c1000b0e007388 */ /* 0x0003e20000000400 */
[----:B------:R3:W-:Y:S02]  /*30270*/  STS.U16 [R14+0xd000], R12 ;  /* 0x00d0000c0e007388 */ /* 0x0007e40000000400 */
[----:B------:R4:W-:Y:S01]  /*30280*/  STS.U16 [R14+0xd100], R26 ;  /* 0x00d1001a0e007388 */ /* 0x0009e20000000400 */
[----:B-1----:R-:W2:Y:S01]  /*30290*/  LDL.LU R11, [R1+0x388] ;  /* 0x00038800010b7983 */ /* 0x002ea20000300800 */
[----:B---3--:R-:W3:Y:S02]  /*302a0*/  LDL.LU R12, [R1+0x354] ;  /* 0x00035400010c7983 */ /* 0x008ee40000300800 */
[----:B----4-:R-:W4:Y:S01]  /*302b0*/  LDL.LU R26, [R1+0x350] ;  /* 0x00035000011a7983 */ /* 0x010f220000300800 */
[----:B0-----:R-:W-:-:S05]  /*302c0*/  LOP3.LUT R27, R27, 0x7f, RZ, 0xc0, !PT ;  /* 0x0000007f1b1b7812 */ /* 0x001fca00078ec0ff */
[----:B------:R-:W-:-:S05]  /*302d0*/  IMAD.SHL.U32 R27, R27, 0x2, RZ ;  /* 0x000000021b1b7824 */ /* 0x000fca00078e00ff */
[----:B------:R-:W-:Y:S02]  /*302e0*/  LOP3.LUT R0, R27, 0x10, RZ, 0x3c, !PT ;  /* 0x000000101b007812 */ /* 0x000fe400078e3cff */
[----:B------:R-:W4:Y:S04]  /*302f0*/  LDL.LU R27, [R1+0x2fc] ;  /* 0x0002fc00011b7983 */ /* 0x000f280000300800 */
[----:B------:R-:W-:Y:S01]  /*30300*/  STS.U16 [R14+0xe000], R29 ;  /* 0x00e0001d0e007388 */ /* 0x000fe20000000400 */
[----:B------:R-:W-:Y:S02]  /*30310*/  STS.U16 [R14+0xe100], R28 ;  /* 0x00e1001c0e007388 */ /* 0x000fe40000000400 */
[----:B------:R0:W-:Y:S02]  /*30320*/  STS.U16 [R14+0xf000], R16 ;  /* 0x00f000100e007388 */ /* 0x0001e40000000400 */
[----:B0-----:R-:W4:Y:S01]  /*30330*/  LDL.LU R16, [R1+0x204] ;  /* 0x0002040001107983 */ /* 0x001f220000300800 */
[----:B------:R-:W4:Y:S02]  /*30340*/  LDL.LU R28, [R1+0x1d0] ;  /* 0x0001d000011c7983 */ /* 0x000f240000300800 */
[----:B------:R-:W4:Y:S02]  /*30350*/  LDL.LU R29, [R1+0x1cc] ;  /* 0x0001cc00011d7983 */ /* 0x000f240000300800 */
[----:B------:R-:W4:Y:S01]  /*30360*/  LDL.LU R20, [R1+0x1a0] ;  /* 0x0001a00001147983 */ /* 0x000f220000300800 */
[----:B------:R-:W4:Y:S01]  /*30370*/  LDL.LU R2, [R1+0x19c] ;  /* 0x00019c0001027983 */ /* 0x000f220000300800 */
        /* <DEDUP_REMOVED lines=15> */
[----:B------:R-:W4:Y:S04]  /*30470*/  LDL.LU R23, [R1+0x1c] ;  /* 0x00001c0001177983 */ /* 0x000f280000300800 */
[----:B------:R-:W-:Y:S01]  /*30480*/  STS.U16 [R14+0xf100], R13 ;  /* 0x00f1000d0e007388 */ /* 0x000fe20000000400 */
[----:B------:R0:W-:Y:S03]  /*30490*/  STL [R1+0x7210], R14 ;  /* 0x0072100e01007387 */ /* 0x0001e60000100800 */
[----:B0-----:R-:W4:Y:S01]  /*304a0*/  LDL.LU R14, [R1+0x208] ;  /* 0x00020800010e7983 */ /* 0x001f220000300800 */
[----:B------:R0:W-:Y:S03]  /*304b0*/  STL [R1+0x71a8], R13 ;  /* 0x0071a80d01007387 */ /* 0x0001e60000100800 */
[----:B0-----:R-:W4:Y:S04]  /*304c0*/  LDL.LU R13, [R1+0x2f4] ;  /* 0x0002f400010d7983 */ /* 0x001f280000300800 */
[----:B--2---:R0:W-:Y:S04]  /*304d0*/  STS.U16 [R0+0x200], R25 ;  /* 0x0002001900007388 */ /* 0x0041e80000000400 */
[----:B0-----:R-:W2:Y:S04]  /*304e0*/  LDL.LU R25, [R1+0x7244] ;  /* 0x0072440001197983 */ /* 0x001ea80000300800 */
[----:B------:R0:W-:Y:S01]  /*304f0*/  STS.U16 [R0+0x300], R11 ;  /* 0x0003000b00007388 */ /* 0x0001e20000000400 */
[----:B---3--:R1:W-:Y:S02]  /*30500*/  STS.U16 [R0+0x1200], R12 ;  /* 0x0012000c00007388 */ /* 0x0083e40000000400 */
[----:B----4-:R3:W-:Y:S01]  /*30510*/  STS.U16 [R0+0x1300], R26 ;  /* 0x0013001a00007388 */ /* 0x0107e20000000400 */
[----:B0-----:R-:W4:Y:S01]  /*30520*/  LDL.LU R11, [R1+0x7240] ;  /* 0x00724000010b7983 */ /* 0x001f220000300800 */
[----:B-1----:R-:W4:Y:S03]  /*30530*/  LDL.LU R12, [R1+0x723c] ;  /* 0x00723c00010c7983 */ /* 0x002f260000300800 */
[----:B---3--:R-:W3:Y:S04]  /*30540*/  LDL.LU R26, [R1+0x7238] ;  /* 0x00723800011a7983 */ /* 0x008ee80000300800 */
[----:B------:R0:W-:Y:S04]  /*30550*/  STS.U16 [R0+0x2200], R27 ;  /* 0x0022001b00007388 */ /* 0x0001e80000000400 */
[----:B0-----:R-:W3:Y:S04]  /*30560*/  LDL.LU R27, [R1+0x7234] ;  /* 0x00723400011b7983 */ /* 0x001ee80000300800 */
[----:B------:R-:W-:Y:S01]  /*30570*/  STS.U16 [R0+0x2300], R13 ;  /* 0x0023000d00007388 */ /* 0x000fe20000000400 */
        /* <DEDUP_REMOVED lines=18> */
[----:B------:R0:W-:Y:S01]  /*306a0*/  STS.U16 [R0+0xc200], R22 ;  /* 0x00c2001600007388 */ /* 0x0001e20000000400 */
[----:B------:R-:W-:Y:S01]  /*306b0*/  STS.U16 [R0+0xc300], R9 ;  /* 0x00c3000900007388 */ /* 0x000fe20000000400 */
[----:B------:R-:W-:Y:S02]  /*306c0*/  STS.U16 [R0+0xd200], R10 ;  /* 0x00d2000a00007388 */ /* 0x000fe40000000400 */
[----:B------:R-:W-:Y:S01]  /*306d0*/  STS.U16 [R0+0xd300], R23 ;  /* 0x00d3001700007388 */ /* 0x000fe20000000400 */
[----:B--2---:R-:W-:-:S05]  /*306e0*/  LOP3.LUT R25, R25, 0x7f, RZ, 0xc0, !PT ;  /* 0x0000007f19197812 */ /* 0x004fca00078ec0ff */
[----:B0-----:R-:W-:Y:S01]  /*306f0*/  IMAD.SHL.U32 R22, R25, 0x2, RZ ;  /* 0x0000000219167824 */ /* 0x001fe200078e00ff */
[----:B---3--:R-:W-:Y:S01]  /*30700*/  STS.U16 [R0+0xe200], R27 ;  /* 0x00e2001b00007388 */ /* 0x008fe20000000400 */
[----:B------:R-:W-:Y:S02]  /*30710*/  STS.U16 [R0+0xe300], R26 ;  /* 0x00e3001a00007388 */ /* 0x000fe40000000400 */
[----:B----4-:R0:W-:Y:S01]  /*30720*/  STS.U16 [R0+0xf200], R12 ;  /* 0x00f2000c00007388 */ /* 0x0101e20000000400 */
[----:B------:R-:W-:Y:S01]  /*30730*/  STL [R1+0x71ac], R27 ;  /* 0x0071ac1b01007387 */ /* 0x000fe20000100800 */
[----:B------:R1:W-:Y:S01]  /*30740*/  STL [R1+0x71b0], R26 ;  /* 0x0071b01a01007387 */ /* 0x0003e20000100800 */
[----:B0-----:R-:W-:-:S05]  /*30750*/  LOP3.LUT R0, R22, 0x20, RZ, 0x3c, !PT ;  /* 0x0000002016007812 */ /* 0x001fca00078e3cff */
[----:B------:R0:W-:Y:S01]  /*30760*/  STL [R1+0x7230], R0 ;  /* 0x0072300001007387 */ /* 0x0001e20000100800 */
[----:B------:R-:W2:Y:S02]  /*30770*/  LDL.LU R20, [R1+0x384] ;  /* 0x0003840001147983 */ /* 0x000ea40000300800 */
[----:B------:R-:W3:Y:S02]  /*30780*/  LDL.LU R9, [R1+0x380] ;  /* 0x0003800001097983 */ /* 0x000ee40000300800 */
[----:B------:R-:W4:Y:S01]  /*30790*/  LDL.LU R10, [R1+0x34c] ;  /* 0x00034c00010a7983 */ /* 0x000f220000300800 */
[----:B------:R-:W2:Y:S01]  /*307a0*/  LDL.LU R23, [R1+0x348] ;  /* 0x0003480001177983 */ /* 0x000ea20000300800 */
[----:B------:R-:W2:Y:S02]  /*307b0*/  LDL.LU R25, [R1+0x2ec] ;  /* 0x0002ec0001197983 */ /* 0x000ea40000300800 */
[----:B-1----:R-:W2:Y:S02]  /*307c0*/  LDL.LU R26, [R1+0x1fc] ;  /* 0x0001fc00011a7983 */ /* 0x002ea40000300800 */
[----:B------:R-:W2:Y:S01]  /*307d0*/  LDL.LU R27, [R1+0x1c8] ;  /* 0x0001c800011b7983 */ /* 0x000ea20000300800 */
[----:B------:R-:W2:Y:S01]  /*307e0*/  LDL.LU R13, [R1+0x1c4] ;  /* 0x0001c400010d7983 */ /* 0x000ea20000300800 */
[----:B------:R-:W2:Y:S02]  /*307f0*/  LDL.LU R14, [R1+0x198] ;  /* 0x00019800010e7983 */ /* 0x000ea40000300800 */
[----:B------:R-:W2:Y:S02]  /*30800*/  LDL.LU R16, [R1+0x194] ;  /* 0x0001940001107983 */ /* 0x000ea40000300800 */
        /* <DEDUP_REMOVED lines=13> */
[----:B0-----:R-:W-:Y:S01]  /*308e0*/  LOP3.LUT R0, R22, 0x10, RZ, 0x3c, !PT ;  /* 0x0000001016007812 */ /* 0x001fe200078e3cff */
[----:B------:R-:W2:Y:S01]  /*308f0*/  LDL.LU R8, [R1+0x44] ;  /* 0x0000440001087983 */ /* 0x000ea20000300800 */
[----:B------:R-:W2:Y:S02]  /*30900*/  LDL.LU R21, [R1+0x18] ;  /* 0x0000180001157983 */ /* 0x000ea40000300800 */
[----:B------:R-:W2:Y:S02]  /*30910*/  LDL.LU R22, [R1+0x14] ;  /* 0x0000140001167983 */ /* 0x000ea40000300800 */
[----:B------:R0:W-:Y:S01]  /*30920*/  STL [R1+0x71b4], R12 ;  /* 0x0071b40c01007387 */ /* 0x0001e20000100800 */
[----:B------:R1:W-:Y:S04]  /*30930*/  STS.U16 [R0+0xf300], R11 ;  /* 0x00f3000b00007388 */ /* 0x0003e80000000400 */
[----:B0-----:R-:W2:Y:S01]  /*30940*/  LDL.LU R12, [R1+0x200] ;  /* 0x00020000010c7983 */ /* 0x001ea20000300800 */
[----:B-1----:R-:W2:Y:S02]  /*30950*/  LDL.LU R0, [R1+0x7230] ;  /* 0x0072300001007983 */ /* 0x002ea40000300800 */
[----:B------:R0:W-:Y:S02]  /*30960*/  STL [R1+0x71cc], R11 ;  /* 0x0071cc0b01007387 */ /* 0x0001e40000100800 */
[----:B0-----:R-:W4:Y:S04]  /*30970*/  LDL.LU R11, [R1+0x2e4] ;  /* 0x0002e400010b7983 */ /* 0x001f280000300800 */
[----:B--2---:R0:W-:Y:S01]  /*30980*/  STS.U16 [R0+0x400], R20 ;  /* 0x0004001400007388 */ /* 0x0041e20000000400 */
[----:B---3--:R1:W-:Y:S02]  /*30990*/  STS.U16 [R0+0x500], R9 ;  /* 0x0005000900007388 */ /* 0x0083e40000000400 */
[----:B----4-:R2:W-:Y:S01]  /*309a0*/  STS.U16 [R0+0x1400], R10 ;  /* 0x0014000a00007388 */ /* 0x0105e20000000400 */
[----:B------:R3:W-:Y:S04]  /*309b0*/  STS.U16 [R0+0x1500], R23 ;  /* 0x0015001700007388 */ /* 0x0007e80000000400 */
[----:B------:R3:W-:Y:S04]  /*309c0*/  STS.U16 [R0+0x2400], R25 ;  /* 0x0024001900007388 */ /* 0x0007e80000000400 */
[----:B0-----:R-:W4:Y:S01]  /*309d0*/  LDL.LU R20, [R1+0x722c] ;  /* 0x00722c0001147983 */ /* 0x001f220000300800 */
[----:B-1----:R-:W4:Y:S03]  /*309e0*/  LDL.LU R9, [R1+0x7228] ;  /* 0x0072280001097983 */ /* 0x002f260000300800 */
[----:B--2---:R-:W2:Y:S01]  /*309f0*/  LDL.LU R10, [R1+0x7224] ;  /* 0x00722400010a7983 */ /* 0x004ea20000300800 */
[----:B---3--:R-:W3:Y:S03]  /*30a00*/  LDL.LU R23, [R1+0x7220] ;  /* 0x0072200001177983 */ /* 0x008ee60000300800 */
[----:B------:R-:W2:Y:S04]  /*30a10*/  LDL.LU R25, [R1+0x721c] ;  /* 0x00721c0001197983 */ /* 0x000ea80000300800 */
[----:B------:R-:W-:Y:S01]  /*30a20*/  STS.U16 [R0+0x2500], R11 ;  /* 0x0025000b00007388 */ /* 0x000fe20000000400 */
[----:B------:R-:W-:Y:S02]  /*30a30*/  STS.U16 [R0+0x3400], R12 ;  /* 0x0034000c00007388 */ /* 0x000fe40000000400 */
[----:B------:R-:W-:Y:S02]  /*30a40*/  STS.U16 [R0+0x3500], R26 ;  /* 0x0035001a00007388 */ /* 0x000fe40000000400 */
[----:B------:R-:W-:Y:S01]  /*30a50*/  STS.U16 [R0+0x4400], R27 ;  /* 0x0044001b00007388 */ /* 0x000fe20000000400 */
[----:B------:R-:W-:Y:S01]  /*30a60*/  STS.U16 [R0+0x4500], R13 ;  /* 0x0045000d00007388 */ /* 0x000fe20000000400 */
[----:B------:R0:W-:Y:S03]  /*30a70*/  STS.U16 [R0+0x5400], R14 ;  /* 0x0054000e00007388 */ /* 0x0001e60000000400 */
[----:B--2---:R-:W-:Y:S01]  /*30a80*/  STL [R1+0x71d0], R25 ;  /* 0x0071d01901007387 */ /* 0x004fe20000100800 */
[----:B0-----:R-:W2:Y:S02]  /*30a90*/  LDL.LU R14, [R1+0x378] ;  /* 0x00037800010e7983 */ /* 0x001ea40000300800 */
[----:B------:R-:W-:Y:S02]  /*30aa0*/  STS.U16 [R0+0x5500], R16 ;  /* 0x0055001000007388 */ /* 0x000fe40000000400 */
[----:B------:R-:W-:Y:S01]  /*30ab0*/  STS.U16 [R0+0x6400], R28 ;  /* 0x0064001c00007388 */ /* 0x000fe20000000400 */
[----:B------:R-:W-:Y:S01]  /*30ac0*/  STS.U16 [R0+0x6500], R29 ;  /* 0x0065001d00007388 */ /* 0x000fe20000000400 */
[----:B------:R-:W-:Y:S02]  /*30ad0*/  STS.U16 [R0+0x7400], R2 ;  /* 0x0074000200007388 */ /* 0x000fe40000000400 */
[----:B------:R-:W-:Y:S02]  /*30ae0*/  STS.U16 [R0+0x7500], R15 ;  /* 0x0075000f00007388 */ /* 0x000fe40000000400 */
[----:B------:R-:W-:Y:S01]  /*30af0*/  STS.U16 [R0+0x8400], R3 ;  /* 0x0084000300007388 */ /* 0x000fe20000000400 */
[----:B--2---:R0:W-:Y:S04]  /*30b00*/  STL [R1+0x7214], R14 ;  /* 0x0072140e01007387 */ /* 0x0041e80000100800 */
[----:B0-----:R-:W2:Y:S04]  /*30b10*/  LDL.LU R14, [R1+0x37c] ;  /* 0x00037c00010e7983 */ /* 0x001ea80000300800 */
[----:B------:R-:W-:Y:S01]  /*30b20*/  STS.U16 [R0+0x8500], R4 ;  /* 0x0085000400007388 */ /* 0x000fe20000000400 */
[----:B------:R-:W-:Y:S02]  /*30b30*/  STS.U16 [R0+0x9400], R17 ;  /* 0x0094001100007388 */ /* 0x000fe40000000400 */
[----:B------:R-:W-:Y:S02]  /*30b40*/  STS.U16 [R0+0x9500], R18 ;  /* 0x0095001200007388 */ /* 0x000fe40000000400 */
[----:B------:R-:W-:Y:S01]  /*30b50*/  STS.U16 [R0+0xa400], R5 ;  /* 0x00a4000500007388 */ /* 0x000fe20000000400 */
[----:B------:R-:W-:Y:S01]  /*30b60*/  STS.U16 [R0+0xa500], R6 ;  /* 0x00a5000600007388 */ /* 0x000fe20000000400 */
[----:B------:R-:W-:Y:S02]  /*30b70*/  STS.U16 [R0+0xb400], R19 ;  /* 0x00b4001300007388 */ /* 0x000fe40000000400 */
[----:B------:R4:W-:Y:S02]  /*30b80*/  STS.U16 [R0+0xb500], R24 ;  /* 0x00b5001800007388 */ /* 0x0009e40000000400 */
[----:B------:R0:W-:Y:S01]  /*30b90*/  STS.U16 [R0+0xc400], R7 ;  /* 0x00c4000700007388 */ /* 0x0001e20000000400 */
[----:B------:R1:W-:Y:S01]  /*30ba0*/  STS.U16 [R0+0xc500], R8 ;  /* 0x00c5000800007388 */ /* 0x0003e20000000400 */
[----:B------:R0:W-:Y:S02]  /*30bb0*/  STS.U16 [R0+0xd400], R21 ;  /* 0x00d4001500007388 */ /* 0x0001e40000000400 */
[----:B------:R0:W-:Y:S02]  /*30bc0*/  STS.U16 [R0+0xd500], R22 ;  /* 0x00d5001600007388 */ /* 0x0001e40000000400 */
[----:B------:R0:W-:Y:S02]  /*30bd0*/  STS.U16 [R0+0xe400], R25 ;  /* 0x00e4001900007388 */ /* 0x0001e40000000400 */
[----:B----4-:R-:W-:-:S02]  /*30be0*/  IMAD.SHL.U32 R24, R20, 0x2, RZ ;  /* 0x0000000214187824 */ /* 0x010fc400078e00ff */
[----:B------:R-:W-:Y:S01]  /*30bf0*/  IMAD.SHL.U32 R20, R20, 0x2, RZ ;  /* 0x0000000214147824 */ /* 0x000fe200078e00ff */
[----:B--2---:R2:W-:Y:S01]  /*30c00*/  STL [R1+0x7218], R14 ;  /* 0x0072180e01007387 */ /* 0x0045e20000100800 */
[----:B0-----:R-:W4:Y:S02]  /*30c10*/  LDL.LU R7, [R1+0x344] ;  /* 0x0003440001077983 */ /* 0x001f240000300800 */
[----:B-1----:R-:W4:Y:S02]  /*30c20*/  LDL.LU R8, [R1+0x340] ;  /* 0x0003400001087983 */ /* 0x002f240000300800 */
        /* <DEDUP_REMOVED lines=17> */
[----:B--2---:R-:W-:Y:S01]  /*30d40*/  LOP3.LUT R14, R20, 0x20, RZ, 0x3c, !PT ;  /* 0x00000020140e7812 */ /* 0x004fe200078e3cff */
[----:B------:R-:W2:Y:S01]  /*30d50*/  LDL.LU R5, [R1+0x40] ;  /* 0x0000400001057983 */ /* 0x000ea20000300800 */
[----:B------:R-:W2:Y:S02]  /*30d60*/  LDL.LU R6, [R1+0x3c] ;  /* 0x00003c0001067983 */ /* 0x000ea40000300800 */
[----:B------:R-:W2:Y:S02]  /*30d70*/  LDL.LU R19, [R1+0x10] ;  /* 0x0000100001137983 */ /* 0x000ea40000300800 */
[----:B------:R-:W2:Y:S01]  /*30d80*/  LDL.LU R20, [R1+0xc] ;  /* 0x00000c0001147983 */ /* 0x000ea20000300800 */
[----:B---3--:R-:W-:Y:S04]  /*30d90*/  STS.U16 [R14+0xe500], R23 ;  /* 0x00e500170e007388 */ /* 0x008fe80000000400 */
[----:B------:R0:W-:Y:S01]  /*30da0*/  STL [R1+0x71d4], R23 ;  /* 0x0071d41701007387 */ /* 0x0001e20000100800 */
[----:B------:R-:W-:Y:S02]  /*30db0*/  STS.U16 [R14+0xf400], R10 ;  /* 0x00f4000a0e007388 */ /* 0x000fe40000000400 */
[----:B------:R-:W-:Y:S01]  /*30dc0*/  STS.U16 [R14+0xf500], R9 ;  /* 0x00f500090e007388 */ /* 0x000fe20000000400 */
[----:B0-----:R-:W4:Y:S01]  /*30dd0*/  LDL.LU R23, [R1+0x1c0] ;  /* 0x0001c00001177983 */ /* 0x001f220000300800 */
[----:B------:R0:W-:Y:S03]  /*30de0*/  STL [R1+0x71d8], R10 ;  /* 0x0071d80a01007387 */ /* 0x0001e60000100800 */
[----:B0-----:R-:W2:Y:S01]  /*30df0*/  LDL.LU R10, [R1+0x1f4] ;  /* 0x0001f400010a7983 */ /* 0x001ea20000300800 */
[----:B------:R-:W2:Y:S01]  /*30e00*/  LDL.LU R14, [R1+0x7218] ;  /* 0x00721800010e7983 */ /* 0x000ea20000300800 */
[C---:B------:R-:W-:Y:S01]  /*30e10*/  LOP3.LUT R0, R24.reuse, 0x30, RZ, 0x3c, !PT ;  /* 0x0000003018007812 */ /* 0x040fe200078e3cff */
[----:B------:R0:W-:Y:S02]  /*30e20*/  STL [R1+0x71dc], R9 ;  /* 0x0071dc0901007387 */ /* 0x0001e40000100800 */
[----:B0-----:R-:W4:Y:S04]  /*30e30*/  LDL.LU R9, [R1+0x1f8] ;  /* 0x0001f80001097983 */ /* 0x001f280000300800 */
[----:B--2---:R0:W-:Y:S04]  /*30e40*/  STS.U16 [R0+0x600], R14 ;  /* 0x0006000e00007388 */ /* 0x0041e80000000400 */
[----:B0-----:R-:W2:Y:S04]  /*30e50*/  LDL.LU R14, [R1+0x7214] ;  /* 0x00721400010e7983 */ /* 0x001ea80000300800 */
[----:B--2---:R0:W-:Y:S01]  /*30e60*/  STS.U16 [R0+0x700], R14 ;  /* 0x0007000e00007388 */ /* 0x0041e20000000400 */
[----:B----4-:R1:W-:Y:S02]  /*30e70*/  STS.U16 [R0+0x1600], R7 ;  /* 0x0016000700007388 */ /* 0x0103e40000000400 */
[----:B------:R2:W-:Y:S02]  /*30e80*/  STS.U16 [R0+0x1700], R8 ;  /* 0x0017000800007388 */ /* 0x0005e40000000400 */
[----:B------:R4:W-:Y:S01]  /*30e90*/  STS.U16 [R0+0x2600], R21 ;  /* 0x0026001500007388 */ /* 0x0009e20000000400 */
[----:B------:R4:W-:Y:S04]  /*30ea0*/  STS.U16 [R0+0x2700], R22 ;  /* 0x0027001600007388 */ /* 0x0009e80000000400 */
[----:B0-----:R-:W3:Y:S01]  /*30eb0*/  LDL.LU R14, [R1+0x7210] ;  /* 0x00721000010e7983 */ /* 0x001ee20000300800 */
[----:B-1----:R-:W3:Y:S02]  /*30ec0*/  LDL.LU R7, [R1+0x720c] ;  /* 0x00720c0001077983 */ /* 0x002ee40000300800 */
[----:B--2---:R-:W2:Y:S02]  /*30ed0*/  LDL.LU R8, [R1+0x7208] ;  /* 0x0072080001087983 */ /* 0x004ea40000300800 */
[----:B----4-:R-:W4:Y:S01]  /*30ee0*/  LDL.LU R21, [R1+0x7204] ;  /* 0x0072040001157983 */ /* 0x010f220000300800 */
[----:B------:R-:W2:Y:S04]  /*30ef0*/  LDL.LU R22, [R1+0x7200] ;  /* 0x0072000001167983 */ /* 0x000ea80000300800 */
        /* <DEDUP_REMOVED lines=13> */
[----:B------:R0:W-:Y:S02]  /*30fd0*/  STS.U16 [R0+0x9700], R3 ;  /* 0x0097000300007388 */ /* 0x0001e40000000400 */
[----:B------:R-:W-:Y:S02]  /*30fe0*/  STS.U16 [R0+0xa600], R15 ;  /* 0x00a6000f00007388 */ /* 0x000fe40000000400 */
[----:B------:R-:W-:Y:S01]  /*30ff0*/  STS.U16 [R0+0xa700], R4 ;  /* 0x00a7000400007388 */ /* 0x000fe20000000400 */
[----:B------:R-:W-:Y:S01]  /*31000*/  STS.U16 [R0+0xb600], R17 ;  /* 0x00b6001100007388 */ /* 0x000fe20000000400 */
[----:B------:R-:W-:Y:S02]  /*31010*/  STS.U16 [R0+0xb700], R18 ;  /* 0x00b7001200007388 */ /* 0x000fe40000000400 */
[----:B------:R1:W-:Y:S02]  /*31020*/  STS.U16 [R0+0xc600], R5 ;  /* 0x00c6000500007388 */ /* 0x0003e40000000400 */
[----:B------:R1:W-:Y:S01]  /*31030*/  STS.U16 [R0+0xc700], R6 ;  /* 0x00c7000600007388 */ /* 0x0003e20000000400 */
[----:B------:R1:W-:Y:S04]  /*31040*/  STS.U16 [R0+0xd600], R19 ;  /* 0x00d6001300007388 */ /* 0x0003e80000000400 */
[----:B0-----:R-:W3:Y:S01]  /*31050*/  LDL.LU R3, [R1+0x374] ;  /* 0x0003740001037983 */ /* 0x001ee20000300800 */
[----:B------:R0:W-:Y:S01]  /*31060*/  STS.U16 [R0+0xd700], R20 ;  /* 0x00d7001400007388 */ /* 0x0001e20000000400 */
[----:B------:R-:W-:-:S02]  /*31070*/  LOP3.LUT R2, R24, 0x40, RZ, 0x3c, !PT ;  /* 0x0000004018027812 */ /* 0x000fc400078e3cff */
[----:B--2---:R-:W-:Y:S01]  /*31080*/  STL [R1+0x71e0], R22 ;  /* 0x0071e01601007387 */ /* 0x004fe20000100800 */
[----:B----4-:R-:W-:Y:S02]  /*31090*/  STL [R1+0x71e4], R21 ;  /* 0x0071e41501007387 */ /* 0x010fe40000100800 */
[----:B-1----:R-:W2:Y:S02]  /*310a0*/  LDL.LU R5, [R1+0x370] ;  /* 0x0003700001057983 */ /* 0x002ea40000300800 */
[----:B------:R-:W4:Y:S01]  /*310b0*/  LDL.LU R6, [R1+0x33c] ;  /* 0x00033c0001067983 */ /* 0x000f220000300800 */
[----:B------:R-:W-:Y:S04]  /*310c0*/  STS.U16 [R0+0xe600], R22 ;  /* 0x00e6001600007388 */ /* 0x000fe80000000400 */
[----:B------:R-:W4:Y:S01]  /*310d0*/  LDL.LU R19, [R1+0x338] ;  /* 0x0003380001137983 */ /* 0x000f220000300800 */
[----:B------:R1:W-:Y:S02]  /*310e0*/  STS.U16 [R0+0xe700], R21 ;  /* 0x00e7001500007388 */ /* 0x0003e40000000400 */
[----:B0-----:R-:W4:Y:S02]  /*310f0*/  LDL.LU R20, [R1+0x22c] ;  /* 0x00022c0001147983 */ /* 0x001f240000300800 */
[----:B------:R-:W-:Y:S01]  /*31100*/  STS.U16 [R0+0xf600], R8 ;  /* 0x00f6000800007388 */ /* 0x000fe20000000400 */
[----:B-1----:R-:W4:Y:S01]  /*31110*/  LDL.LU R21, [R1+0x1ec] ;  /* 0x0001ec0001157983 */ /* 0x002f220000300800 */
[----:B------:R-:W4:Y:S02]  /*31120*/  LDL.LU R22, [R1+0x1b8] ;  /* 0x0001b80001167983 */ /* 0x000f240000300800 */
[----:B------:R-:W4:Y:S02]  /*31130*/  LDL.LU R9, [R1+0x1b4] ;  /* 0x0001b40001097983 */ /* 0x000f240000300800 */
[----:B------:R-:W4:Y:S01]  /*31140*/  LDL.LU R4, [R1+0x188] ;  /* 0x0001880001047983 */ /* 0x000f220000300800 */
[----:B------:R-:W4:Y:S01]  /*31150*/  LDL.LU R17, [R1+0x184] ;  /* 0x0001840001117983 */ /* 0x000f220000300800 */
[----:B------:R-:W4:Y:S02]  /*31160*/  LDL.LU R18, [R1+0x158] ;  /* 0x0001580001127983 */ /* 0x000f240000300800 */
[----:B------:R-:W4:Y:S02]  /*31170*/  LDL.LU R24, [R1+0x154] ;  /* 0x0001540001187983 */ /* 0x000f240000300800 */
[----:B------:R0:W-:Y:S01]  /*31180*/  STL [R1+0x71e8], R8 ;  /* 0x0071e80801007387 */ /* 0x0001e20000100800 */
[----:B---3--:R-:W-:Y:S04]  /*31190*/  STS.U16 [R0+0xf700], R7 ;  /* 0x00f7000700007388 */ /* 0x008fe80000000400 */
[----:B0-----:R-:W4:Y:S01]  /*311a0*/  LDL.LU R8, [R1+0x1f0] ;  /* 0x0001f00001087983 */ /* 0x001f220000300800 */
[----:B------:R0:W-:Y:S03]  /*311b0*/  STL [R1+0x71ec], R7 ;  /* 0x0071ec0701007387 */ /* 0x0001e60000100800 */
        /* <DEDUP_REMOVED lines=13> */
[----:B------:R0:W-:Y:S01]  /*31290*/  STS.U16 [R2+0x800], R3 ;  /* 0x0008000302007388 */ /* 0x0001e20000000400 */
[----:B------:R-:W4:Y:S03]  /*312a0*/  LDL.LU R0, [R1+0x8] ;  /* 0x0000080001007983 */ /* 0x000f260000300800 */
[----:B0-----:R-:W4:Y:S04]  /*312b0*/  LDL.LU R3, [R1+0x4] ;  /* 0x0000040001037983 */ /* 0x001f280000300800 */
[----:B--2---:R0:W-:Y:S01]  /*312c0*/  STS.U16 [R2+0x900], R5 ;  /* 0x0009000502007388 */ /* 0x0041e20000000400 */
[----:B----4-:R1:W-:Y:S03]  /*312d0*/  STS.U16 [R2+0x1800], R6 ;  /* 0x0018000602007388 */ /* 0x0103e60000000400 */
[----:B------:R2:W-:Y:S04]  /*312e0*/  STS.U16 [R2+0x1900], R19 ;  /* 0x0019001302007388 */ /* 0x0005e80000000400 */
[----:B------:R4:W-:Y:S04]  /*312f0*/  STS.U16 [R2+0x2800], R20 ;  /* 0x0028001402007388 */ /* 0x0009e80000000400 */
[----:B0-----:R-:W3:Y:S04]  /*31300*/  LDL.LU R5, [R1+0x71fc] ;  /* 0x0071fc0001057983 */ /* 0x001ee80000300800 */
[----:B-1----:R-:W3:Y:S01]  /*31310*/  LDL.LU R6, [R1+0x71f8] ;  /* 0x0071f80001067983 */ /* 0x002ee20000300800 */
[----:B--2---:R-:W2:Y:S03]  /*31320*/  LDL.LU R19, [R1+0x71f4] ;  /* 0x0071f40001137983 */ /* 0x004ea60000300800 */
[----:B----4-:R-:W4:Y:S04]  /*31330*/  LDL.LU R20, [R1+0x71f0] ;  /* 0x0071f00001147983 */ /* 0x010f280000300800 */
[----:B------:R-:W-:Y:S01]  /*31340*/  STS.U16 [R2+0x2900], R7 ;  /* 0x0029000702007388 */ /* 0x000fe20000000400 */
[----:B------:R-:W-:Y:S02]  /*31350*/  STS.U16 [R2+0x3800], R8 ;  /* 0x0038000802007388 */ /* 0x000fe40000000400 */
[----:B------:R-:W-:Y:S02]  /*31360*/  STS.U16 [R2+0x3900], R21 ;  /* 0x0039001502007388 */ /* 0x000fe40000000400 */
[----:B------:R-:W-:Y:S01]  /*31370*/  STS.U16 [R2+0x4800], R22 ;  /* 0x0048001602007388 */ /* 0x000fe20000000400 */
[----:B------:R-:W-:Y:S01]  /*31380*/  STS.U16 [R2+0x4900], R9 ;  /* 0x0049000902007388 */ /* 0x000fe20000000400 */
[----:B------:R0:W-:Y:S02]  /*31390*/  STS.U16 [R2+0x5800], R4 ;  /* 0x0058000402007388 */ /* 0x0001e40000000400 */
[----:B------:R1:W-:Y:S02]  /*313a0*/  STS.U16 [R2+0x5900], R17 ;  /* 0x0059001102007388 */ /* 0x0003e40000000400 */
[----:B------:R1:W-:Y:S01]  /*313b0*/  STS.U16 [R2+0x6800], R18 ;  /* 0x0068001202007388 */ /* 0x0003e20000000400 */
[----:B------:R1:W-:Y:S04]  /*313c0*/  STS.U16 [R2+0x6900], R24 ;  /* 0x0069001802007388 */ /* 0x0003e80000000400 */
[----:B0-----:R-:W3:Y:S01]  /*313d0*/  LDL.LU R4, [R1+0x36c] ;  /* 0x00036c0001047983 */ /* 0x001ee20000300800 */
[----:B-1----:R-:W3:Y:S03]  /*313e0*/  LDL.LU R17, [R1+0x368] ;  /* 0x0003680001117983 */ /* 0x002ee60000300800 */
[----:B------:R-:W3:Y:S01]  /*313f0*/  LDL.LU R18, [R1+0x334] ;  /* 0x0003340001127983 */ /* 0x000ee20000300800 */
[----:B------:R-:W3:Y:S03]  /*31400*/  LDL.LU R24, [R1+0x32c] ;  /* 0x00032c0001187983 */ /* 0x000ee60000300800 */
        /* <DEDUP_REMOVED lines=8> */
[----:B------:R1:W-:Y:S01]  /*31490*/  STS.U16 [R2+0xb800], R16 ;  /* 0x00b8001002007388 */ /* 0x0003e20000000400 */
[----:B------:R1:W-:Y:S02]  /*314a0*/  STS.U16 [R2+0xb900], R28 ;  /* 0x00b9001c02007388 */ /* 0x0003e40000000400 */
[----:B------:R1:W-:Y:S01]  /*314b0*/  STS.U16 [R2+0xc800], R29 ;  /* 0x00c8001d02007388 */ /* 0x0003e20000000400 */
[----:B0-----:R-:W3:Y:S01]  /*314c0*/  LDL.LU R26, [R1+0x220] ;  /* 0x00022000011a7983 */ /* 0x001ee20000300800 */
[----:B-1----:R-:W3:Y:S03]  /*314d0*/  LDL.LU R27, [R1+0x21c] ;  /* 0x00021c00011b7983 */ /* 0x002ee60000300800 */
[----:B------:R-:W3:Y:S01]  /*314e0*/  LDL.LU R13, [R1+0x1e8] ;  /* 0x0001e800010d7983 */ /* 0x000ee20000300800 */
[----:B------:R-:W3:Y:S03]  /*314f0*/  LDL.LU R16, [R1+0x1e4] ;  /* 0x0001e40001107983 */ /* 0x000ee60000300800 */
[----:B------:R-:W3:Y:S04]  /*31500*/  LDL.LU R28, [R1+0x1b0] ;  /* 0x0001b000011c7983 */ /* 0x000ee80000300800 */
[----:B------:R0:W-:Y:S01]  /*31510*/  STS.U16 [R2+0xc900], R15 ;  /* 0x00c9000f02007388 */ /* 0x0001e20000000400 */
[----:B------:R-:W3:Y:S02]  /*31520*/  LDL.LU R29, [R1+0x1ac] ;  /* 0x0001ac00011d7983 */ /* 0x000ee40000300800 */
[----:B------:R1:W-:Y:S02]  /*31530*/  STS.U16 [R2+0xd800], R0 ;  /* 0x00d8000002007388 */ /* 0x0003e40000000400 */
[----:B------:R1:W-:Y:S01]  /*31540*/  STS.U16 [R2+0xd900], R3 ;  /* 0x00d9000302007388 */ /* 0x0003e20000000400 */
[C---:B------:R-:W-:Y:S01]  /*31550*/  LOP3.LUT R12, R14.reuse, 0x50, RZ, 0x3c, !PT ;  /* 0x000000500e0c7812 */ /* 0x040fe200078e3cff */
[----:B0-----:R-:W3:Y:S01]  /*31560*/  LDL.LU R15, [R1+0x180] ;  /* 0x00018000010f7983 */ /* 0x001ee20000300800 */
[----:B-1----:R-:W3:Y:S02]  /*31570*/  LDL.LU R0, [R1+0x17c] ;  /* 0x00017c0001007983 */ /* 0x002ee40000300800 */
[----:B------:R-:W3:Y:S02]  /*31580*/  LDL.LU R7, [R1+0x150] ;  /* 0x0001500001077983 */ /* 0x000ee40000300800 */
[----:B------:R-:W3:Y:S01]  /*31590*/  LDL.LU R8, [R1+0x14c] ;  /* 0x00014c0001087983 */ /* 0x000ee20000300800 */
[----:B------:R-:W3:Y:S01]  /*315a0*/  LDL.LU R21, [R1+0x120] ;  /* 0x0001200001157983 */ /* 0x000ee20000300800 */
[----:B------:R-:W3:Y:S02]  /*315b0*/  LDL.LU R22, [R1+0x11c] ;  /* 0x00011c0001167983 */ /* 0x000ee40000300800 */
[----:B------:R-:W3:Y:S02]  /*315c0*/  LDL.LU R9, [R1+0xf0] ;  /* 0x0000f00001097983 */ /* 0x000ee40000300800 */
[----:B------:R-:W3:Y:S01]  /*315d0*/  LDL.LU R10, [R1+0xec] ;  /* 0x0000ec00010a7983 */ /* 0x000ee20000300800 */
[----:B------:R-:W3:Y:S01]  /*315e0*/  LDL.LU R23, [R1+0xc0] ;  /* 0x0000c00001177983 */ /* 0x000ee20000300800 */
[----:B------:R-:W3:Y:S02]  /*315f0*/  LDL.LU R25, [R1+0xbc] ;  /* 0x0000bc0001197983 */ /* 0x000ee40000300800 */
[----:B------:R-:W3:Y:S02]  /*31600*/  LDL.LU R11, [R1+0x90] ;  /* 0x00009000010b7983 */ /* 0x000ee40000300800 */
[----:B------:R-:W3:Y:S01]  /*31610*/  LDL.LU R3, [R1+0x8c] ;  /* 0x00008c0001037983 */ /* 0x000ee20000300800 */
[----:B----4-:R-:W-:Y:S01]  /*31620*/  STS.U16 [R2+0xe800], R20 ;  /* 0x00e8001402007388 */ /* 0x010fe20000000400 */
[----:B--2---:R-:W-:Y:S02]  /*31630*/  STS.U16 [R2+0xe900], R19 ;  /* 0x00e9001302007388 */ /* 0x004fe40000000400 */
[----:B---3--:R-:W-:Y:S01]  /*31640*/  STS.U16 [R2+0xf800], R6 ;  /* 0x00f8000602007388 */ /* 0x008fe20000000400 */
[----:B------:R-:W-:Y:S04]  /*31650*/  STS.U16 [R2+0xf900], R5 ;  /* 0x00f9000502007388 */ /* 0x000fe80000000400 */
[----:B------:R0:W-:Y:S01]  /*31660*/  STS.U16 [R12+0xa00], R4 ;  /* 0x000a00040c007388 */ /* 0x0001e20000000400 */
[----:B------:R1:W-:Y:S02]  /*31670*/  STS.U16 [R12+0xb00], R17 ;  /* 0x000b00110c007388 */ /* 0x0003e40000000400 */
[----:B------:R2:W-:Y:S02]  /*31680*/  STS.U16 [R12+0x1a00], R18 ;  /* 0x001a00120c007388 */ /* 0x0005e40000000400 */
[----:B------:R3:W-:Y:S01]  /*31690*/  STS.U16 [R12+0x1b00], R24 ;  /* 0x001b00180c007388 */ /* 0x0007e20000000400 */
[----:B0-----:R-:W4:Y:S01]  /*316a0*/  LDL.LU R4, [R1+0x60] ;  /* 0x0000600001047983 */ /* 0x001f220000300800 */
[----:B-1----:R-:W4:Y:S02]  /*316b0*/  LDL.LU R17, [R1+0x5c] ;  /* 0x00005c0001117983 */ /* 0x002f240000300800 */
[----:B--2---:R-:W2:Y:S02]  /*316c0*/  LDL.LU R18, [R1+0x30] ;  /* 0x0000300001127983 */ /* 0x004ea40000300800 */
[----:B---3--:R-:W3:Y:S01]  /*316d0*/  LDL.LU R24, [R1+0x2c] ;  /* 0x00002c0001187983 */ /* 0x008ee20000300800 */
[----:B------:R-:W3:Y:S04]  /*316e0*/  LDL.LU R2, [R1] ;  /* 0x0000000001027983 */ /* 0x000ee80000300800 */
[----:B------:R0:W-:Y:S01]  /*316f0*/  STS.U16 [R12+0x2a00], R26 ;  /* 0x002a001a0c007388 */ /* 0x0001e20000000400 */
[----:B------:R1:W-:Y:S02]  /*31700*/  STS.U16 [R12+0x2b00], R27 ;  /* 0x002b001b0c007388 */ /* 0x0003e40000000400 */
[----:B------:R1:W-:Y:S02]  /*31710*/  STS.U16 [R12+0x3a00], R13 ;  /* 0x003a000d0c007388 */ /* 0x0003e40000000400 */
[----:B------:R1:W-:Y:S01]  /*31720*/  STS.U16 [R12+0x3b00], R16 ;  /* 0x003b00100c007388 */ /* 0x0003e20000000400 */
[----:B------:R1:W-:Y:S01]  /*31730*/  STS.U16 [R12+0x4a00], R28 ;  /* 0x004a001c0c007388 */ /* 0x0003e20000000400 */
[----:B------:R1:W-:Y:S03]  /*31740*/  STS.U16 [R12+0x4b00], R29 ;  /* 0x004b001d0c007388 */ /* 0x0003e60000000400 */
        /* <DEDUP_REMOVED lines=9> */
[----:B------:R1:W-:Y:S01]  /*317e0*/  STS.U16 [R12+0x6b00], R8 ;  /* 0x006b00080c007388 */ /* 0x0003e20000000400 */
[----:B------:R1:W-:Y:S02]  /*317f0*/  STS.U16 [R12+0x7a00], R21 ;  /* 0x007a00150c007388 */ /* 0x0003e40000000400 */
[----:B------:R1:W-:Y:S01]  /*31800*/  STS.U16 [R12+0x7b00], R22 ;  /* 0x007b00160c007388 */ /* 0x0003e20000000400 */
[----:B0-----:R-:W3:Y:S01]  /*31810*/  LDL.LU R15, [R1+0x1e0] ;  /* 0x0001e000010f7983 */ /* 0x001ee20000300800 */
[----:B-1----:R-:W3:Y:S03]  /*31820*/  LDL.LU R0, [R1+0x1dc] ;  /* 0x0001dc0001007983 */ /* 0x002ee60000300800 */
[----:B------:R-:W3:Y:S04]  /*31830*/  LDL.LU R7, [R1+0x71ec] ;  /* 0x0071ec0001077983 */ /* 0x000ee80000300800 */
[----:B------:R-:W3:Y:S01]  /*31840*/  LDL.LU R8, [R1+0x71e8] ;  /* 0x0071e80001087983 */ /* 0x000ee20000300800 */
[----:B------:R-:W3:Y:S02]  /*31850*/  LDL.LU R21, [R1+0x71e4] ;  /* 0x0071e40001157983 */ /* 0x000ee40000300800 */
[----:B------:R-:W3:Y:S02]  /*31860*/  LDL.LU R22, [R1+0x71e0] ;  /* 0x0071e00001167983 */ /* 0x000ee40000300800 */
[----:B------:R0:W-:Y:S01]  /*31870*/  STS.U16 [R12+0x8a00], R9 ;  /* 0x008a00090c007388 */ /* 0x0001e20000000400 */
[----:B------:R1:W-:Y:S01]  /*31880*/  STS.U16 [R12+0x8b00], R10 ;  /* 0x008b000a0c007388 */ /* 0x0003e20000000400 */
        /* <DEDUP_REMOVED lines=8> */
[----:B------:R-:W3:Y:S01]  /*31910*/  LDL.LU R11, [R1+0x71cc] ;  /* 0x0071cc00010b7983 */ /* 0x000ee20000300800 */
[----:B------:R-:W3:Y:S03]  /*31920*/  LDL.LU R3, [R1+0x71c8] ;  /* 0x0071c80001037983 */ /* 0x000ee60000300800 */
[----:B----4-:R0:W-:Y:S01]  /*31930*/  STS.U16 [R12+0xba00], R4 ;  /* 0x00ba00040c007388 */ /* 0x0101e20000000400 */
[----:B------:R1:W-:Y:S02]  /*31940*/  STS.U16 [R12+0xbb00], R17 ;  /* 0x00bb00110c007388 */ /* 0x0003e40000000400 */
[----:B--2---:R2:W-:Y:S02]  /*31950*/  STS.U16 [R12+0xca00], R18 ;  /* 0x00ca00120c007388 */ /* 0x0045e40000000400 */
[----:B---3--:R3:W-:Y:S01]  /*31960*/  STS.U16 [R12+0xcb00], R24 ;  /* 0x00cb00180c007388 */ /* 0x0087e20000000400 */
[----:B0-----:R-:W4:Y:S01]  /*31970*/  LDL.LU R4, [R1+0x71c4] ;  /* 0x0071c40001047983 */ /* 0x001f220000300800 */
[----:B-1----:R-:W4:Y:S02]  /*31980*/  LDL.LU R17, [R1+0x71c0] ;  /* 0x0071c00001117983 */ /* 0x002f240000300800 */
[----:B--2---:R-:W2:Y:S01]  /*31990*/  LDL.LU R18, [R1+0x71bc] ;  /* 0x0071bc0001127983 */ /* 0x004ea20000300800 */
[----:B---3--:R-:W3:Y:S04]  /*319a0*/  LDL.LU R24, [R1+0x71b8] ;  /* 0x0071b80001187983 */ /* 0x008ee80000300800 */
[----:B------:R0:W-:Y:S01]  /*319b0*/  STS.U16 [R12+0xda00], R2 ;  /* 0x00da00020c007388 */ /* 0x0001e20000000400 */
[----:B------:R-:W-:-:S03]  /*319c0*/  LOP3.LUT R14, R14, 0x60, RZ, 0x3c, !PT ;  /* 0x000000600e0e7812 */ /* 0x000fc600078e3cff */
[----:B0-----:R-:W4:Y:S04]  /*319d0*/  LDL R2, [R1+0x1cdc] ;  /* 0x001cdc0001027983 */ /* 0x001f280000100800 */
[----:B---3--:R-:W-:Y:S01]  /*319e0*/  STS.U16 [R12+0xdb00], R24 ;  /* 0x00db00180c007388 */ /* 0x008fe20000000400 */
[----:B--2---:R-:W-:Y:S02]  /*319f0*/  STS.U16 [R12+0xea00], R18 ;  /* 0x00ea00120c007388 */ /* 0x004fe40000000400 */
[----:B----4-:R-:W-:Y:S01]  /*31a00*/  STS.U16 [R12+0xeb00], R17 ;  /* 0x00eb00110c007388 */ /* 0x010fe20000000400 */
[----:B------:R-:W-:Y:S04]  /*31a10*/  STS.U16 [R12+0xfa00], R4 ;  /* 0x00fa00040c007388 */ /* 0x000fe80000000400 */
[----:B------:R0:W-:Y:S01]  /*31a20*/  STS.U16 [R12+0xfb00], R3 ;  /* 0x00fb00030c007388 */ /* 0x0001e20000000400 */
[----:B------:R1:W-:Y:S02]  /*31a30*/  STS.U16 [R14+0xc00], R26 ;  /* 0x000c001a0e007388 */ /* 0x0003e40000000400 */
[----:B------:R2:W-:Y:S02]  /*31a40*/  STS.U16 [R14+0xd00], R27 ;  /* 0x000d001b0e007388 */ /* 0x0005e40000000400 */
[----:B------:R3:W-:Y:S01]  /*31a50*/  STS.U16 [R14+0x1c00], R13 ;  /* 0x001c000d0e007388 */ /* 0x0007e20000000400 */
[----:B------:R3:W-:Y:S01]  /*31a60*/  STS.U16 [R14+0x1d00], R16 ;  /* 0x001d00100e007388 */ /* 0x0007e20000000400 */
[----:B------:R3:W-:Y:S03]  /*31a70*/  STS.U16 [R14+0x2c00], R28 ;  /* 0x002c001c0e007388 */ /* 0x0007e60000000400 */
[----:B0-----:R-:W4:Y:S01]  /*31a80*/  LDL.LU R12, [R1+0x71b4] ;  /* 0x0071b400010c7983 */ /* 0x001f220000300800 */
[----:B------:R-:W4:Y:S02]  /*31a90*/  LDL R3, [R1+0x15e0] ;  /* 0x0015e00001037983 */ /* 0x000f240000100800 */
[----:B-1----:R-:W4:Y:S02]  /*31aa0*/  LDL.LU R26, [R1+0x71b0] ;  /* 0x0071b000011a7983 */ /* 0x002f240000300800 */
[----:B--2---:R-:W2:Y:S01]  /*31ab0*/  LDL.LU R27, [R1+0x71ac] ;  /* 0x0071ac00011b7983 */ /* 0x004ea20000300800 */
[----:B---3--:R-:W3:Y:S01]  /*31ac0*/  LDL.LU R13, [R1+0x71a8] ;  /* 0x0071a800010d7983 */ /* 0x008ee20000300800 */
[----:B------:R-:W2:Y:S02]  /*31ad0*/  LDL.LU R16, [R1+0x71a4] ;  /* 0x0071a40001107983 */ /* 0x000ea40000300800 */
[----:B------:R-:W2:Y:S01]  /*31ae0*/  LDL.LU R28, [R1+0x71a0] ;  /* 0x0071a000011c7983 */ /* 0x000ea20000300800 */
[----:B------:R0:W-:Y:S01]  /*31af0*/  STS.U16 [R14+0x2d00], R29 ;  /* 0x002d001d0e007388 */ /* 0x0001e20000000400 */
[----:B------:R1:W-:Y:S03]  /*31b00*/  STS.U16 [R14+0x3c00], R15 ;  /* 0x003c000f0e007388 */ /* 0x0003e60000000400 */
[----:B0-----:R-:W2:Y:S01]  /*31b10*/  LDL.LU R29, [R1+0x719c] ;  /* 0x00719c00011d7983 */ /* 0x001ea20000300800 */
[----:B-1----:R-:W2:Y:S02]  /*31b20*/  LDL.LU R15, [R1+0x7198] ;  /* 0x00719800010f7983 */ /* 0x002ea40000300800 */
[----:B--2---:R-:W-:-:S06]  /*31b30*/  PRMT R15, RZ, 0x7610, R15 ;  /* 0x00007610ff0f7816 */ /* 0x004fcc000000000f */
[----:B----4-:R-:W2:Y:S04]  /*31b40*/  @!P0 LDG.E.U16 R15, [R2.64] ;  /* 0x00000006020f8981 */ /* 0x010ea8000c1e1500 */
[----:B------:R0:W-:Y:S04]  /*31b50*/  STS.U16 [R14+0x3d00], R0 ;  /* 0x003d00000e007388 */ /* 0x0001e80000000400 */
[----:B0-----:R-:W4:Y:S01]  /*31b60*/  LDL.LU R14, [R1+0x7194] ;  /* 0x00719400010e7983 */ /* 0x001f220000300800 */
[----:B------:R-:W3:Y:S03]  /*31b70*/  LDL.LU R0, [R1+0x7190] ;  /* 0x0071900001007983 */ /* 0x000ee60000300800 */
[----:B--2---:R0:W-:Y:S04]  /*31b80*/  STL [R1+0x1d4], R15 ;  /* 0x0001d40f01007387 */ /* 0x0041e80000100800 */
[----:B0-----:R-:W2:Y:S01]  /*31b90*/  LDL.LU R15, [R1+0x718c] ;  /* 0x00718c00010f7983 */ /* 0x001ea20000300800 */
[----:B------:R-:W2:Y:S02]  /*31ba0*/  LDL R2, [R1+0x1cb8] ;  /* 0x001cb80001027983 */ /* 0x000ea40000100800 */
[----:B------:R-:W2:Y:S01]  /*31bb0*/  LDL R3, [R1+0x1cbc] ;  /* 0x001cbc0001037983 */ /* 0x000ea20000100800 */
[----:B----4-:R-:W-:-:S02]  /*31bc0*/  PRMT R14, RZ, 0x7610, R14 ;  /* 0x00007610ff0e7816 */ /* 0x010fc4000000000e */
[----:B--2---:R-:W-:-:S04]  /*31bd0*/  @!P0 LOP3.LUT R3, R3, R2, RZ, 0x3c, !PT ;  /* 0x0000000203038212 */ /* 0x004fc800078e3cff */
[----:B------:R-:W-:-:S04]  /*31be0*/  @!P0 LOP3.LUT R2, R3, R2, RZ, 0x3c, !PT ;  /* 0x0000000203028212 */ /* 0x000fc800078e3cff */
[----:B------:R-:W-:-:S05]  /*31bf0*/  @!P0 LOP3.LUT R3, R3, R2, RZ, 0x3c, !PT ;  /* 0x0000000203038212 */ /* 0x000fca00078e3cff */
[----:B------:R-:W2:Y:S04]  /*31c00*/  @!P0 LDG.E.U16 R14, [R2.64] ;  /* 0x00000006020e8981 */ /* 0x000ea8000c1e1500 */
[----:B--2---:R0:W-:Y:S04]  /*31c10*/  STL [R1+0x1d0], R14 ;  /* 0x0001d00e01007387 */ /* 0x0041e80000100800 */
[----:B0-----:R-:W2:Y:S01]  /*31c20*/  LDL.LU R14, [R1+0x7188] ;  /* 0x00718800010e7983 */ /* 0x001ea20000300800 */
[----:B------:R-:W4:Y:S02]  /*31c30*/  LDL R2, [R1+0x1c78] ;  /* 0x001c780001027983 */ /* 0x000f240000100800 */
[----:B------:R-:W4:Y:S01]  /*31c40*/  LDL R3, [R1+0x1c7c] ;  /* 0x001c7c0001037983 */ /* 0x000f220000100800 */
[----:B---3--:R-:W-:-:S02]  /*31c50*/  PRMT R0, RZ, 0x7610, R0 ;  /* 0x00007610ff007816 */ /* 0x008fc40000000000 */
[----:B----4-:R-:W-:-:S04]  /*31c60*/  @!P0 LOP3.LUT R3, R3, R2, RZ, 0x3c, !PT ;  /* 0x0000000203038212 */ /* 0x010fc800078e3cff */
[----:B------:R-:W-:-:S04]  /*31c70*/  @!P0 LOP3.LUT R2, R3, R2, RZ, 0x3c, !PT ;  /* 0x0000000203028212 */ /* 0x000fc800078e3cff */
[----:B------:R-:W-:-:S05]  /*31c80*/  @!P0 LOP3.LUT R3, R3, R2, RZ, 0x3c, !PT ;  /* 0x0000000203038212 */ /* 0x000fca00078e3cff */
[----:B------:R-:W3:Y:S04]  /*31c90*/  @!P0 LDG.E.U16 R0, [R2.64] ;  /* 0x0000000602008981 */ /* 0x000ee8000c1e1500 */
[----:B---3--:R0:W-:Y:S04]  /*31ca0*/  STL [R1+0x1cc], R0 ;  /* 0x0001cc0001007387 */ /* 0x0081e80000100800 */
[----:B0-----:R-:W3:Y:S01]  /*31cb0*/  LDL.LU R0, [R1+0x7184] ;  /* 0x0071840001007983 */ /* 0x001ee20000300800 */
[----:B------:R-:W4:Y:S02]  /*31cc0*/  LDL R2, [R1+0x1c38] ;  /* 0x001c380001027983 */ /* 0x000f240000100800 */
[----:B------:R-:W4:Y:S01]  /*31cd0*/  LDL R3, [R1+0x1c3c] ;  /* 0x001c3c0001037983 */ /* 0x000f220000100800 */
[----:B--2---:R-:W-:-:S02]  /*31ce0*/  PRMT R14, RZ, 0x7610, R14 ;  /* 0x00007610ff0e7816 */ /* 0x004fc4000000000e */
[----:B----4-:R-:W-:-:S04]  /*31cf0*/  @!P0 LOP3.LUT R3, R3, R2, RZ, 0x3c, !PT ;  /* 0x0000000203038212 */ /* 0x010fc800078e3cff */
        /* <DEDUP_REMOVED lines=574> */
[----:B------:R-:W-:-:S02]  /*340e0*/  PRMT R13, RZ, 0x7610, R13 ;  /* 0x00007610ff0d7816 */ /* 0x000fc4000000000d */
[----:B----4-:R-:W-:-:S04]  /*340f0*/  @!P0 LOP3.LUT R3, R3, R2, RZ, 0x3c, !PT ;  /* 0x0000000203038212 */ /* 0x010fc800078e3cff */
[----:B------:R-:W-:-:S04]  /*34100*/  @!P0 LOP3.LUT R2, R3, R2, RZ, 0x3c, !PT ;  /* 0x0000000203028212 */ /* 0x000fc800078e3cff */
[----:B------:R-:W-:-:S05]  /*34110*/  @!P0 LOP3.LUT R3, R3, R2, RZ, 0x3c, !PT ;  /* 0x0000000203038212 */ /* 0x000fca00078e3cff */
[----:B------:R0:W4:Y:S04]  /*34120*/  @!P0 LDG.E.U16 R13, [R2.64] ;  /* 0x00000006020d8981 */ /* 0x000128000c1e1500 */
[----:B0-----:R-:W2:Y:S04]  /*34130*/  LDL R2, [R1+0x1be8] ;  /* 0x001be80001027983 */ /* 0x001ea80000100800 */
[----:B------:R-:W2:Y:S01]  /*34140*/  LDL R3, [R1+0x1bec] ;  /* 0x001bec0001037983 */ /* 0x000ea20000100800 */
[----:B---3--:R-:W-:Y:S02]  /*34150*/  PRMT R0, RZ, 0x7610, R0 ;  /* 0x00007610ff007816 */ /* 0x008fe40000000000 */
[----:B--2---:R-:W-:-:S04]  /*34160*/  @!P0 LOP3.LUT R3, R3, R2, RZ, 0x3c, !PT ;  /* 0x0000000203038212 */ /* 0x004fc800078e3cff */
[----:B------:R-:W-:-:S04]  /*34170*/  @!P0 LOP3.LUT R2, R3, R2, RZ, 0x3c, !PT ;  /* 0x0000000203028212 */ /* 0x000fc800078e3cff */
[----:B------:R-:W-:-:S05]  /*34180*/  @!P0 LOP3.LUT R3, R3, R2, RZ, 0x3c, !PT ;  /* 0x0000000203038212 */ /* 0x000fca00078e3cff */
[----:B------:R-:W2:Y:S04]  /*34190*/  @!P0 LDG.E.U16 R0, [R2.64] ;  /* 0x0000000602008981 */ /* 0x000ea8000c1e1500 */
[----:B----4-:R-:W-:Y:S04]  /*341a0*/  STL [R1+0x6fb8], R13 ;  /* 0x006fb80d01007387 */ /* 0x010fe80000100800 */
[----:B--2---:R0:W-:Y:S04]  /*341b0*/  STL [R1+0xc8], R0 ;  /* 0x0000c80001007387 */ /* 0x0041e80000100800 */
[----:B0-----:R-:W2:Y:S01]  /*341c0*/  LDL.LU R0, [R1+0x7080] ;  /* 0x0070800001007983 */ /* 0x001ea20000300800 */
[----:B------:R-:W3:Y:S02]  /*341d0*/  LDL R2, [R1+0x1ba8] ;  /* 0x001ba80001027983 */ /* 0x000ee40000100800 */
[----:B------:R-:W3:Y:S01]  /*341e0*/  LDL R3, [R1+0x1bac] ;  /* 0x001bac0001037983 */ /* 0x000ee20000100800 */
[----:B------:R-:W-:-:S02]  /*341f0*/  PRMT R14, RZ, 0x7610, R14 ;  /* 0x00007610ff0e7816 */ /* 0x000fc4000000000e */
[----:B---3--:R-:W-:-:S04]  /*34200*/  @!P0 LOP3.LUT R3, R3, R2, RZ, 0x3c, !PT ;  /* 0x0000000203038212 */ /* 0x008fc800078e3cff */
        /* <DEDUP_REMOVED lines=70> */
[----:B------:R-:W-:-:S02]  /*34670*/  PRMT R15, RZ, 0x7610, R15 ;  /* 0x00007610ff0f7816 */ /* 0x000fc4000000000f */
[----:B----4-:R-:W-:-:S04]  /*34680*/  @!P0 LOP3.LUT R3, R3, R2, RZ, 0x3c, !PT ;  /* 0x0000000203038212 */ /* 0x010fc800078e3cff */
[----:B------:R-:W-:-:S04]  /*34690*/  @!P0 LOP3.LUT R2, R3, R2, RZ, 0x3c, !PT ;  /* 0x0000000203028212 */ /* 0x000fc800078e3cff */
[----:B------:R-:W-:-:S05]  /*346a0*/  @!P0 LOP3.LUT R3, R3, R2, RZ, 0x3c, !PT ;  /* 0x0000000203038212 */ /* 0x000fca00078e3cff */
[----:B------:R-:W4:Y:S04]  /*346b0*/  @!P0 LDG.E.U16 R15, [R2.64] ;  /* 0x00000006020f8981 */ /* 0x000f28000c1e1500 */
[----:B----4-:R0:W-:Y:S04]  /*346c0*/  STL [R1+0xa4], R15 ;  /* 0x0000a40f01007387 */ /* 0x0101e80000100800 */
[----:B0-----:R-:W4:Y:S01]  /*346d0*/  LDL.LU R15, [R1+0x705c] ;  /* 0x00705c00010f7983 */ /* 0x001f220000300800 */
[----:B------:R-:W3:Y:S02]  /*346e0*/  LDL R2, [R1+0x1968] ;  /* 0x0019680001027983 */ /* 0x000ee40000100800 */
[----:B------:R-:W3:Y:S01]  /*346f0*/  LDL R3, [R1+0x196c] ;  /* 0x00196c0001037983 */ /* 0x000ee20000100800 */
[----:B--2---:R-:W-:-:S02]  /*34700*/  PRMT R0, RZ, 0x7610, R0 ;  /* 0x00007610ff007816 */ /* 0x004fc40000000000 */
[----:B---3--:R-:W-:-:S04]  /*34710*/  @!P0 LOP3.LUT R3, R3, R2, RZ, 0x3c, !PT ;  /* 0x0000000203038212 */ /* 0x008fc800078e3cff */
[----:B------:R-:W-:-:S04]  /*34720*/  @!P0 LOP3.LUT R2, R3, R2, RZ, 0x3c, !PT ;  /* 0x0000000203028212 */ /* 0x000fc800078e3cff */
[----:B------:R-:W-:-:S05]  /*34730*/  @!P0 LOP3.LUT R3, R3, R2, RZ, 0x3c, !PT ;  /* 0x0000000203038212 */ /* 0x000fca00078e3cff */
[----:B------:R-:W2:Y:S04]  /*34740*/  @!P0 LDG.E.U16 R0, [R2.64] ;  /* 0x0000000602008981 */ /* 0x000ea8000c1e1500 */
[----:B--2---:R0:W-:Y:S04]  /*34750*/  STL [R1+0xa0], R0 ;  /* 0x0000a00001007387 */ /* 0x0041e80000100800 */
[----:B0-----:R-:W2:Y:S01]  /*34760*/  LDL.LU R0, [R1+0x7058] ;  /* 0x0070580001007983 */ /* 0x001ea20000300800 */
[----:B------:R-:W3:Y:S02]  /*34770*/  LDL R2, [R1+0x1928] ;  /* 0x0019280001027983 */ /* 0x000ee40000100800 */
[----:B------:R-:W3:Y:S02]  /*34780*/  LDL R3, [R1+0x192c] ;  /* 0x00192c0001037983 */ /* 0x000ee40000100800 */
[----:B---3--:R-:W-:-:S02]  /*34790*/  @!P0 LOP3.LUT R3, R3, R2, RZ, 0x3c, !PT ;  /* 0x0000000203038212 */ /* 0x008fc400078e3cff */
[----:B--2---:R-:W-:Y:S02]  /*347a0*/  PRMT R0, RZ, 0x7610, R0 ;  /* 0x00007610ff007816 */ /* 0x004fe40000000000 */
        /* <DEDUP_REMOVED lines=101> */
[----:B------:R0:W3:Y:S04]  /*34e00*/  @!P0 LDG.E.U16 R26, [R2.64] ;  /* 0x00000006021a8981 */ /* 0x0000e8000c1e1500 */
[----:B0-----:R-:W2:Y:S04]  /*34e10*/  LDL R2, [R1+0x1628] ;  /* 0x0016280001027983 */ /* 0x001ea80000100800 */
[----:B------:R-:W2:Y:S01]  /*34e20*/  LDL R3, [R1+0x162c] ;  /* 0x00162c0001037983 */ /* 0x000ea20000100800 */
[----:B------:R-:W-:Y:S02]  /*34e30*/  PRMT R12, RZ, 0x7610, R12 ;  /* 0x00007610ff0c7816 */ /* 0x000fe4000000000c */
[----:B--2---:R-:W-:-:S04]  /*34e40*/  @!P0 LOP3.LUT R3, R3, R2, RZ, 0x3c, !PT ;  /* 0x0000000203038212 */ /* 0x004fc800078e3cff */
[----:B------:R-:W-:-:S04]  /*34e50*/  @!P0 LOP3.LUT R2, R3, R2, RZ, 0x3c, !PT ;  /* 0x0000000203028212 */ /* 0x000fc800078e3cff */
[----:B------:R-:W-:Y:S01]  /*34e60*/  @!P0 LOP3.LUT R3, R3, R2, RZ, 0x3c, !PT ;  /* 0x0000000203038212 */ /* 0x000fe200078e3cff */
[----:B---3--:R-:W-:Y:S04]  /*34e70*/  STL [R1+0x6f9c], R26 ;  /* 0x006f9c1a01007387 */ /* 0x008fe80000100800 */
[----:B------:R0:W2:Y:S04]  /*34e80*/  @!P0 LDG.E.U16 R12, [R2.64] ;  /* 0x00000006020c8981 */ /* 0x0000a8000c1e1500 */
[----:B0-----:R-:W3:Y:S04]  /*34e90*/  LDL R2, [R1+0x15f4] ;  /* 0x0015f40001027983 */ /* 0x001ee80000100800 */
[----:B------:R-:W3:Y:S01]  /*34ea0*/  LDL R3, [R1+0x1cf4] ;  /* 0x001cf40001037983 */ /* 0x000ee20000100800 */
[----:B------:R-:W-:-:S02]  /*34eb0*/  PRMT R11, RZ, 0x7610, R11 ;  /* 0x00007610ff0b7816 */ /* 0x000fc4000000000b */
[----:B---3--:R-:W-:-:S04]  /*34ec0*/  @!P0 LOP3.LUT R3, R3, R2, RZ, 0x3c, !PT ;  /* 0x0000000203038212 */ /* 0x008fc800078e3cff */
[----:B------:R-:W-:-:S04]  /*34ed0*/  @!P0 LOP3.LUT R2, R3, R2, RZ, 0x3c, !PT ;  /* 0x0000000203028212 */ /* 0x000fc800078e3cff */
[----:B------:R-:W-:Y:S01]  /*34ee0*/  @!P0 LOP3.LUT R3, R3, R2, RZ, 0x3c, !PT ;  /* 0x0000000203038212 */ /* 0x000fe200078e3cff */
[----:B--2---:R-:W-:Y:S04]  /*34ef0*/  STL [R1+0x6fa0], R12 ;  /* 0x006fa00c01007387 */ /* 0x004fe80000100800 */
        /* <DEDUP_REMOVED lines=22> */
[----:B------:R-:W-:-:S05]  /*35060*/  @!P0 LOP3.LUT R3, R3, R2, RZ, 0x3c, !PT ;  /* 0x0000000203038212 */ /* 0x000fca00078e3cff */
[----:B------:R-:W3:Y:S04]  /*35070*/  @!P0 LDG.E.U16 R0, [R2.64] ;  /* 0x0000000602008981 */ /* 0x000ee8000c1e1500 */
[----:B--2---:R-:W-:Y:S04]  /*35080*/  STL [R1+0x6fac], R9 ;  /* 0x006fac0901007387 */ /* 0x004fe80000100800 */
[----:B---3--:R0:W-:Y:S04]  /*35090*/  STL [R1+0x88], R0 ;  /* 0x0000880001007387 */ /* 0x0081e80000100800 */
        /* <DEDUP_REMOVED lines=35> */
[----:B0-----:R-:W3:Y:S04]  /*352d0*/  LDL R2, [R1+0x1be0] ;  /* 0x001be00001027983 */ /* 0x001ee80000100800 */
[----:B------:R-:W3:Y:S01]  /*352e0*/  LDL R3, [R1+0x1be4] ;  /* 0x001be40001037983 */ /* 0x000ee20000100800 */
[----:B--2---:R-:W-:Y:S02]  /*352f0*/  PRMT R0, RZ, 0x7610, R0 ;  /* 0x00007610ff007816 */ /* 0x004fe40000000000 */
[----:B---3--:R-:W-:-:S04]  /*35300*/  @!P0 LOP3.LUT R3, R3, R2, RZ, 0x3c, !PT ;  /* 0x0000000203038212 */ /* 0x008fc800078e3cff */
[----:B------:R-:W-:-:S04]  /*35310*/  @!P0 LOP3.LUT R2, R3, R2, RZ, 0x3c, !PT ;  /* 0x0000000203028212 */ /* 0x000fc800078e3cff */
[----:B------:R-:W-:-:S05]  /*35320*/  @!P0 LOP3.LUT R3, R3, R2, RZ, 0x3c, !PT ;  /* 0x0000000203038212 */ /* 0x000fca00078e3cff */
[----:B------:R-:W2:Y:S04]  /*35330*/  @!P0 LDG.E.U16 R0, [R2.64] ;  /* 0x0000000602008981 */ /* 0x000ea8000c1e1500 */
[----:B------:R-:W-:Y:S04]  /*35340*/  STL [R1+0x6fb0], R8 ;  /* 0x006fb00801007387 */ /* 0x000fe80000100800 */
        /* <DEDUP_REMOVED lines=13> */
[----:B----4-:R-:W-:-:S02]  /*35420*/  PRMT R15, RZ, 0x7610, R15 ;  /* 0x00007610ff0f7816 */ /* 0x010fc4000000000f */
[----:B---3--:R-:W-:-:S04]  /*35430*/  @!P0 LOP3.LUT R3, R3, R2, RZ, 0x3c, !PT ;  /* 0x0000000203038212 */ /* 0x008fc800078e3cff */
[----:B------:R-:W-:-:S04]  /*35440*/  @!P0 LOP3.LUT R2, R3, R2, RZ, 0x3c, !PT ;  /* 0x0000000203028212 */ /* 0x000fc800078e3cff */
[----:B------:R-:W-:-:S05]  /*35450*/  @!P0 LOP3.LUT R3, R3, R2, RZ, 0x3c, !PT ;  /* 0x0000000203038212 */ /* 0x000fca00078e3cff */
[----:B------:R0:W3:Y:S04]  /*35460*/  @!P0 LDG.E.U16 R15, [R2.64] ;  /* 0x00000006020f8981 */ /* 0x0000e8000c1e1500 */
[----:B0-----:R-:W4:Y:S04]  /*35470*/  LDL R2, [R1+0x1b20] ;  /* 0x001b200001027983 */ /* 0x001f280000100800 */
[----:B------:R-:W4:Y:S01]  /*35480*/  LDL R3, [R1+0x1b24] ;  /* 0x001b240001037983 */ /* 0x000f220000100800 */
[----:B--2---:R-:W-:Y:S02]  /*35490*/  PRMT R0, RZ, 0x7610, R0 ;  /* 0x00007610ff007816 */ /* 0x004fe40000000000 */
[----:B----4-:R-:W-:-:S04]  /*354a0*/  @!P0 LOP3.LUT R3, R3, R2, RZ, 0x3c, !PT ;  /* 0x0000000203038212 */ /* 0x010fc800078e3cff */
[----:B------:R-:W-:-:S04]  /*354b0*/  @!P0 LOP3.LUT R2, R3, R2, RZ, 0x3c, !PT ;  /* 0x0000000203028212 */ /* 0x000fc800078e3cff */
[----:B------:R-:W-:-:S05]  /*354c0*/  @!P0 LOP3.LUT R3, R3, R2, RZ, 0x3c, !PT ;  /* 0x0000000203038212 */ /* 0x000fca00078e3cff */
[----:B------:R-:W2:Y:S04]  /*354d0*/  @!P0 LDG.E.U16 R0, [R2.64] ;  /* 0x0000000602008981 */ /* 0x000ea8000c1e1500 */
[----:B---3--:R0:W-:Y:S04]  /*354e0*/  STL [R1+0x6c], R15 ;  /* 0x00006c0f01007387 */ /* 0x0081e80000100800 */
[----:B0-----:R-:W3:Y:S04]  /*354f0*/  LDL R15, [R1+0x19e4] ;  /* 0x0019e400010f7983 */ /* 0x001ee80000100800 */
[----:B--2---:R0:W-:Y:S04]  /*35500*/  STL [R1+0x68], R0 ;  /* 0x0000680001007387 */ /* 0x0041e80000100800 */
[----:B0-----:R-:W2:Y:S01]  /*35510*/  LDL.LU R0, [R1+0x7010] ;  /* 0x0070100001007983 */ /* 0x001ea20000300800 */
[----:B------:R-:W4:Y:S02]  /*35520*/  LDL R2, [R1+0x1ae0] ;  /* 0x001ae00001027983 */ /* 0x000f240000100800 */
[----:B------:R-:W4:Y:S02]  /*35530*/  LDL R3, [R1+0x1ae4] ;  /* 0x001ae40001037983 */ /* 0x000f240000100800 */
[----:B----4-:R-:W-:-:S02]  /*35540*/  @!P0 LOP3.LUT R3, R3, R2, RZ, 0x3c, !PT ;  /* 0x0000000203038212 */ /* 0x010fc400078e3cff */
[----:B--2---:R-:W-:Y:S02]  /*35550*/  PRMT R0, RZ, 0x7610, R0 ;  /* 0x00007610ff007816 */ /* 0x004fe40000000000 */
[----:B------:R-:W-:-:S04]  /*35560*/  @!P0 LOP3.LUT R2, R3, R2, RZ, 0x3c, !PT ;  /* 0x0000000203028212 */ /* 0x000fc800078e3cff */
[----:B------:R-:W-:-:S05]  /*35570*/  @!P0 LOP3.LUT R3, R3, R2, RZ, 0x3c, !PT ;  /* 0x0000000203038212 */ /* 0x000fca00078e3cff */
[----:B------:R-:W2:Y:S04]  /*35580*/  @!P0 LDG.E.U16 R0, [R2.64] ;  /* 0x0000000602008981 */ /* 0x000ea8000c1e1500 */
        /* <DEDUP_REMOVED lines=26> */
[----:B------:R-:W2:Y:S01]  /*35730*/  @!P0 LDG.E.U16 R0, [R2.64] ;  /* 0x0000000602008981 */ /* 0x000ea2000c1e1500 */
[----:B------:R-:W-:-:S03]  /*35740*/  PRMT R14, RZ, 0x7610, R14 ;  /* 0x00007610ff0e7816 */ /* 0x000fc6000000000e */
[----:B--2---:R0:W-:Y:S04]  /*35750*/  STL [R1+0x58], R0 ;  /* 0x0000580001007387 */ /* 0x0041e80000100800 */
[----:B0-----:R-:W2:Y:S01]  /*35760*/  LDL.LU R0, [R1+0x7000] ;  /* 0x0070000001007983 */ /* 0x001ea20000300800 */
[----:B------:R-:W4:Y:S02]  /*35770*/  LDL R3, [R1+0x19e0] ;  /* 0x0019e00001037983 */ /* 0x000f240000100800 */
[----:B---3--:R-:W-:Y:S02]  /*35780*/  @!P0 IMAD.MOV.U32 R2, RZ, RZ, R15 ;  /* 0x000000ffff028224 */ /* 0x008fe400078e000f */
[----:B------:R-:W3:Y:S04]  /*35790*/  LDL R15, [R1+0x1860] ;  /* 0x00186000010f7983 */ /* 0x000ee80000100800 */
[----:B----4-:R0:W4:Y:S04]  /*357a0*/  @!P0 LDG.E.U16 R14, [R2.64] ;  /* 0x00000006020e8981 */ /* 0x010128000c1e1500 */
[----:B0-----:R-:W3:Y:S04]  /*357b0*/  LDL R2, [R1+0x19a0] ;  /* 0x0019a00001027983 */ /* 0x001ee80000100800 */
[----:B------:R-:W3:Y:S01]  /*357c0*/  LDL R3, [R1+0x19a4] ;  /* 0x0019a40001037983 */ /* 0x000ee20000100800 */
[----:B--2---:R-:W-:-:S02]  /*357d0*/  PRMT R0, RZ, 0x7610, R0 ;  /* 0x00007610ff007816 */ /* 0x004fc40000000000 */
[----:B---3--:R-:W-:-:S04]  /*357e0*/  @!P0 LOP3.LUT R3, R3, R2, RZ, 0x3c, !PT ;  /* 0x0000000203038212 */ /* 0x008fc800078e3cff */
[----:B------:R-:W-:-:S04]  /*357f0*/  @!P0 LOP3.LUT R2, R3, R2, RZ, 0x3c, !PT ;  /* 0x0000000203028212 */ /* 0x000fc800078e3cff */
[----:B------:R-:W-:-:S05]  /*35800*/  @!P0 LOP3.LUT R3, R3, R2, RZ, 0x3c, !PT ;  /* 0x0000000203038212 */ /* 0x000fca00078e3cff */
[----:B------:R-:W2:Y:S04]  /*35810*/  @!P0 LDG.E.U16 R0, [R2.64] ;  /* 0x0000000602008981 */ /* 0x000ea8000c1e1500 */
[----:B----4-:R0:W-:Y:S04]  /*35820*/  STL [R1+0x54], R14 ;  /* 0x0000540e01007387 */ /* 0x0101e80000100800 */
        /* <DEDUP_REMOVED lines=39> */
[----:B---3--:R-:W-:Y:S02]  /*35aa0*/  @!P0 IMAD.MOV.U32 R2, RZ, RZ, R14 ;  /* 0x000000ffff028224 */ /* 0x008fe400078e000e */
[----:B------:R-:W-:-:S02]  /*35ab0*/  @!P0 IMAD.MOV.U32 R3, RZ, RZ, R15 ;  /* 0x000000ffff038224 */ /* 0x000fc400078e000f */
[----:B------:R-:W3:Y:S01]  /*35ac0*/  LDL R14, [R1+0x1724] ;  /* 0x00172400010e7983 */ /* 0x000ee20000100800 */
[----:B------:R-:W4:Y:S01]  /*35ad0*/  LDL R15, [R1+0x1720] ;  /* 0x00172000010f7983 */ /* 0x000f220000100800 */
[----:B--2---:R-:W-:-:S06]  /*35ae0*/  PRMT R0, RZ, 0x7610, R0 ;  /* 0x00007610ff007816 */ /* 0x004fcc0000000000 */
[----:B------:R-:W2:Y:S04]  /*35af0*/  @!P0 LDG.E.U16 R0, [R2.64] ;  /* 0x0000000602008981 */ /* 0x000ea8000c1e1500 */
[----:B--2---:R0:W-:Y:S04]  /*35b00*/  STL [R1+0x3c], R0 ;  /* 0x00003c0001007387 */ /* 0x0041e80000100800 */
[----:B0-----:R-:W2:Y:S01]  /*35b10*/  LDL.LU R0, [R1+0x6fe8] ;  /* 0x006fe80001007983 */ /* 0x001ea20000300800 */
[----:B------:R-:W2:Y:S02]  /*35b20*/  LDL R2, [R1+0x1820] ;  /* 0x0018200001027983 */ /* 0x000ea40000100800 */
[----:B------:R-:W2:Y:S01]  /*35b30*/  LDL R3, [R1+0x1824] ;  /* 0x0018240001037983 */ /* 0x000ea20000100800 */
[----:B------:R-:W-:-:S02]  /*35b40*/  PRMT R26, RZ, 0x7610, R26 ;  /* 0x00007610ff1a7816 */ /* 0x000fc4000000001a */
[----:B--2---:R-:W-:-:S04]  /*35b50*/  @!P0 LOP3.LUT R3, R3, R2, RZ, 0x3c, !PT ;  /* 0x0000000203038212 */ /* 0x004fc800078e3cff */
[----:B------:R-:W-:-:S04]  /*35b60*/  @!P0 LOP3.LUT R2, R3, R2, RZ, 0x3c, !PT ;  /* 0x0000000203028212 */ /* 0x000fc800078e3cff */
[----:B------:R-:W-:-:S05]  /*35b70*/  @!P0 LOP3.LUT R3, R3, R2, RZ, 0x3c, !PT ;  /* 0x0000000203038212 */ /* 0x000fca00078e3cff */
[----:B------:R0:W2:Y:S04]  /*35b80*/  @!P0 LDG.E.U16 R26, [R2.64] ;  /* 0x00000006021a8981 */ /* 0x0000a8000c1e1500 */
[----:B0-----:R-:W2:Y:S04]  /*35b90*/  LDL R2, [R1+0x17e0] ;  /* 0x0017e00001027983 */ /* 0x001ea80000100800 */
[----:B------:R-:W2:Y:S01]  /*35ba0*/  LDL R3, [R1+0x17e4] ;  /* 0x0017e40001037983 */ /* 0x000ea20000100800 */
[----:B------:R-:W-:Y:S02]  /*35bb0*/  PRMT R12, RZ, 0x7610, R12 ;  /* 0x00007610ff0c7816 */ /* 0x000fe4000000000c */
[----:B--2---:R-:W-:-:S04]  /*35bc0*/  @!P0 LOP3.LUT R3, R3, R2, RZ, 0x3c, !PT ;  /* 0x0000000203038212 */ /* 0x004fc800078e3cff */
[----:B------:R-:W-:-:S04]  /*35bd0*/  @!P0 LOP3.LUT R2, R3, R2, RZ, 0x3c, !PT ;  /* 0x0000000203028212 */ /* 0x000fc800078e3cff */
[----:B------:R-:W-:Y:S01]  /*35be0*/  @!P0 LOP3.LUT R3, R3, R2, RZ, 0x3c, !PT ;  /* 0x0000000203038212 */ /* 0x000fe200078e3cff */
[----:B------:R0:W-:Y:S04]  /*35bf0*/  STL [R1+0x38], R26 ;  /* 0x0000381a01007387 */ /* 0x0001e80000100800 */
[----:B------:R1:W2:Y:S01]  /*35c00*/  @!P0 LDG.E.U16 R12, [R2.64] ;  /* 0x00000006020c8981 */ /* 0x0002a2000c1e1500 */
[----:B------:R-:W-:-:S03]  /*35c10*/  PRMT R0, RZ, 0x7610, R0 ;  /* 0x00007610ff007816 */ /* 0x000fc60000000000 */
[----:B0-----:R-:W2:Y:S04]  /*35c20*/  LDL R26, [R1+0x16e4] ;  /* 0x0016e400011a7983 */ /* 0x001ea80000100800 */
[----:B-1----:R-:W2:Y:S04]  /*35c30*/  LDL R2, [R1+0x17a0] ;  /* 0x0017a00001027983 */ /* 0x002ea80000100800 */
[----:B------:R-:W2:Y:S02]  /*35c40*/  LDL R3, [R1+0x17a4] ;  /* 0x0017a40001037983 */ /* 0x000ea40000100800 */
[----:B--2---:R-:W-:-:S04]  /*35c50*/  @!P0 LOP3.LUT R3, R3, R2, RZ, 0x3c, !PT ;  /* 0x0000000203038212 */ /* 0x004fc800078e3cff */
[----:B------:R-:W-:-:S04]  /*35c60*/  @!P0 LOP3.LUT R2, R3, R2, RZ, 0x3c, !PT ;  /* 0x0000000203028212 */ /* 0x000fc800078e3cff */
[----:B------:R-:W-:-:S05]  /*35c70*/  @!P0 LOP3.LUT R3, R3, R2, RZ, 0x3c, !PT ;  /* 0x0000000203038212 */ /* 0x000fca00078e3cff */
[----:B------:R-:W2:Y:S04]  /*35c80*/  @!P0 LDG.E.U16 R0, [R2.64] ;  /* 0x0000000602008981 */ /* 0x000ea8000c1e1500 */
[----:B------:R0:W-:Y:S04]  /*35c90*/  STL [R1+0x34], R12 ;  /* 0x0000340c01007387 */ /* 0x0001e80000100800 */
[----:B0-----:R-:W3:Y:S04]  /*35ca0*/  LDL R12, [R1+0x16a4] ;  /* 0x0016a400010c7983 */ /* 0x001ee80000100800 */
[----:B--2---:R0:W-:Y:S04]  /*35cb0*/  STL [R1+0x2c], R0 ;  /* 0x00002c0001007387 */ /* 0x0041e80000100800 */
[----:B0-----:R-:W2:Y:S01]  /*35cc0*/  LDL.LU R0, [R1+0x6fe4] ;  /* 0x006fe40001007983 */ /* 0x001ea20000300800 */
[----:B------:R-:W2:Y:S02]  /*35cd0*/  LDL R2, [R1+0x1760] ;  /* 0x0017600001027983 */ /* 0x000ea40000100800 */
[----:B------:R-:W2:Y:S02]  /*35ce0*/  LDL R3, [R1+0x1764] ;  /* 0x0017640001037983 */ /* 0x000ea40000100800 */
[----:B--2---:R-:W-:-:S02]  /*35cf0*/  @!P0 LOP3.LUT R3, R3, R2, RZ, 0x3c, !PT ;  /* 0x0000000203038212 */ /* 0x004fc400078e3cff */
[----:B------:R-:W-:Y:S02]  /*35d00*/  PRMT R0, RZ, 0x7610, R0 ;  /* 0x00007610ff007816 */ /* 0x000fe40000000000 */
[----:B------:R-:W-:-:S04]  /*35d10*/  @!P0 LOP3.LUT R2, R3, R2, RZ, 0x3c, !PT ;  /* 0x0000000203028212 */ /* 0x000fc800078e3cff */
[----:B------:R-:W-:-:S05]  /*35d20*/  @!P0 LOP3.LUT R3, R3, R2, RZ, 0x3c, !PT ;  /* 0x0000000203038212 */ /* 0x000fca00078e3cff */
[----:B------:R-:W2:Y:S04]  /*35d30*/  @!P0 LDG.E.U16 R0, [R2.64] ;  /* 0x0000000602008981 */ /* 0x000ea8000c1e1500 */
[----:B--2---:R0:W-:Y:S04]  /*35d40*/  STL [R1+0x24], R0 ;  /* 0x0000240001007387 */ /* 0x0041e80000100800 */
[----:B0-----:R-:W2:Y:S01]  /*35d50*/  LDL.LU R0, [R1+0x6fe0] ;  /* 0x006fe00001007983 */ /* 0x001ea20000300800 */
[----:B---3--:R-:W-:Y:S02]  /*35d60*/  @!P0 IMAD.MOV.U32 R2, RZ, RZ, R14 ;  /* 0x000000ffff028224 */ /* 0x008fe400078e000e */
[----:B----4-:R-:W-:-:S02]  /*35d70*/  @!P0 IMAD.MOV.U32 R3, RZ, RZ, R15 ;  /* 0x000000ffff038224 */ /* 0x010fc400078e000f */
[----:B------:R-:W3:Y:S01]  /*35d80*/  LDL R14, [R1+0x1624] ;  /* 0x00162400010e7983 */ /* 0x000ee20000100800 */
[----:B------:R-:W4:Y:S01]  /*35d90*/  LDL R15, [R1+0x1620] ;  /* 0x00162000010f7983 */ /* 0x000f220000100800 */
[----:B--2---:R-:W-:-:S06]  /*35da0*/  PRMT R0, RZ, 0x7610, R0 ;  /* 0x00007610ff007816 */ /* 0x004fcc0000000000 */
[----:B------:R-:W2:Y:S01]  /*35db0*/  @!P0 LDG.E.U16 R0, [R2.64] ;  /* 0x0000000602008981 */ /* 0x000ea2000c1e1500 */
[----:B------:R-:W-:-:S03]  /*35dc0*/  PRMT R13, RZ, 0x7610, R13 ;  /* 0x00007610ff0d7816 */ /* 0x000fc6000000000d */
[----:B--2---:R0:W-:Y:S04]  /*35dd0*/  STL [R1+0x1c], R0 ;  /* 0x00001c0001007387 */ /* 0x0041e80000100800 */
[----:B0-----:R-:W2:Y:S01]  /*35de0*/  LDL.LU R0, [R1+0x6fdc] ;  /* 0x006fdc0001007983 */ /* 0x001ea20000300800 */
[----:B------:R-:W2:Y:S02]  /*35df0*/  LDL R3, [R1+0x16e0] ;  /* 0x0016e00001037983 */ /* 0x000ea40000100800 */
[----:B------:R-:W-:Y:S01]  /*35e00*/  @!P0 IMAD.MOV.U32 R2, RZ, RZ, R26 ;  /* 0x000000ffff028224 */ /* 0x000fe200078e001a */
[----:B------:R-:W-:Y:S01]  /*35e10*/  PRMT R11, RZ, 0x7610, R11 ;  /* 0x00007610ff0b7816 */ /* 0x000fe2000000000b */
[----:B------:R-:W3:Y:S04]  /*35e20*/  LDL R26, [R1+0x15f0] ;  /* 0x0015f000011a7983 */ /* 0x000ee80000100800 */
[----:B--2---:R0:W2:Y:S04]  /*35e30*/  @!P0 LDG.E.U16 R13, [R2.64] ;  /* 0x00000006020d8981 */ /* 0x0040a8000c1e1500 */
[----:B0-----:R-:W3:Y:S01]  /*35e40*/  LDL R3, [R1+0x16a0] ;  /* 0x0016a00001037983 */ /* 0x001ee20000100800 */
[----:B------:R-:W-:-:S03]  /*35e50*/  @!P0 IMAD.MOV.U32 R2, RZ, RZ, R12 ;  /* 0x000000ffff028224 */ /* 0x000fc600078e000c */
[----:B--2---:R0:W-:Y:S01]  /*35e60*/  STL [R1+0x14], R13 ;  /* 0x0000140d01007387 */ /* 0x0041e20000100800 */
[----:B------:R-:W-:Y:S02]  /*35e70*/  PRMT R7, RZ, 0x7610, R7 ;  /* 0x00007610ff077816 */ /* 0x000fe40000000007 */
[----:B------:R-:W-:Y:S02]  /*35e80*/  PRMT R6, RZ, 0x7610, R6 ;  /* 0x00007610ff067816 */ /* 0x000fe40000000006 */
[----:B------:R-:W-:Y:S01]  /*35e90*/  PRMT R5, RZ, 0x7610, R5 ;  /* 0x00007610ff057816 */ /* 0x000fe20000000005 */
[----:B------:R-:W2:Y:S04]  /*35ea0*/  LDL R12, [R1+0x1d00] ;  /* 0x001d0000010c7983 */ /* 0x000ea80000100800 */
[----:B---3--:R1:W3:Y:S04]  /*35eb0*/  @!P0 LDG.E.U16 R11, [R2.64] ;  /* 0x00000006020b8981 */ /* 0x0082e8000c1e1500 */
[----:B0-----:R-:W2:Y:S04]  /*35ec0*/  LDL R13, [R1+0x1cfc] ;  /* 0x001cfc00010d7983 */ /* 0x001ea80000100800 */
[----:B-1----:R-:W2:Y:S04]  /*35ed0*/  LDL R2, [R1+0x1660] ;  /* 0x0016600001027983 */ /* 0x002ea80000100800 */
[----:B------:R-:W2:Y:S02]  /*35ee0*/  LDL R3, [R1+0x1664] ;  /* 0x0016640001037983 */ /* 0x000ea40000100800 */
[----:B--2---:R-:W-:-:S04]  /*35ef0*/  @!P0 LOP3.LUT R3, R3, R2, RZ, 0x3c, !PT ;  /* 0x0000000203038212 */ /* 0x004fc800078e3cff */
[----:B------:R-:W-:-:S04]  /*35f00*/  @!P0 LOP3.LUT R2, R3, R2, RZ, 0x3c, !PT ;  /* 0x0000000203028212 */ /* 0x000fc800078e3cff */
[----:B------:R-:W-:-:S05]  /*35f10*/  @!P0 LOP3.LUT R3, R3, R2, RZ, 0x3c, !PT ;  /* 0x0000000203038212 */ /* 0x000fca00078e3cff */
[----:B------:R0:W2:Y:S02]  /*35f20*/  @!P0 LDG.E.U16 R7, [R2.64] ;  /* 0x0000000602078981 */ /* 0x0000a4000c1e1500 */
[----:B0-----:R-:W-:Y:S02]  /*35f30*/  @!P0 IMAD.MOV.U32 R2, RZ, RZ, R14 ;  /* 0x000000ffff028224 */ /* 0x001fe400078e000e */
[----:B----4-:R-:W-:-:S05]  /*35f40*/  @!P0 IMAD.MOV.U32 R3, RZ, RZ, R15 ;  /* 0x000000ffff038224 */ /* 0x010fca00078e000f */
[----:B------:R0:W4:Y:S04]  /*35f50*/  @!P0 LDG.E.U16 R6, [R2.64] ;  /* 0x0000000602068981 */ /* 0x000128000c1e1500 */
[----:B---3--:R1:W-:Y:S01]  /*35f60*/  STL [R1+0xc], R11 ;  /* 0x00000c0b01007387 */ /* 0x0083e20000100800 */
[----:B0-----:R-:W-:Y:S02]  /*35f70*/  @!P0 IMAD.MOV.U32 R2, RZ, RZ, R13 ;  /* 0x000000ffff028224 */ /* 0x001fe400078e000d */
[----:B------:R-:W-:Y:S01]  /*35f80*/  @!P0 IMAD.MOV.U32 R3, RZ, RZ, R26 ;  /* 0x000000ffff038224 */ /* 0x000fe200078e001a */
[----:B-1----:R-:W3:Y:S04]  /*35f90*/  LDL R11, [R1+0x1d3c] ;  /* 0x001d3c00010b7983 */ /* 0x002ee80000100800 */
[----:B------:R0:W3:Y:S04]  /*35fa0*/  @!P0 LDG.E.U16 R5, [R2.64] ;  /* 0x0000000602058981 */ /* 0x0000e8000c1e1500 */
[----:B--2---:R1:W-:Y:S01]  /*35fb0*/  STL [R1+0x6f34], R7 ;  /* 0x006f340701007387 */ /* 0x0043e20000100800 */
[----:B------:R-:W2:Y:S02]  /*35fc0*/  LDL R15, [R1+0x1d40] ;  /* 0x001d4000010f7983 */ /* 0x000ea40000100800 */
[----:B------:R-:W2:Y:S01]  /*35fd0*/  LDL R14, [R1+0x1d7c] ;  /* 0x001d7c00010e7983 */ /* 0x000ea20000100800 */
[----:B----4-:R4:W-:Y:S01]  /*35fe0*/  STL [R1+0x6f38], R6 ;  /* 0x006f380601007387 */ /* 0x0109e20000100800 */
[----:B------:R-:W2:Y:S02]  /*35ff0*/  LDL R26, [R1+0x15d0] ;  /* 0x0015d000011a7983 */ /* 0x000ea40000100800 */
[----:B------:R-:W2:Y:S02]  /*36000*/  LDL R13, [R1+0x1cd0] ;  /* 0x001cd000010d7983 */ /* 0x000ea40000100800 */
[----:B0-----:R-:W-:-:S02]  /*36010*/  @!P0 IMAD.MOV.U32 R3, RZ, RZ, R12 ;  /* 0x000000ffff038224 */ /* 0x001fc400078e000c */
[----:B---3--:R-:W-:Y:S01]  /*36020*/  @!P0 IMAD.MOV.U32 R2, RZ, RZ, R11 ;  /* 0x000000ffff028224 */ /* 0x008fe200078e000b */
[----:B------:R0:W-:Y:S01]  /*36030*/  STL [R1+0x6f3c], R5 ;  /* 0x006f3c0501007387 */ /* 0x0001e20000100800 */
[----:B------:R-:W3:Y:S02]  /*36040*/  LDL R12, [R1+0x1c98] ;  /* 0x001c9800010c7983 */ /* 0x000ee40000100800 */
[----:B------:R-:W3:Y:S02]  /*36050*/  LDL R11, [R1+0x1c9c] ;  /* 0x001c9c00010b7983 */ /* 0x000ee40000100800 */
[----:B-1----:R-:W3:Y:S01]  /*36060*/  LDL R7, [R1+0x1c58] ;  /* 0x001c580001077983 */ /* 0x002ee20000100800 */
[----:B----4-:R-:W4:Y:S01]  /*36070*/  LDL R6, [R1+0x1c5c] ;  /* 0x001c5c0001067983 */ /* 0x010f220000100800 */
[----:B------:R-:W-:-:S06]  /*36080*/  PRMT R4, RZ, 0x7610, R4 ;  /* 0x00007610ff047816 */ /* 0x000fcc0000000004 */
[----:B------:R1:W4:Y:S01]  /*36090*/  @!P0 LDG.E.U16 R4, [R2.64] ;  /* 0x0000000602048981 */ /* 0x000322000c1e1500 */
[----:B------:R-:W-:Y:S02]  /*360a0*/  PRMT R8, RZ, 0x7610, R8 ;  /* 0x00007610ff087816 */ /* 0x000fe40000000008 */
[----:B-1----:R-:W-:-:S06]  /*360b0*/  PRMT R3, RZ, 0x7610, R3 ;  /* 0x00007610ff037816 */ /* 0x002fcc0000000003 */
[----:B--2---:R1:W2:Y:S02]  /*360c0*/  @!P0 LDG.E.U16 R3, [R14.64] ;  /* 0x000000060e038981 */ /* 0x0042a4000c1e1500 */
[----:B-1----:R-:W-:Y:S02]  /*360d0*/  @!P0 IMAD.MOV.U32 R15, RZ, RZ, R26 ;  /* 0x000000ffff0f8224 */ /* 0x002fe400078e001a */
[----:B------:R-:W-:-:S05]  /*360e0*/  @!P0 IMAD.MOV.U32 R14, RZ, RZ, R13 ;  /* 0x000000ffff0e8224 */ /* 0x000fca00078e000d */
[----:B------:R3:W2:Y:S01]  /*360f0*/  @!P0 LDG.E.U16 R8, [R14.64] ;  /* 0x000000060e088981 */ /* 0x0006a2000c1e1500 */
[----:B------:R-:W-:Y:S02]  /*36100*/  PRMT R10, RZ, 0x7610, R10 ;  /* 0x00007610ff0a7816 */ /* 0x000fe4000000000a */
[----:B------:R-:W-:Y:S01]  /*36110*/  PRMT R9, RZ, 0x7610, R9 ;  /* 0x00007610ff097816 */ /* 0x000fe20000000009 */
[----:B---3--:R-:W-:Y:S02]  /*36120*/  @!P0 IMAD.MOV.U32 R15, RZ, RZ, R12 ;  /* 0x000000ffff0f8224 */ /* 0x008fe400078e000c */
[----:B------:R-:W-:-:S05]  /*36130*/  @!P0 IMAD.MOV.U32 R14, RZ, RZ, R11 ;  /* 0x000000ffff0e8224 */ /* 0x000fca00078e000b */
[----:B------:R4:W3:Y:S02]  /*36140*/  @!P0 LDG.E.U16 R10, [R14.64] ;  /* 0x000000060e0a8981 */ /* 0x0008e4000c1e1500 */
[----:B----4-:R-:W-:Y:S02]  /*36150*/  @!P0 IMAD.MOV.U32 R14, RZ, RZ, R6 ;  /* 0x000000ffff0e8224 */ /* 0x010fe400078e0006 */
[----:B------:R-:W-:-:S05]  /*36160*/  @!P0 IMAD.MOV.U32 R15, RZ, RZ, R7 ;  /* 0x000000ffff0f8224 */ /* 0x000fca00078e0007 */
[----:B------:R-:W4:Y:S04]  /*36170*/  @!P0 LDG.E.U16 R9, [R14.64] ;  /* 0x000000060e098981 */ /* 0x000f28000c1e1500 */
[----:B------:R1:W-:Y:S01]  /*36180*/  STL [R1+0x6f40], R4 ;  /* 0x006f400401007387 */ /* 0x0003e20000100800 */
[----:B0-----:R-:W4:Y:S03]  /*36190*/  LDL R5, [R1+0x1c18] ;  /* 0x001c180001057983 */ /* 0x001f260000100800 */
[----:B-1----:R-:W4:Y:S04]  /*361a0*/  LDL R4, [R1+0x1c1c] ;  /* 0x001c1c0001047983 */ /* 0x002f280000100800 */
[----:B--2---:R0:W-:Y:S04]  /*361b0*/  STL [R1+0x6f44], R3 ;  /* 0x006f440301007387 */ /* 0x0041e80000100800 */
[----:B------:R1:W-:Y:S04]  /*361c0*/  STL [R1+0x8], R8 ;  /* 0x0000080801007387 */ /* 0x0003e80000100800 */
[----:B0-----:R-:W2:Y:S01]  /*361d0*/  LDL R3, [R1+0x1db0] ;  /* 0x001db00001037983 */ /* 0x001ea20000100800 */
[----:B------:R-:W2:Y:S02]  /*361e0*/  LDL R7, [R1+0x1bd8] ;  /* 0x001bd80001077983 */ /* 0x000ea40000100800 */
[----:B------:R-:W2:Y:S01]  /*361f0*/  LDL R6, [R1+0x1bdc] ;  /* 0x001bdc0001067983 */ /* 0x000ea20000100800 */
[----:B-1----:R-:W2:Y:S04]  /*36200*/  LDL R8, [R1+0x1d80] ;  /* 0x001d800001087983 */ /* 0x002ea80000100800 */
[----:B---3--:R0:W-:Y:S04]  /*36210*/  STL [R1+0x4], R10 ;  /* 0x0000040a01007387 */ /* 0x0081e80000100800 */
[----:B0-----:R-:W3:Y:S04]  /*36220*/  LDL R10, [R1+0x1b98] ;  /* 0x001b9800010a7983 */ /* 0x001ee80000100800 */
[----:B----4-:R0:W-:Y:S04]  /*36230*/  STL [R1], R9 ;  /* 0x0000000901007387 */ /* 0x0101e80000100800 */
[----:B0-----:R-:W4:Y:S01]  /*36240*/  LDL R9, [R1+0x1b9c] ;  /* 0x001b9c0001097983 */ /* 0x001f220000100800 */
[----:B------:R-:W-:Y:S01]  /*36250*/  PRMT R28, RZ, 0x7610, R28 ;  /* 0x00007610ff1c7816 */ /* 0x000fe2000000001c */
[----:B------:R-:W-:-:S02]  /*36260*/  @!P0 IMAD.MOV.U32 R14, RZ, RZ, R4 ;  /* 0x000000ffff0e8224 */ /* 0x000fc400078e0004 */
[----:B------:R-:W-:Y:S01]  /*36270*/  @!P0 IMAD.MOV.U32 R15, RZ, RZ, R5 ;  /* 0x000000ffff0f8224 */ /* 0x000fe200078e0005 */
[----:B------:R-:W-:Y:S02]  /*36280*/  PRMT R2, RZ, 0x7610, R2 ;  /* 0x00007610ff027816 */ /* 0x000fe40000000002 */
[----:B------:R-:W-:Y:S02]  /*36290*/  PRMT R24, RZ, 0x7610, R24 ;  /* 0x00007610ff187816 */ /* 0x000fe40000000018 */
[----:B------:R-:W-:Y:S01]  /*362a0*/  PRMT R22, RZ, 0x7610, R22 ;  /* 0x00007610ff167816 */ /* 0x000fe20000000016 */
[----:B------:R-:W4:Y:S04]  /*362b0*/  LDL R5, [R1+0x1b58] ;  /* 0x001b580001057983 */ /* 0x000f280000100800 */
[----:B------:R2:W4:Y:S04]  /*362c0*/  @!P0 LDG.E.U16 R28, [R14.64] ;  /* 0x000000060e1c8981 */ /* 0x000528000c1e1500 */
[----:B------:R-:W4:Y:S01]  /*362d0*/  LDL R4, [R1+0x1b5c] ;  /* 0x001b5c0001047983 */ /* 0x000f220000100800 */
[----:B--2---:R-:W-:-:S02]  /*362e0*/  @!P0 IMAD.MOV.U32 R14, RZ, RZ, R3 ;  /* 0x000000ffff0e8224 */ /* 0x004fc400078e0003 */
[----:B------:R-:W-:-:S05]  /*362f0*/  @!P0 IMAD.MOV.U32 R15, RZ, RZ, R8 ;  /* 0x000000ffff0f8224 */ /* 0x000fca00078e0008 */
[----:B------:R0:W2:Y:S02]  /*36300*/  @!P0 LDG.E.U16 R2, [R14.64] ;  /* 0x000000060e028981 */ /* 0x0000a4000c1e1500 */
[----:B0-----:R-:W-:Y:S02]  /*36310*/  @!P0 IMAD.MOV.U32 R14, RZ, RZ, R6 ;  /* 0x000000ffff0e8224 */ /* 0x001fe400078e0006 */
[----:B------:R-:W-:-:S05]  /*36320*/  @!P0 IMAD.MOV.U32 R15, RZ, RZ, R7 ;  /* 0x000000ffff0f8224 */ /* 0x000fca00078e0007 */
[----:B------:R3:W2:Y:S02]  /*36330*/  @!P0 LDG.E.U16 R24, [R14.64] ;  /* 0x000000060e188981 */ /* 0x0006a4000c1e1500 */
[----:B---3--:R-:W-:Y:S02]  /*36340*/  @!P0 IMAD.MOV.U32 R15, RZ, RZ, R10 ;  /* 0x000000ffff0f8224 */ /* 0x008fe400078e000a */
[----:B----4-:R-:W-:-:S05]  /*36350*/  @!P0 IMAD.MOV.U32 R14, RZ, RZ, R9 ;  /* 0x000000ffff0e8224 */ /* 0x010fca00078e0009 */
[----:B------:R0:W3:Y:S04]  /*36360*/  @!P0 LDG.E.U16 R22, [R14.64] ;  /* 0x000000060e168981 */ /* 0x0000e8000c1e1500 */
[----:B------:R-:W-:Y:S01]  /*36370*/  STL [R1+0x6f2c], R28 ;  /* 0x006f2c1c01007387 */ /* 0x000fe20000100800 */
[----:B------:R-:W4:Y:S02]  /*36380*/  LDL R8, [R1+0x1b18] ;  /* 0x001b180001087983 */ /* 0x000f240000100800 */
[----:B------:R-:W4:Y:S01]  /*36390*/  LDL R3, [R1+0x1b1c] ;  /* 0x001b1c0001037983 */ /* 0x000f220000100800 */
[----:B--2---:R1:W-:Y:S01]  /*363a0*/  STL [R1+0x6f48], R2 ;  /* 0x006f480201007387 */ /* 0x0043e20000100800 */
[----:B------:R-:W2:Y:S02]  /*363b0*/  LDL R7, [R1+0x1ad8] ;  /* 0x001ad80001077983 */ /* 0x000ea40000100800 */
[----:B------:R-:W2:Y:S01]  /*363c0*/  LDL R6, [R1+0x1adc] ;  /* 0x001adc0001067983 */ /* 0x000ea20000100800 */
[----:B------:R-:W-:Y:S01]  /*363d0*/  PRMT R20, RZ, 0x7610, R20 ;  /* 0x00007610ff147816 */ /* 0x000fe20000000014 */
[----:B0-----:R-:W-:-:S02]  /*363e0*/  @!P0 IMAD.MOV.U32 R14, RZ, RZ, R4 ;  /* 0x000000ffff0e8224 */ /* 0x001fc400078e0004 */
[----:B------:R-:W-:-:S05]  /*363f0*/  @!P0 IMAD.MOV.U32 R15, RZ, RZ, R5 ;  /* 0x000000ffff0f8224 */ /* 0x000fca00078e0005 */
[----:B------:R4:W2:Y:S04]  /*36400*/  @!P0 LDG.E.U16 R20, [R14.64] ;  /* 0x000000060e148981 */ /* 0x0008a8000c1e1500 */
[----:B------:R-:W-:Y:S04]  /*36410*/  STL [R1+0x6f30], R24 ;  /* 0x006f301801007387 */ /* 0x000fe80000100800 */
[----:B---3--:R-:W-:Y:S01]  /*36420*/  STL [R1+0x6f4c], R22 ;  /* 0x006f4c1601007387 */ /* 0x008fe20000100800 */
[----:B------:R-:W3:Y:S02]  /*36430*/  LDL R5, [R1+0x1a98] ;  /* 0x001a980001057983 */ /* 0x000ee40000100800 */
[----:B------:R-:W3:Y:S01]  /*36440*/  LDL R4, [R1+0x1a9c] ;  /* 0x001a9c0001047983 */ /* 0x000ee20000100800 */
[----:B------:R-:W-:Y:S01]  /*36450*/  PRMT R18, RZ, 0x7610, R18 ;  /* 0x00007610ff127816 */ /* 0x000fe20000000012 */
[----:B----4-:R-:W-:-:S02]  /*36460*/  @!P0 IMAD.MOV.U32 R14, RZ, RZ, R3 ;  /* 0x000000ffff0e8224 */ /* 0x010fc400078e0003 */
[----:B------:R-:W-:Y:S01]  /*36470*/  @!P0 IMAD.MOV.U32 R15, RZ, RZ, R8 ;  /* 0x000000ffff0f8224 */ /* 0x000fe200078e0008 */
[----:B------:R-:W-:-:S04]  /*36480*/  PRMT R16, RZ, 0x7610, R16 ;  /* 0x00007610ff107816 */ /* 0x000fc80000000010 */
[----:B------:R2:W4:Y:S02]  /*36490*/  @!P0 LDG.E.U16 R18, [R14.64] ;  /* 0x000000060e128981 */ /* 0x000524000c1e1500 */
[----:B--2---:R-:W-:Y:S02]  /*364a0*/  @!P0 IMAD.MOV.U32 R15, RZ, RZ, R7 ;  /* 0x000000ffff0f8224 */ /* 0x004fe400078e0007 */
[----:B------:R-:W-:-:S05]  /*364b0*/  @!P0 IMAD.MOV.U32 R14, RZ, RZ, R6 ;  /* 0x000000ffff0e8224 */ /* 0x000fca00078e0006 */
[----:B------:R3:W2:Y:S01]  /*364c0*/  @!P0 LDG.E.U16 R16, [R14.64] ;  /* 0x000000060e108981 */ /* 0x0006a2000c1e1500 */
[----:B------:R-:W-:-:S03]  /*364d0*/  PRMT R17, RZ, 0x7610, R17 ;  /* 0x00007610ff117816 */ /* 0x000fc60000000011 */
[----:B------:R-:W-:Y:S01]  /*364e0*/  STL [R1+0x6f50], R20 ;  /* 0x006f501401007387 */ /* 0x000fe20000100800 */
[----:B------:R-:W2:Y:S02]  /*364f0*/  LDL R3, [R1+0x1a58] ;  /* 0x001a580001037983 */ /* 0x000ea40000100800 */
[----:B-1----:R-:W2:Y:S02]  /*36500*/  LDL R2, [R1+0x1a5c] ;  /* 0x001a5c0001027983 */ /* 0x002ea40000100800 */
[----:B---3--:R-:W-:Y:S02]  /*36510*/  @!P0 IMAD.MOV.U32 R15, RZ, RZ, R5 ;  /* 0x000000ffff0f8224 */ /* 0x008fe400078e0005 */
[----:B------:R-:W-:-:S05]  /*36520*/  @!P0 IMAD.MOV.U32 R14, RZ, RZ, R4 ;  /* 0x000000ffff0e8224 */ /* 0x000fca00078e0004 */
[----:B------:R0:W3:Y:S04]  /*36530*/  @!P0 LDG.E.U16 R17, [R14.64] ;  /* 0x000000060e118981 */ /* 0x0000e8000c1e1500 */
[----:B----4-:R-:W-:Y:S01]  /*36540*/  STL [R1+0x6f54], R18 ;  /* 0x006f541201007387 */ /* 0x010fe20000100800 */
[----:B------:R-:W4:Y:S02]  /*36550*/  LDL R11, [R1+0x1a18] ;  /* 0x001a1800010b7983 */ /* 0x000f240000100800 */
[----:B------:R-:W4:Y:S02]  /*36560*/  LDL R10, [R1+0x1a1c] ;  /* 0x001a1c00010a7983 */ /* 0x000f240000100800 */
[----:B------:R-:W4:Y:S01]  /*36570*/  LDL R8, [R1+0x19dc] ;  /* 0x0019dc0001087983 */ /* 0x000f220000100800 */
[----:B--2---:R-:W-:Y:S01]  /*36580*/  STL [R1+0x6f58], R16 ;  /* 0x006f581001007387 */ /* 0x004fe20000100800 */
[----:B------:R-:W2:Y:S02]  /*36590*/  LDL R9, [R1+0x19d8] ;  /* 0x0019d80001097983 */ /* 0x000ea40000100800 */
[----:B------:R-:W2:Y:S02]  /*365a0*/  LDL R7, [R1+0x1998] ;  /* 0x0019980001077983 */ /* 0x000ea40000100800 */
[----:B------:R-:W2:Y:S01]  /*365b0*/  LDL R6, [R1+0x199c] ;  /* 0x00199c0001067983 */ /* 0x000ea20000100800 */
[----:B------:R-:W2:Y:S04]  /*365c0*/  LDL R5, [R1+0x1958] ;  /* 0x0019580001057983 */ /* 0x000ea80000100800 */
[----:B------:R-:W2:Y:S01]  /*365d0*/  LDL R4, [R1+0x195c] ;  /* 0x00195c0001047983 */ /* 0x000ea20000100800 */
[----:B0-----:R-:W-:-:S02]  /*365e0*/  @!P0 IMAD.MOV.U32 R14, RZ, RZ, R2 ;  /* 0x000000ffff0e8224 */ /* 0x001fc400078e0002 */
[----:B------:R-:W-:Y:S01]  /*365f0*/  @!P0 IMAD.MOV.U32 R15, RZ, RZ, R3 ;  /* 0x000000ffff0f8224 */ /* 0x000fe200078e0003 */
[----:B------:R-:W-:Y:S02]  /*36600*/  PRMT R19, RZ, 0x7610, R19 ;  /* 0x00007610ff137816 */ /* 0x000fe40000000013 */
[----:B------:R-:W-:-:S04]  /*36610*/  PRMT R21, RZ, 0x7610, R21 ;  /* 0x00007610ff157816 */ /* 0x000fc80000000015 */
[----:B------:R4:W2:Y:S04]  /*36620*/  @!P0 LDG.E.U16 R19, [R14.64] ;  /* 0x000000060e138981 */ /* 0x0008a8000c1e1500 */
[----:B---3--:R-:W-:Y:S01]  /*36630*/  STL [R1+0x6f5c], R17 ;  /* 0x006f5c1101007387 */ /* 0x008fe20000100800 */
[----:B------:R-:W3:Y:S02]  /*36640*/  LDL R3, [R1+0x1918] ;  /* 0x0019180001037983 */ /* 0x000ee40000100800 */
[----:B------:R-:W3:Y:S02]  /*36650*/  LDL R2, [R1+0x191c] ;  /* 0x00191c0001027983 */ /* 0x000ee40000100800 */
[----:B----4-:R-:W-:Y:S02]  /*36660*/  @!P0 IMAD.MOV.U32 R14, RZ, RZ, R10 ;  /* 0x000000ffff0e8224 */ /* 0x010fe400078e000a */
[----:B------:R-:W-:Y:S01]  /*36670*/  @!P0 IMAD.MOV.U32 R15, RZ, RZ, R11 ;  /* 0x000000ffff0f8224 */ /* 0x000fe200078e000b */
[----:B------:R-:W-:-:S04]  /*36680*/  PRMT R23, RZ, 0x7610, R23 ;  /* 0x00007610ff177816 */ /* 0x000fc80000000017 */
[----:B------:R0:W4:Y:S01]  /*36690*/  @!P0 LDG.E.U16 R21, [R14.64] ;  /* 0x000000060e158981 */ /* 0x000122000c1e1500 */
[----:B------:R-:W-:Y:S01]  /*366a0*/  PRMT R25, RZ, 0x7610, R25 ;  /* 0x00007610ff197816 */ /* 0x000fe20000000019 */
[----:B0-----:R-:W-:Y:S01]  /*366b0*/  @!P0 IMAD.MOV.U32 R14, RZ, RZ, R8 ;  /* 0x000000ffff0e8224 */ /* 0x001fe200078e0008 */
[----:B------:R-:W-:Y:S01]  /*366c0*/  PRMT R27, RZ, 0x7610, R27 ;  /* 0x00007610ff1b7816 */ /* 0x000fe2000000001b */
[----:B--2---:R-:W-:-:S05]  /*366d0*/  @!P0 IMAD.MOV.U32 R15, RZ, RZ, R9 ;  /* 0x000000ffff0f8224 */ /* 0x004fca00078e0009 */
[----:B------:R0:W2:Y:S02]  /*366e0*/  @!P0 LDG.E.U16 R23, [R14.64] ;  /* 0x000000060e178981 */ /* 0x0000a4000c1e1500 */
[----:B0-----:R-:W-:Y:S02]  /*366f0*/  @!P0 IMAD.MOV.U32 R14, RZ, RZ, R6 ;  /* 0x000000ffff0e8224 */ /* 0x001fe400078e0006 */
[----:B------:R-:W-:-:S05]  /*36700*/  @!P0 IMAD.MOV.U32 R15, RZ, RZ, R7 ;  /* 0x000000ffff0f8224 */ /* 0x000fca00078e0007 */
[----:B------:R0:W2:Y:S02]  /*36710*/  @!P0 LDG.E.U16 R25, [R14.64] ;  /* 0x000000060e198981 */ /* 0x0000a4000c1e1500 */
[----:B0-----:R-:W-:Y:S02]  /*36720*/  @!P0 IMAD.MOV.U32 R14, RZ, RZ, R4 ;  /* 0x000000ffff0e8224 */ /* 0x001fe400078e0004 */
[----:B------:R-:W-:-:S05]  /*36730*/  @!P0 IMAD.MOV.U32 R15, RZ, RZ, R5 ;  /* 0x000000ffff0f8224 */ /* 0x000fca00078e0005 */
[----:B------:R3:W2:Y:S01]  /*36740*/  @!P0 LDG.E.U16 R27, [R14.64] ;  /* 0x000000060e1b8981 */ /* 0x0006a2000c1e1500 */
[----:B------:R-:W-:Y:S01]  /*36750*/  PRMT R29, RZ, 0x7610, R29 ;  /* 0x00007610ff1d7816 */ /* 0x000fe2000000001d */
[----:B---3--:R-:W-:Y:S02]  /*36760*/  @!P0 IMAD.MOV.U32 R14, RZ, RZ, R2 ;  /* 0x000000ffff0e8224 */ /* 0x008fe400078e0002 */
[----:B------:R-:W-:-:S05]  /*36770*/  @!P0 IMAD.MOV.U32 R15, RZ, RZ, R3 ;  /* 0x000000ffff0f8224 */ /* 0x000fca00078e0003 */
[----:B------:R-:W3:Y:S04]  /*36780*/  @!P0 LDG.E.U16 R29, [R14.64] ;  /* 0x000000060e1d8981 */ /* 0x000ee8000c1e1500 */
[----:B------:R-:W-:Y:S01]  /*36790*/  STL [R1+0x6f60], R19 ;  /* 0x006f601301007387 */ /* 0x000fe20000100800 */
[----:B----4-:R-:W-:Y:S03]  /*367a0*/  STL [R1+0x6f64], R21 ;  /* 0x006f641501007387 */ /* 0x010fe60000100800 */
[----:B--2---:R0:W-:Y:S04]  /*367b0*/  STL [R1+0x6f68], R23 ;  /* 0x006f681701007387 */ /* 0x0041e80000100800 */
[----:B------:R-:W-:Y:S04]  /*367c0*/  STL [R1+0x6f6c], R25 ;  /* 0x006f6c1901007387 */ /* 0x000fe80000100800 */
[----:B------:R-:W-:Y:S01]  /*367d0*/  STL [R1+0x6f70], R27 ;  /* 0x006f701b01007387 */ /* 0x000fe20000100800 */
[----:B------:R-:W2:Y:S02]  /*367e0*/  LDL.LU R11, [R1+0x438] ;  /* 0x00043800010b7983 */ /* 0x000ea40000300800 */
[----:B------:R-:W4:Y:S01]  /*367f0*/  LDL.LU R12, [R1+0x434] ;  /* 0x00043400010c7983 */ /* 0x000f220000300800 */
[----:B0-----:R-:W4:Y:S04]  /*36800*/  LDL.LU R23, [R1+0x408] ;  /* 0x0004080001177983 */ /* 0x001f280000300800 */
        /* <DEDUP_REMOVED lines=12> */
[----:B------:R-:W0:Y:S04]  /*368d0*/  S2R R10, SR_TID.X ;  /* 0x00000000000a7919 */ /* 0x000e280000002100 */
        /* <DEDUP_REMOVED lines=25> */
[----:B------:R-:W-:Y:S01]  /*36a70*/  STL [R1+0x6ed8], R15 ;  /* 0x006ed80f01007387 */ /* 0x000fe20000100800 */
[----:B------:R-:W-:Y:S02]  /*36a80*/  STL [R1+0x6ee0], R15 ;  /* 0x006ee00f01007387 */ /* 0x000fe40000100800 */
[----:B------:R-:W-:Y:S02]  /*36a90*/  STL [R1+0x6ee8], R15 ;  /* 0x006ee80f01007387 */ /* 0x000fe40000100800 */
[----:B------:R-:W-:Y:S01]  /*36aa0*/  STL [R1+0x6ef0], R15 ;  /* 0x006ef00f01007387 */ /* 0x000fe20000100800 */
[----:B------:R-:W-:Y:S01]  /*36ab0*/  STL [R1+0x6ef8], R15 ;  /* 0x006ef80f01007387 */ /* 0x000fe20000100800 */
[----:B------:R-:W-:-:S02]  /*36ac0*/  IMAD.SHL.U32 R10, R10, 0x2, RZ ;  /* 0x000000020a0a7824 */ /* 0x000fc400078e00ff */
[----:B------:R-:W-:Y:S02]  /*36ad0*/  STL [R1+0x6f00], R15 ;  /* 0x006f000f01007387 */ /* 0x000fe40000100800 */
[----:B------:R-:W-:Y:S01]  /*36ae0*/  STL [R1+0x6f08], R15 ;  /* 0x006f080f01007387 */ /* 0x000fe20000100800 */
[----:B------:R-:W-:Y:S01]  /*36af0*/  STL [R1+0x6f10], R15 ;  /* 0x006f100f01007387 */ /* 0x000fe20000100800 */
[----:B------:R-:W-:Y:S02]  /*36b00*/  STL [R1+0x6f18], R15 ;  /* 0x006f180f01007387 */ /* 0x000fe40000100800 */
[----:B------:R-:W-:Y:S01]  /*36b10*/  STL [R1+0x6f20], R15 ;  /* 0x006f200f01007387 */ /* 0x000fe20000100800 */
[----:B------:R-:W-:Y:S01]  /*36b20*/  LOP3.LUT R10, R10, 0x60, RZ, 0x3c, !PT ;  /* 0x000000600a0a7812 */ /* 0x000fe200078e3cff */
        /* <DEDUP_REMOVED lines=35> */
[----:B------:R-:W3:Y:S01]  /*36d60*/  LDL.LU R28, [R1+0x3a4] ;  /* 0x0003a400011c7983 */ /* 0x000ee20000300800 */
[----:B------:R-:W3:Y:S01]  /*36d70*/  LDL.LU R3, [R1+0x398] ;  /* 0x0003980001037983 */ /* 0x000ee20000300800 */
[----:B------:R-:W3:Y:S02]  /*36d80*/  LDL.LU R4, [R1+0x330] ;  /* 0x0003300001047983 */ /* 0x000ee40000300800 */
[----:B------:R-:W3:Y:S02]  /*36d90*/  LDL.LU R5, [R1+0x318] ;  /* 0x0003180001057983 */ /* 0x000ee40000300800 */
[----:B------:R-:W3:Y:S01]  /*36da0*/  LDL.LU R6, [R1+0x314] ;  /* 0x0003140001067983 */ /* 0x000ee20000300800 */
[----:B------:R-:W-:Y:S01]  /*36db0*/  STL [R1+0x6f14], R14 ;  /* 0x006f140e01007387 */ /* 0x000fe20000100800 */
[----:B------:R-:W-:Y:S02]  /*36dc0*/  STL [R1+0x6f1c], R14 ;  /* 0x006f1c0e01007387 */ /* 0x000fe40000100800 */
[----:B------:R-:W-:Y:S02]  /*36dd0*/  STL [R1+0x6f78], R14 ;  /* 0x006f780e01007387 */ /* 0x000fe40000100800 */
[----:B------:R-:W3:Y:S01]  /*36de0*/  LDL.LU R8, [R1+0x2f8] ;  /* 0x0002f80001087983 */ /* 0x000ee20000300800 */
[----:B------:R-:W3:Y:S04]  /*36df0*/  LDL.LU R9, [R1+0x2e0] ;  /* 0x0002e00001097983 */ /* 0x000ee80000300800 */
[----:B--2---:R0:W-:Y:S01]  /*36e00*/  STS.U16 [R10+0x4c00], R11 ;  /* 0x004c000b0a007388 */ /* 0x0041e20000000400 */
[----:B----4-:R-:W-:Y:S03]  /*36e10*/  STS.U16 [R10+0x4d00], R12 ;  /* 0x004d000c0a007388 */ /* 0x010fe60000000400 */
[----:B------:R-:W-:Y:S01]  /*36e20*/  STS.U16 [R10+0x5c00], R23 ;  /* 0x005c00170a007388 */ /* 0x000fe20000000400 */
[----:B------:R-:W-:Y:S03]  /*36e30*/  STS.U16 [R10+0x5d00], R21 ;  /* 0x005d00150a007388 */ /* 0x000fe60000000400 */
        /* <DEDUP_REMOVED lines=8> */
[----:B0-----:R-:W2:Y:S04]  /*36ec0*/  LDL.LU R11, [R1+0x2d8] ;  /* 0x0002d800010b7983 */ /* 0x001ea80000300800 */
[----:B-1----:R-:W0:Y:S04]  /*36ed0*/  S2R R26, SR_TID.X ;  /* 0x00000000001a7919 */ /* 0x002e280000002100 */
[----:B------:R-:W-:Y:S01]  /*36ee0*/  STS.U16 [R10+0xac00], R24 ;  /* 0x00ac00180a007388 */ /* 0x000fe20000000400 */
[----:B------:R-:W-:Y:S02]  /*36ef0*/  STS.U16 [R10+0xad00], R2 ;  /* 0x00ad00020a007388 */ /* 0x000fe40000000400 */
[----:B------:R0:W-:Y:S02]  /*36f00*/  STS.U16 [R10+0xbc00], R7 ;  /* 0x00bc00070a007388 */ /* 0x0001e40000000400 */
[----:B------:R-:W4:Y:S01]  /*36f10*/  LDL.LU R12, [R1+0x4a8] ;  /* 0x0004a800010c7983 */ /* 0x000f220000300800 */
[----:B------:R-:W2:Y:S01]  /*36f20*/  LDL.LU R13, [R1+0x4a4] ;  /* 0x0004a400010d7983 */ /* 0x000ea20000300800 */
[----:B0-----:R-:W-:-:S03]  /*36f30*/  LOP3.LUT R7, R26, 0x7f, RZ, 0xc0, !PT ;  /* 0x0000007f1a077812 */ /* 0x001fc600078ec0ff */
[----:B------:R-:W-:Y:S02]  /*36f40*/  STL [R1+0x6fc4], R26 ;  /* 0x006fc41a01007387 */ /* 0x000fe40000100800 */
[----:B------:R-:W-:Y:S02]  /*36f50*/  IMAD.SHL.U32 R15, R7, 0x2, RZ ;  /* 0x00000002070f7824 */ /* 0x000fe400078e00ff */
[----:B------:R0:W-:Y:S04]  /*36f60*/  STL [R1+0x6fd0], R7 ;  /* 0x006fd00701007387 */ /* 0x0001e80000100800 */
[----:B------:R-:W-:Y:S04]  /*36f70*/  STL [R1+0x6fb4], R15 ;  /* 0x006fb40f01007387 */ /* 0x000fe80000100800 */
[----:B0-----:R-:W2:Y:S04]  /*36f80*/  LDL.LU R7, [R1+0x498] ;  /* 0x0004980001077983 */ /* 0x001ea80000300800 */
[----:B--2---:R0:W-:Y:S04]  /*36f90*/  STL [R1+0x6fd4], R7 ;  /* 0x006fd40701007387 */ /* 0x0041e80000100800 */
[----:B0-----:R-:W2:Y:S04]  /*36fa0*/  LDL.LU R7, [R1+0x49c] ;  /* 0x00049c0001077983 */ /* 0x001ea80000300800 */
[----:B---3--:R-:W-:Y:S01]  /*36fb0*/  STS.U16 [R10+0xbd00], R28 ;  /* 0x00bd001c0a007388 */ /* 0x008fe20000000400 */
        /* <DEDUP_REMOVED lines=8> */
[----:B0-----:R-:W-:-:S05]  /*37040*/  LOP3.LUT R0, R15, 0x70, RZ, 0x3c, !PT ;  /* 0x000000700f007812 */ /* 0x001fca00078e3cff */
[----:B----4-:R-:W-:Y:S04]  /*37050*/  STS.U16 [R0+0xe00], R12 ;  /* 0x000e000c00007388 */ /* 0x010fe80000000400 */
[----:B--2---:R0:W-:Y:S04]  /*37060*/  STL [R1+0x6fd8], R7 ;  /* 0x006fd80701007387 */ /* 0x0041e80000100800 */
[----:B0-----:R-:W2:Y:S01]  /*37070*/  LDL.LU R7, [R1+0x4a0] ;  /* 0x0004a00001077983 */ /* 0x001ea20000300800 */
[----:B------:R-:W3:Y:S02]  /*37080*/  LDL.LU R12, [R1+0x494] ;  /* 0x00049400010c7983 */ /* 0x000ee40000300800 */
[----:B------:R-:W4:Y:S02]  /*37090*/  LDL.LU R15, [R1+0x490] ;  /* 0x00049000010f7983 */ /* 0x000f240000300800 */
        /* <DEDUP_REMOVED lines=22> */
[----:B------:R-:W3:Y:S03]  /*37200*/  LDL.LU R10, [R1+0x2e8] ;  /* 0x0002e800010a7983 */ /* 0x000ee60000300800 */
[----:B------:R0:W-:Y:S01]  /*37210*/  STS.U16 [R0+0xf00], R13 ;  /* 0x000f000d00007388 */ /* 0x0001e20000000400 */
[----:B------:R-:W3:Y:S03]  /*37220*/  LDL.LU R11, [R1+0x2d0] ;  /* 0x0002d000010b7983 */ /* 0x000ee60000300800 */
[----:B0-----:R-:W3:Y:S04]  /*37230*/  LDL.LU R13, [R1+0x228] ;  /* 0x00022800010d7983 */ /* 0x001ee80000300800 */
[----:B--2---:R0:W-:Y:S04]  /*37240*/  STS.U16 [R0+0x1e00], R7 ;  /* 0x001e000700007388 */ /* 0x0041e80000000400 */
[----:B0-----:R-:W2:Y:S04]  /*37250*/  LDL.LU R7, [R1+0x6fd8] ;  /* 0x006fd80001077983 */ /* 0x001ea80000300800 */
[----:B--2---:R0:W-:Y:S04]  /*37260*/  STS.U16 [R0+0x1f00], R7 ;  /* 0x001f000700007388 */ /* 0x0041e80000000400 */
[----:B0-----:R-:W2:Y:S04]  /*37270*/  LDL.LU R7, [R1+0x6fd4] ;  /* 0x006fd40001077983 */ /* 0x001ea80000300800 */
[----:B--2---:R0:W-:Y:S04]  /*37280*/  STS.U16 [R0+0x2e00], R7 ;  /* 0x002e000700007388 */ /* 0x0041e80000000400 */
[----:B0-----:R-:W2:Y:S01]  /*37290*/  LDL.LU R7, [R1+0x6fd0] ;  /* 0x006fd00001077983 */ /* 0x001ea20000300800 */
[----:B---3--:R0:W-:Y:S02]  /*372a0*/  STS.U16 [R0+0x2f00], R12 ;  /* 0x002f000c00007388 */ /* 0x0081e40000000400 */
[----:B----4-:R-:W-:Y:S02]  /*372b0*/  STS.U16 [R0+0x3e00], R15 ;  /* 0x003e000f00007388 */ /* 0x010fe40000000400 */
        /* <DEDUP_REMOVED lines=23> */
[----:B------:R-:W-:Y:S01]  /*37430*/  STS.U16 [R0+0xfe00], R11 ;  /* 0x00fe000b00007388 */ /* 0x000fe20000000400 */
[----:B0-----:R-:W3:Y:S01]  /*37440*/  LDL.LU R12, [R1+0x1d4] ;  /* 0x0001d400010c7983 */ /* 0x001ee20000300800 */
[----:B------:R0:W-:Y:S03]  /*37450*/  STS.U16 [R0+0xff00], R13 ;  /* 0x00ff000d00007388 */ /* 0x0001e60000000400 */
[----:B0-----:R-:W4:Y:S01]  /*37460*/  LDL.LU R13, [R1+0x1d0] ;  /* 0x0001d000010d7983 */ /* 0x001f220000300800 */
[----:B------:R-:W-:Y:S03]  /*37470*/  STL [R1+0x6da0], R0 ;  /* 0x006da00001007387 */ /* 0x000fe60000100800 */
[----:B--2---:R-:W-:Y:S01]  /*37480*/  STL [R1+0x6fbc], R7 ;  /* 0x006fbc0701007387 */ /* 0x004fe20000100800 */
[----:B------:R-:W2:Y:S03]  /*37490*/  LDL.LU R26, [R1+0x1c4] ;  /* 0x0001c400011a7983 */ /* 0x000ea60000300800 */
[----:B--2---:R0:W-:Y:S04]  /*374a0*/  STL [R1+0x6fc8], R26 ;  /* 0x006fc81a01007387 */ /* 0x0041e80000100800 */
[----:B0-----:R-:W2:Y:S01]  /*374b0*/  LDL.LU R26, [R1+0x1c8] ;  /* 0x0001c800011a7983 */ /* 0x001ea20000300800 */
[----:B------:R-:W-:-:S03]  /*374c0*/  IMAD.SHL.U32 R0, R7, 0x2, RZ ;  /* 0x0000000207007824 */ /* 0x000fc600078e00ff */
[----:B--2---:R0:W-:Y:S04]  /*374d0*/  STL [R1+0x6fcc], R26 ;  /* 0x006fcc1a01007387 */ /* 0x0041e80000100800 */
[----:B0-----:R-:W2:Y:S01]  /*374e0*/  LDL.LU R26, [R1+0x1cc] ;  /* 0x0001cc00011a7983 */ /* 0x001ea20000300800 */
        /* <DEDUP_REMOVED lines=23> */
[----:B------:R-:W2:Y:S04]  /*37660*/  LDL.LU R10, [R1+0x164] ;  /* 0x00016400010a7983 */ /* 0x000ea80000300800 */
[----:B---3--:R0:W-:Y:S01]  /*37670*/  STS.U16 [R0+0x10000], R12 ;  /* 0x0100000c00007388 */ /* 0x0081e20000000400 */
[----:B------:R-:W3:Y:S02]  /*37680*/  LDL.LU R11, [R1+0x160] ;  /* 0x00016000010b7983 */ /* 0x000ee40000300800 */
[----:B----4-:R1:W-:Y:S01]  /*37690*/  STS.U16 [R0+0x10800], R13 ;  /* 0x0108000d00007388 */ /* 0x0103e20000000400 */
[----:B0-----:R-:W4:Y:S01]  /*376a0*/  LDL.LU R12, [R1+0x15c] ;  /* 0x00015c00010c7983 */ /* 0x001f220000300800 */
[----:B-1----:R-:W3:Y:S03]  /*376b0*/  LDL.LU R13, [R1+0x148] ;  /* 0x00014800010d7983 */ /* 0x002ee60000300800 */
[----:B--2---:R0:W-:Y:S04]  /*376c0*/  STS.U16 [R0+0x11000], R26 ;  /* 0x0110001a00007388 */ /* 0x0041e80000000400 */
[----:B0-----:R-:W2:Y:S04]  /*376d0*/  LDL.LU R26, [R1+0x6fcc] ;  /* 0x006fcc00011a7983 */ /* 0x001ea80000300800 */
[----:B--2---:R0:W-:Y:S04]  /*376e0*/  STS.U16 [R0+0x11800], R26 ;  /* 0x0118001a00007388 */ /* 0x0041e80000000400 */
[----:B0-----:R-:W2:Y:S04]  /*376f0*/  LDL.LU R26, [R1+0x6fc8] ;  /* 0x006fc800011a7983 */ /* 0x001ea80000300800 */
[----:B--2---:R0:W-:Y:S04]  /*37700*/  STS.U16 [R0+0x12000], R26 ;  /* 0x0120001a00007388 */ /* 0x0041e80000000400 */
[----:B0-----:R-:W2:Y:S01]  /*37710*/  LDL.LU R26, [R1+0x6fc4] ;  /* 0x006fc400011a7983 */ /* 0x001ea20000300800 */
[----:B------:R0:W-:Y:S02]  /*37720*/  STS.U16 [R0+0x12800], R7 ;  /* 0x0128000700007388 */ /* 0x0001e40000000400 */
[----:B------:R-:W-:Y:S02]  /*37730*/  STS.U16 [R0+0x13000], R15 ;  /* 0x0130000f00007388 */ /* 0x000fe40000000400 */
[----:B------:R1:W-:Y:S01]  /*37740*/  STS.U16 [R0+0x13800], R14 ;  /* 0x0138000e00007388 */ /* 0x0003e20000000400 */
[----:B------:R3:W-:Y:S01]  /*37750*/  STS.U16 [R0+0x14000], R29 ;  /* 0x0140001d00007388 */ /* 0x0007e20000000400 */
[----:B------:R4:W-:Y:S02]  /*37760*/  STS.U16 [R0+0x14800], R27 ;  /* 0x0148001b00007388 */ /* 0x0009e40000000400 */
[----:B------:R4:W-:Y:S02]  /*37770*/  STS.U16 [R0+0x15000], R25 ;  /* 0x0150001900007388 */ /* 0x0009e40000000400 */
[----:B------:R4:W-:Y:S01]  /*37780*/  STS.U16 [R0+0x15800], R23 ;  /* 0x0158001700007388 */ /* 0x0009e20000000400 */
[----:B------:R4:W-:Y:S04]  /*37790*/  STS.U16 [R0+0x16000], R21 ;  /* 0x0160001500007388 */ /* 0x0009e80000000400 */
[----:B0-----:R-:W2:Y:S01]  /*377a0*/  LDL.LU R7, [R1+0x150] ;  /* 0x0001500001077983 */ /* 0x001ea20000300800 */
[----:B------:R0:W-:Y:S03]  /*377b0*/  STS.U16 [R0+0x16800], R19 ;  /* 0x0168001300007388 */ /* 0x0001e60000000400 */
[----:B-1----:R-:W2:Y:S01]  /*377c0*/  LDL.LU R14, [R1+0x14c] ;  /* 0x00014c00010e7983 */ /* 0x002ea20000300800 */
[----:B---3--:R-:W3:Y:S02]  /*377d0*/  LDL.LU R29, [R1+0x144] ;  /* 0x00014400011d7983 */ /* 0x008ee40000300800 */
[----:B----4-:R-:W4:Y:S01]  /*377e0*/  LDL.LU R27, [R1+0x140] ;  /* 0x00014000011b7983 */ /* 0x010f220000300800 */
[----:B------:R-:W3:Y:S04]  /*377f0*/  LDL.LU R25, [R1+0x13c] ;  /* 0x00013c0001197983 */ /* 0x000ee80000300800 */
[----:B------:R1:W-:Y:S04]  /*37800*/  STS.U16 [R0+0x17000], R17 ;  /* 0x0170001100007388 */ /* 0x0003e80000000400 */
[----:B------:R-:W3:Y:S01]  /*37810*/  LDL.LU R23, [R1+0x138] ;  /* 0x0001380001177983 */ /* 0x000ee20000300800 */
[----:B------:R1:W-:Y:S02]  /*37820*/  STS.U16 [R0+0x17800], R16 ;  /* 0x0178001000007388 */ /* 0x0003e40000000400 */
[----:B------:R-:W3:Y:S02]  /*37830*/  LDL.LU R21, [R1+0x134] ;  /* 0x0001340001157983 */ /* 0x000ee40000300800 */
[----:B------:R1:W-:Y:S01]  /*37840*/  STS.U16 [R0+0x18000], R18 ;  /* 0x0180001200007388 */ /* 0x0003e20000000400 */
[----:B0-----:R-:W3:Y:S04]  /*37850*/  LDL.LU R19, [R1+0x130] ;  /* 0x0001300001137983 */ /* 0x001ee80000300800 */
[----:B------:R0:W-:Y:S01]  /*37860*/  STS.U16 [R0+0x18800], R20 ;  /* 0x0188001400007388 */ /* 0x0001e20000000400 */
[----:B------:R0:W-:Y:S02]  /*37870*/  STS.U16 [R0+0x19000], R22 ;  /* 0x0190001600007388 */ /* 0x0001e40000000400 */
[----:B------:R0:W-:Y:S01]  /*37880*/  STS.U16 [R0+0x19800], R24 ;  /* 0x0198001800007388 */ /* 0x0001e20000000400 */
[----:B-1----:R-:W3:Y:S01]  /*37890*/  LDL.LU R17, [R1+0x12c] ;  /* 0x00012c0001117983 */ /* 0x002ee20000300800 */
[----:B------:R-:W3:Y:S02]  /*378a0*/  LDL.LU R16, [R1+0x128] ;  /* 0x0001280001107983 */ /* 0x000ee40000300800 */
[----:B------:R1:W-:Y:S01]  /*378b0*/  STS.U16 [R0+0x1a000], R2 ;  /* 0x01a0000200007388 */ /* 0x0003e20000000400 */
[----:B------:R-:W3:Y:S01]  /*378c0*/  LDL.LU R18, [R1+0x124] ;  /* 0x0001240001127983 */ /* 0x000ee20000300800 */
[----:B0-----:R-:W3:Y:S02]  /*378d0*/  LDL.LU R20, [R1+0x120] ;  /* 0x0001200001147983 */ /* 0x001ee40000300800 */
[----:B------:R0:W-:Y:S02]  /*378e0*/  STS.U16 [R0+0x1a800], R28 ;  /* 0x01a8001c00007388 */ /* 0x0001e40000000400 */
[----:B------:R-:W3:Y:S01]  /*378f0*/  LDL.LU R22, [R1+0x11c] ;  /* 0x00011c0001167983 */ /* 0x000ee20000300800 */
[----:B------:R0:W-:Y:S04]  /*37900*/  STS.U16 [R0+0x1b000], R3 ;  /* 0x01b0000300007388 */ /* 0x0001e80000000400 */
[----:B------:R-:W3:Y:S01]  /*37910*/  LDL.LU R24, [R1+0x118] ;  /* 0x0001180001187983 */ /* 0x000ee20000300800 */
[----:B------:R0:W-:Y:S02]  /*37920*/  STS.U16 [R0+0x1b800], R4 ;  /* 0x01b8000400007388 */ /* 0x0001e40000000400 */
[----:B-1----:R-:W3:Y:S02]  /*37930*/  LDL.LU R2, [R1+0x114] ;  /* 0x0001140001027983 */ /* 0x002ee40000300800 */
[----:B------:R-:W-:Y:S01]  /*37940*/  STS.U16 [R0+0x1c000], R5 ;  /* 0x01c0000500007388 */ /* 0x000fe20000000400 */
[----:B------:R1:W-:Y:S04]  /*37950*/  STS.U16 [R0+0x1c800], R6 ;  /* 0x01c8000600007388 */ /* 0x0003e80000000400 */
[----:B0-----:R-:W3:Y:S01]  /*37960*/  LDL.LU R28, [R1+0x110] ;  /* 0x00011000011c7983 */ /* 0x001ee20000300800 */
[----:B------:R0:W-:Y:S02]  /*37970*/  STS.U16 [R0+0x1d000], R8 ;  /* 0x01d0000800007388 */ /* 0x0001e40000000400 */
[----:B------:R0:W-:Y:S01]  /*37980*/  STS.U16 [R0+0x1d800], R9 ;  /* 0x01d8000900007388 */ /* 0x0001e20000000400 */
[----:B------:R-:W3:Y:S01]  /*37990*/  LDL.LU R3, [R1+0x10c] ;  /* 0x00010c0001037983 */ /* 0x000ee20000300800 */
[----:B------:R-:W3:Y:S02]  /*379a0*/  LDL.LU R4, [R1+0x108] ;  /* 0x0001080001047983 */ /* 0x000ee40000300800 */
[----:B------:R0:W-:Y:S02]  /*379b0*/  STS.U16 [R0+0x1e000], R10 ;  /* 0x01e0000a00007388 */ /* 0x0001e40000000400 */
[----:B------:R0:W-:Y:S01]  /*379c0*/  STS.U16 [R0+0x1e800], R11 ;  /* 0x01e8000b00007388 */ /* 0x0001e20000000400 */
[----:B-1----:R-:W3:Y:S04]  /*379d0*/  LDL.LU R6, [R1+0x104] ;  /* 0x0001040001067983 */ /* 0x002ee80000300800 */
[----:B0-----:R-:W3:Y:S01]  /*379e0*/  LDL.LU R8, [R1+0x100] ;  /* 0x0001000001087983 */ /* 0x001ee20000300800 */
[----:B------:R-:W3:Y:S03]  /*379f0*/  LDL.LU R9, [R1+0xfc] ;  /* 0x0000fc0001097983 */ /* 0x000ee60000300800 */
[----:B------:R-:W-:Y:S01]  /*37a00*/  STS.U16 [R0+0x1f000], R12 ;  /* 0x01f0000c00007388 */ /* 0x000fe20000000400 */
[----:B------:R0:W-:Y:S03]  /*37a10*/  STS.U16 [R0+0x1f800], R13 ;  /* 0x01f8000d00007388 */ /* 0x0001e60000000400 */
[----:B------:R-:W3:Y:S01]  /*37a20*/  LDL.LU R10, [R1+0xf8] ;  /* 0x0000f800010a7983 */ /* 0x000ee20000300800 */
[----:B------:R-:W3:Y:S03]  /*37a30*/  LDL.LU R11, [R1+0xf4] ;  /* 0x0000f400010b7983 */ /* 0x000ee60000300800 */
[----:B0-----:R-:W3:Y:S01]  /*37a40*/  LDL.LU R13, [R1+0xf0] ;  /* 0x0000f000010d7983 */ /* 0x001ee20000300800 */
[----:B------:R-:W3:Y:S01]  /*37a50*/  LDL.LU R12, [R1+0xec] ;  /* 0x0000ec00010c7983 */ /* 0x000ee20000300800 */
[----:B--2---:R-:W-:-:S05]  /*37a60*/  LOP3.LUT R26, R26, 0x7f, RZ, 0xc0, !PT ;  /* 0x0000007f1a1a7812 */ /* 0x004fca00078ec0ff */
[----:B------:R-:W-:Y:S02]  /*37a70*/  IMAD.SHL.U32 R5, R26, 0x2, RZ ;  /* 0x000000021a057824 */ /* 0x000fe400078e00ff */
[----:B------:R-:W2:Y:S01]  /*37a80*/  LDL.LU R26, [R1+0xe8] ;  /* 0x0000e800011a7983 */ /* 0x000ea20000300800 */
[----:B------:R-:W-:Y:S02]  /*37a90*/  STL [R1+0x6de0], R0 ;  /* 0x006de00001007387 */ /* 0x000fe40000100800 */
[----:B------:R-:W-:Y:S01]  /*37aa0*/  STL [R1+0x6e0c], R0 ;  /* 0x006e0c0001007387 */ /* 0x000fe20000100800 */
[----:B------:R-:W-:Y:S01]  /*37ab0*/  LOP3.LUT R15, R5, 0x10, RZ, 0x3c, !PT ;  /* 0x00000010050f7812 */ /* 0x000fe200078e3cff */
[----:B------:R0:W-:Y:S04]  /*37ac0*/  STL [R1+0x6fc0], R5 ;  /* 0x006fc00501007387 */ /* 0x0001e80000100800 */
[----:B0-----:R-:W2:Y:S01]  /*37ad0*/  LDL.LU R5, [R1+0x154] ;  /* 0x0001540001057983 */ /* 0x001ea20000300800 */
[----:B------:R-:W-:Y:S02]  /*37ae0*/  STL [R1+0x6e14], R0 ;  /* 0x006e140001007387 */ /* 0x000fe40000100800 */
[----:B------:R-:W-:Y:S02]  /*37af0*/  STL [R1+0x6f24], R0 ;  /* 0x006f240001007387 */ /* 0x000fe40000100800 */
[----:B------:R0:W-:Y:S02]  /*37b00*/  STL [R1+0x6f7c], R0 ;  /* 0x006f7c0001007387 */ /* 0x0001e40000100800 */
[----:B0-----:R-:W2:Y:S04]  /*37b10*/  LDL.LU R0, [R1+0x158] ;  /* 0x0001580001007983 */ /* 0x001ea80000300800 */
[----:B--2---:R-:W-:Y:S01]  /*37b20*/  STS.U16 [R15+0x10100], R0 ;  /* 0x010100000f007388 */ /* 0x004fe20000000400 */
[----:B------:R0:W-:Y:S02]  /*37b30*/  STS.U16 [R15+0x10900], R5 ;  /* 0x010900050f007388 */ /* 0x0001e40000000400 */
[----:B------:R1:W-:Y:S02]  /*37b40*/  STS.U16 [R15+0x11100], R7 ;  /* 0x011100070f007388 */ /* 0x0003e40000000400 */
[----:B------:R-:W-:Y:S01]  /*37b50*/  STS.U16 [R15+0x11900], R14 ;  /* 0x0119000e0f007388 */ /* 0x000fe20000000400 */
[----:B---3--:R-:W-:Y:S01]  /*37b60*/  STS.U16 [R15+0x12100], R29 ;  /* 0x0121001d0f007388 */ /* 0x008fe20000000400 */
[----:B----4-:R-:W-:Y:S02]  /*37b70*/  STS.U16 [R15+0x12900], R27 ;  /* 0x0129001b0f007388 */ /* 0x010fe40000000400 */
        /* <DEDUP_REMOVED lines=18> */
[----:B------:R-:W-:Y:S04]  /*37ca0*/  STS.U16 [R15+0x1c100], R11 ;  /* 0x01c1000b0f007388 */ /* 0x000fe80000000400 */
[----:B0-----:R-:W2:Y:S01]  /*37cb0*/  LDL.LU R5, [R1+0xe4] ;  /* 0x0000e40001057983 */ /* 0x001ea20000300800 */
[----:B-1----:R-:W3:Y:S02]  /*37cc0*/  LDL.LU R7, [R1+0xe0] ;  /* 0x0000e00001077983 */ /* 0x002ee40000300800 */
[----:B------:R0:W-:Y:S02]  /*37cd0*/  STS.U16 [R15+0x1c900], R13 ;  /* 0x01c9000d0f007388 */ /* 0x0001e40000000400 */
[----:B0-----:R-:W4:Y:S01]  /*37ce0*/  LDL.LU R13, [R1+0xdc] ;  /* 0x0000dc00010d7983 */ /* 0x001f220000300800 */
[----:B------:R-:W4:Y:S02]  /*37cf0*/  LDL.LU R8, [R1+0xd8] ;  /* 0x0000d80001087983 */ /* 0x000f240000300800 */
[----:B------:R-:W4:Y:S02]  /*37d00*/  LDL.LU R9, [R1+0xd4] ;  /* 0x0000d40001097983 */ /* 0x000f240000300800 */
[----:B------:R-:W4:Y:S01]  /*37d10*/  LDL.LU R10, [R1+0xd0] ;  /* 0x0000d000010a7983 */ /* 0x000f220000300800 */
[----:B------:R0:W-:Y:S04]  /*37d20*/  STS.U16 [R15+0x1d100], R12 ;  /* 0x01d1000c0f007388 */ /* 0x0001e80000000400 */
[----:B------:R-:W4:Y:S01]  /*37d30*/  LDL.LU R11, [R1+0xcc] ;  /* 0x0000cc00010b7983 */ /* 0x000f220000300800 */
[----:B------:R1:W-:Y:S03]  /*37d40*/  STS.U16 [R15+0x1d900], R26 ;  /* 0x01d9001a0f007388 */ /* 0x0003e60000000400 */
[----:B0-----:R-:W4:Y:S01]  /*37d50*/  LDL.LU R12, [R1+0xc8] ;  /* 0x0000c800010c7983 */ /* 0x001f220000300800 */
[----:B-1----:R-:W4:Y:S02]  /*37d60*/  LDL.LU R26, [R1+0xc4] ;  /* 0x0000c400011a7983 */ /* 0x002f240000300800 */
        /* <DEDUP_REMOVED lines=19> */
[----:B--2---:R0:W-:Y:S01]  /*37ea0*/  STS.U16 [R15+0x1e100], R5 ;  /* 0x01e100050f007388 */ /* 0x0041e20000000400 */
[----:B---3--:R1:W-:Y:S03]  /*37eb0*/  STS.U16 [R15+0x1e900], R7 ;  /* 0x01e900070f007388 */ /* 0x0083e60000000400 */
[----:B0-----:R-:W2:Y:S01]  /*37ec0*/  LDL.LU R5, [R1+0x6fc0] ;  /* 0x006fc00001057983 */ /* 0x001ea20000300800 */
[----:B-1----:R-:W3:Y:S03]  /*37ed0*/  LDL.LU R7, [R1+0x6fbc] ;  /* 0x006fbc0001077983 */ /* 0x002ee60000300800 */
[----:B----4-:R0:W-:Y:S04]  /*37ee0*/  STS.U16 [R15+0x1f100], R13 ;  /* 0x01f1000d0f007388 */ /* 0x0101e80000000400 */
[----:B0-----:R-:W4:Y:S04]  /*37ef0*/  LDL.LU R13, [R1+0x6fb8] ;  /* 0x006fb800010d7983 */ /* 0x001f280000300800 */
[----:B----4-:R0:W-:Y:S04]  /*37f00*/  STS.U16 [R15+0x1f900], R13 ;  /* 0x01f9000d0f007388 */ /* 0x0101e80000000400 */
[----:B0-----:R-:W2:Y:S01]  /*37f10*/  LDL.LU R15, [R1+0x6fb4] ;  /* 0x006fb400010f7983 */ /* 0x001ea20000300800 */
[----:B------:R0:W-:Y:S03]  /*37f20*/  STL [R1+0x6f80], R13 ;  /* 0x006f800d01007387 */ /* 0x0001e60000100800 */
[----:B0-----:R-:W3:Y:S01]  /*37f30*/  LDL.LU R13, [R1+0xc0] ;  /* 0x0000c000010d7983 */ /* 0x001ee20000300800 */
[----:B--2---:R-:W-:-:S05]  /*37f40*/  LOP3.LUT R5, R5, 0x20, RZ, 0x3c, !PT ;  /* 0x0000002005057812 */ /* 0x004fca00078e3cff */
[----:B------:R0:W-:Y:S01]  /*37f50*/  STS.U16 [R5+0x10200], R8 ;  /* 0x0102000805007388 */ /* 0x0001e20000000400 */
[----:B------:R1:W-:Y:S02]  /*37f60*/  STS.U16 [R5+0x10a00], R9 ;  /* 0x010a000905007388 */ /* 0x0003e40000000400 */
[----:B------:R2:W-:Y:S02]  /*37f70*/  STS.U16 [R5+0x11200], R10 ;  /* 0x0112000a05007388 */ /* 0x0005e40000000400 */
[----:B------:R2:W-:Y:S01]  /*37f80*/  STS.U16 [R5+0x11a00], R11 ;  /* 0x011a000b05007388 */ /* 0x0005e20000000400 */
[----:B------:R2:W-:Y:S01]  /*37f90*/  STS.U16 [R5+0x12200], R12 ;  /* 0x0122000c05007388 */ /* 0x0005e20000000400 */
[----:B------:R2:W-:Y:S03]  /*37fa0*/  STS.U16 [R5+0x12a00], R26 ;  /* 0x012a001a05007388 */ /* 0x0005e60000000400 */
[----:B0-----:R-:W2:Y:S01]  /*37fb0*/  LDL.LU R8, [R1+0x6fb0] ;  /* 0x006fb00001087983 */ /* 0x001ea20000300800 */
[----:B-1----:R-:W2:Y:S02]  /*37fc0*/  LDL.LU R9, [R1+0x6fac] ;  /* 0x006fac0001097983 */ /* 0x002ea40000300800 */
[----:B--2---:R-:W2:Y:S01]  /*37fd0*/  LDL.LU R10, [R1+0x6fa8] ;  /* 0x006fa800010a7983 */ /* 0x004ea20000300800 */
[----:B------:R-:W2:Y:S04]  /*37fe0*/  LDL.LU R11, [R1+0x6fa4] ;  /* 0x006fa400010b7983 */ /* 0x000ea80000300800 */
[----:B------:R-:W2:Y:S01]  /*37ff0*/  LDL.LU R12, [R1+0x6fa0] ;  /* 0x006fa000010c7983 */ /* 0x000ea20000300800 */
[----:B------:R-:W2:Y:S03]  /*38000*/  LDL.LU R26, [R1+0x6f9c] ;  /* 0x006f9c00011a7983 */ /* 0x000ea60000300800 */
[----:B---3--:R0:W-:Y:S04]  /*38010*/  STS.U16 [R5+0x13200], R13 ;  /* 0x0132000d05007388 */ /* 0x0081e80000000400 */
[----:B0-----:R-:W3:Y:S04]  /*38020*/  LDL.LU R13, [R1+0x70] ;  /* 0x00007000010d7983 */ /* 0x001ee80000300800 */
[----:B---3--:R0:W-:Y:S04]  /*38030*/  STL [R1+0x6f84], R13 ;  /* 0x006f840d01007387 */ /* 0x0081e80000100800 */
[----:B0-----:R-:W3:Y:S04]  /*38040*/  LDL.LU R13, [R1+0x74] ;  /* 0x00007400010d7983 */ /* 0x001ee80000300800 */
[----:B---3--:R0:W-:Y:S04]  /*38050*/  STL [R1+0x6f88], R13 ;  /* 0x006f880d01007387 */ /* 0x0081e80000100800 */
[----:B0-----:R-:W3:Y:S04]  /*38060*/  LDL.LU R13, [R1+0x7c] ;  /* 0x00007c00010d7983 */ /* 0x001ee80000300800 */
[----:B---3--:R0:W-:Y:S04]  /*38070*/  STL [R1+0x6f8c], R13 ;  /* 0x006f8c0d01007387 */ /* 0x0081e80000100800 */
[----:B0-----:R-:W3:Y:S04]  /*38080*/  LDL.LU R13, [R1+0x80] ;  /* 0x00008000010d7983 */ /* 0x001ee80000300800 */
[----:B---3--:R0:W-:Y:S04]  /*38090*/  STL [R1+0x6f90], R13 ;  /* 0x006f900d01007387 */ /* 0x0081e80000100800 */
[----:B0-----:R-:W3:Y:S01]  /*380a0*/  LDL.LU R13, [R1+0x84] ;  /* 0x00008400010d7983 */ /* 0x001ee20000300800 */
[----:B------:R-:W-:Y:S02]  /*380b0*/  STS.U16 [R5+0x13a00], R0 ;  /* 0x013a000005007388 */ /* 0x000fe40000000400 */
[----:B------:R-:W-:Y:S02]  /*380c0*/  STS.U16 [R5+0x14200], R14 ;  /* 0x0142000e05007388 */ /* 0x000fe40000000400 */
[----:B------:R-:W-:Y:S01]  /*380d0*/  STS.U16 [R5+0x14a00], R29 ;  /* 0x014a001d05007388 */ /* 0x000fe20000000400 */
[----:B------:R-:W-:Y:S01]  /*380e0*/  STS.U16 [R5+0x15200], R27 ;  /* 0x0152001b05007388 */ /* 0x000fe20000000400 */
[----:B------:R-:W-:Y:S02]  /*380f0*/  STS.U16 [R5+0x15a00], R25 ;  /* 0x015a001905007388 */ /* 0x000fe40000000400 */
[----:B------:R-:W-:Y:S02]  /*38100*/  STS.U16 [R5+0x16200], R23 ;  /* 0x0162001705007388 */ /* 0x000fe40000000400 */
[----:B------:R-:W-:Y:S01]  /*38110*/  STS.U16 [R5+0x16a00], R21 ;  /* 0x016a001505007388 */ /* 0x000fe20000000400 */
[----:B---3--:R0:W-:Y:S04]  /*38120*/  STL [R1+0x6f94], R13 ;  /* 0x006f940d01007387 */ /* 0x0081e80000100800 */
        /* <DEDUP_REMOVED lines=9> */
[----:B------:R0:W-:Y:S01]  /*381c0*/  STS.U16 [R5+0x1b200], R28 ;  /* 0x01b2001c05007388 */ /* 0x0001e20000000400 */
[----:B------:R-:W-:-:S02]  /*381d0*/  IMAD.SHL.U32 R7, R7, 0x2, RZ ;  /* 0x0000000207077824 */ /* 0x000fc400078e00ff */
[----:B------:R1:W-:Y:S02]  /*381e0*/  STS.U16 [R5+0x1ba00], R3 ;  /* 0x01ba000305007388 */ /* 0x0003e40000000400 */
[----:B------:R0:W-:Y:S01]  /*381f0*/  STS.U16 [R5+0x1c200], R4 ;  /* 0x01c2000405007388 */ /* 0x0001e20000000400 */
[----:B------:R-:W-:Y:S04]  /*38200*/  STS.U16 [R5+0x1ca00], R6 ;  /* 0x01ca000605007388 */ /* 0x000fe80000000400 */
[----:B---3--:R3:W-:Y:S01]  /*38210*/  STL [R1+0x6f98], R13 ;  /* 0x006f980d01007387 */ /* 0x0087e20000100800 */
[----:B0-----:R-:W4:Y:S02]  /*38220*/  LDL.LU R28, [R1+0x6c] ;  /* 0x00006c00011c7983 */ /* 0x001f240000300800 */
        /* <DEDUP_REMOVED lines=14> */
[----:B-1----:R-:W4:Y:S01]  /*38310*/  LDL.LU R3, [R1+0x2c] ;  /* 0x00002c0001037983 */ /* 0x002f220000300800 */
[----:B------:R-:W4:Y:S01]  /*38320*/  LDL.LU R4, [R1+0x24] ;  /* 0x0000240001047983 */ /* 0x000f220000300800 */
[----:B---3--:R-:W-:Y:S01]  /*38330*/  LOP3.LUT R13, R7, 0x20, RZ, 0x3c, !PT ;  /* 0x00000020070d7812 */ /* 0x008fe200078e3cff */
[----:B------:R-:W4:Y:S01]  /*38340*/  LDL.LU R5, [R1+0x1c] ;  /* 0x00001c0001057983 */ /* 0x000f220000300800 */
[----:B------:R-:W4:Y:S01]  /*38350*/  LDL.LU R6, [R1+0x14] ;  /* 0x0000140001067983 */ /* 0x000f220000300800 */
[----:B------:R-:W4:Y:S02]  /*38360*/  LDL.LU R7, [R1+0xc] ;  /* 0x00000c0001077983 */ /* 0x000f240000300800 */
[----:B--2---:R-:W-:Y:S01]  /*38370*/  STL [R1+0x6de4], R26 ;  /* 0x006de41a01007387 */ /* 0x004fe20000100800 */
[----:B------:R-:W-:Y:S01]  /*38380*/  STS.U16 [R13+0x1d200], R26 ;  /* 0x01d2001a0d007388 */ /* 0x000fe20000000400 */
[----:B------:R-:W-:Y:S02]  /*38390*/  STL [R1+0x6dec], R26 ;  /* 0x006dec1a01007387 */ /* 0x000fe40000100800 */
[----:B------:R-:W-:Y:S02]  /*383a0*/  STL [R1+0x6df4], R26 ;  /* 0x006df41a01007387 */ /* 0x000fe40000100800 */
[----:B------:R-:W-:Y:S01]  /*383b0*/  STS.U16 [R13+0x1da00], R12 ;  /* 0x01da000c0d007388 */ /* 0x000fe20000000400 */
[----:B------:R-:W-:Y:S04]  /*383c0*/  STL [R1+0x6dfc], R26 ;  /* 0x006dfc1a01007387 */ /* 0x000fe80000100800 */
[----:B------:R-:W-:Y:S01]  /*383d0*/  STS.U16 [R13+0x1e200], R11 ;  /* 0x01e2000b0d007388 */ /* 0x000fe20000000400 */
[----:B------:R-:W-:Y:S02]  /*383e0*/  STL [R1+0x6e04], R26 ;  /* 0x006e041a01007387 */ /* 0x000fe40000100800 */
[----:B------:R-:W-:Y:S02]  /*383f0*/  STS.U16 [R13+0x1ea00], R10 ;  /* 0x01ea000a0d007388 */ /* 0x000fe40000000400 */
[----:B------:R-:W-:Y:S01]  /*38400*/  STS.U16 [R13+0x1f200], R9 ;  /* 0x01f200090d007388 */ /* 0x000fe20000000400 */
[----:B------:R-:W-:Y:S01]  /*38410*/  STL [R1+0x6df8], R9 ;  /* 0x006df80901007387 */ /* 0x000fe20000100800 */
[----:B------:R-:W-:Y:S03]  /*38420*/  STL [R1+0x6e00], R9 ;  /* 0x006e000901007387 */ /* 0x000fe60000100800 */
[----:B------:R0:W-:Y:S04]  /*38430*/  STS.U16 [R13+0x1fa00], R8 ;  /* 0x01fa00080d007388 */ /* 0x0001e80000000400 */
[----:B0-----:R-:W2:Y:S01]  /*38440*/  LDL.LU R13, [R1+0x6f98] ;  /* 0x006f9800010d7983 */ /* 0x001ea20000300800 */
[----:B------:R-:W-:-:S05]  /*38450*/  LOP3.LUT R24, R15, 0x30, RZ, 0x3c, !PT ;  /* 0x000000300f187812 */ /* 0x000fca00078e3cff */
[----:B--2---:R0:W-:Y:S04]  /*38460*/  STS.U16 [R24+0x10300], R13 ;  /* 0x0103000d18007388 */ /* 0x0041e80000000400 */
[----:B0-----:R-:W2:Y:S04]  /*38470*/  LDL.LU R13, [R1+0x6f94] ;  /* 0x006f9400010d7983 */ /* 0x001ea80000300800 */
        /* <DEDUP_REMOVED lines=8> */
[----:B--2---:R0:W-:Y:S01]  /*38500*/  STS.U16 [R24+0x12b00], R13 ;  /* 0x012b000d18007388 */ /* 0x0041e20000000400 */
[----:B----4-:R1:W-:Y:S02]  /*38510*/  STS.U16 [R24+0x13300], R28 ;  /* 0x0133001c18007388 */ /* 0x0103e40000000400 */
[----:B------:R2:W-:Y:S02]  /*38520*/  STS.U16 [R24+0x13b00], R0 ;  /* 0x013b000018007388 */ /* 0x0005e40000000400 */
[----:B------:R4:W-:Y:S01]  /*38530*/  STS.U16 [R24+0x14300], R14 ;  /* 0x0143000e18007388 */ /* 0x0009e20000000400 */
[----:B------:R4:W-:Y:S01]  /*38540*/  STS.U16 [R24+0x14b00], R29 ;  /* 0x014b001d18007388 */ /* 0x0009e20000000400 */
[----:B------:R4:W-:Y:S03]  /*38550*/  STS.U16 [R24+0x15300], R27 ;  /* 0x0153001b18007388 */ /* 0x0009e60000000400 */
[----:B0-----:R-:W3:Y:S01]  /*38560*/  LDL.LU R13, [R1+0x6f80] ;  /* 0x006f8000010d7983 */ /* 0x001ee20000300800 */
[----:B-1----:R-:W3:Y:S02]  /*38570*/  LDL.LU R28, [R1+0x8] ;  /* 0x00000800011c7983 */ /* 0x002ee40000300800 */
[----:B--2---:R-:W2:Y:S02]  /*38580*/  LDL.LU R0, [R1+0x6f7c] ;  /* 0x006f7c0001007983 */ /* 0x004ea40000300800 */
[----:B----4-:R-:W4:Y:S01]  /*38590*/  LDL.LU R14, [R1+0x6f78] ;  /* 0x006f7800010e7983 */ /* 0x010f220000300800 */
[----:B------:R-:W2:Y:S01]  /*385a0*/  LDL.LU R29, [R1+0x6f74] ;  /* 0x006f7400011d7983 */ /* 0x000ea20000300800 */
[----:B------:R-:W2:Y:S03]  /*385b0*/  LDL.LU R27, [R1+0x6f70] ;  /* 0x006f7000011b7983 */ /* 0x000ea60000300800 */
[----:B------:R0:W-:Y:S01]  /*385c0*/  STS.U16 [R24+0x15b00], R25 ;  /* 0x015b001918007388 */ /* 0x0001e20000000400 */
[----:B------:R1:W-:Y:S02]  /*385d0*/  STS.U16 [R24+0x16300], R23 ;  /* 0x0163001718007388 */ /* 0x0003e40000000400 */
[----:B------:R1:W-:Y:S02]  /*385e0*/  STS.U16 [R24+0x16b00], R21 ;  /* 0x016b001518007388 */ /* 0x0003e40000000400 */
[----:B------:R1:W-:Y:S01]  /*385f0*/  STS.U16 [R24+0x17300], R19 ;  /* 0x0173001318007388 */ /* 0x0003e20000000400 */
[----:B------:R1:W-:Y:S01]  /*38600*/  STS.U16 [R24+0x17b00], R17 ;  /* 0x017b001118007388 */ /* 0x0003e20000000400 */
[----:B------:R1:W-:Y:S03]  /*38610*/  STS.U16 [R24+0x18300], R16 ;  /* 0x0183001018007388 */ /* 0x0003e60000000400 */
[----:B0-----:R-:W2:Y:S01]  /*38620*/  LDL.LU R25, [R1+0x6f6c] ;  /* 0x006f6c0001197983 */ /* 0x001ea20000300800 */
[----:B-1----:R-:W2:Y:S03]  /*38630*/  LDL.LU R23, [R1+0x6f68] ;  /* 0x006f680001177983 */ /* 0x002ea60000300800 */
[----:B------:R-:W2:Y:S01]  /*38640*/  LDL.LU R21, [R1+0x6f64] ;  /* 0x006f640001157983 */ /* 0x000ea20000300800 */
[----:B------:R-:W2:Y:S03]  /*38650*/  LDL.LU R19, [R1+0x6f60] ;  /* 0x006f600001137983 */ /* 0x000ea60000300800 */
        /* <DEDUP_REMOVED lines=16> */
[----:B------:R1:W-:Y:S01]  /*38760*/  STS.U16 [R24+0x1cb00], R7 ;  /* 0x01cb000718007388 */ /* 0x0003e20000000400 */
[----:B0-----:R-:W2:Y:S01]  /*38770*/  LDL.LU R5, [R1+0x6f3c] ;  /* 0x006f3c0001057983 */ /* 0x001ea20000300800 */
[----:B-1----:R-:W2:Y:S02]  /*38780*/  LDL.LU R6, [R1+0x6f38] ;  /* 0x006f380001067983 */ /* 0x002ea40000300800 */
[----:B------:R-:W2:Y:S02]  /*38790*/  LDL.LU R7, [R1+0x6f34] ;  /* 0x006f340001077983 */ /* 0x000ea40000300800 */
[----:B--2---:R-:W-:Y:S01]  /*387a0*/  STS.U16 [R24+0x1d300], R7 ;  /* 0x01d3000718007388 */ /* 0x004fe20000000400 */
[----:B------:R-:W-:Y:S02]  /*387b0*/  STS.U16 [R24+0x1db00], R6 ;  /* 0x01db000618007388 */ /* 0x000fe40000000400 */
[----:B------:R-:W-:Y:S01]  /*387c0*/  STS.U16 [R24+0x1e300], R5 ;  /* 0x01e3000518007388 */ /* 0x000fe20000000400 */
[----:B------:R-:W-:Y:S01]  /*387d0*/  STL [R1+0x6de8], R5 ;  /* 0x006de80501007387 */ /* 0x000fe20000100800 */
[----:B------:R-:W-:Y:S02]  /*387e0*/  STS.U16 [R24+0x1eb00], R4 ;  /* 0x01eb000418007388 */ /* 0x000fe40000000400 */
[----:B------:R-:W-:Y:S02]  /*387f0*/  STL [R1+0x6df0], R5 ;  /* 0x006df00501007387 */ /* 0x000fe40000100800 */
[----:B------:R0:W-:Y:S01]  /*38800*/  STS.U16 [R24+0x1f300], R3 ;  /* 0x01f3000318007388 */ /* 0x0001e20000000400 */
[----:B------:R1:W-:Y:S04]  /*38810*/  STS.U16 [R24+0x1fb00], R2 ;  /* 0x01fb000218007388 */ /* 0x0003e80000000400 */
[----:B0-----:R-:W2:Y:S01]  /*38820*/  LDL.LU R3, [R1] ;  /* 0x0000000001037983 */ /* 0x001ea20000300800 */
[----:B-1----:R-:W2:Y:S02]  /*38830*/  LDL.LU R24, [R1+0x6f30] ;  /* 0x006f300001187983 */ /* 0x002ea40000300800 */
[----:B------:R-:W2:Y:S01]  /*38840*/  LDL.LU R2, [R1+0x4] ;  /* 0x0000040001027983 */ /* 0x000ea20000300800 */
[----:B------:R-:W-:-:S05]  /*38850*/  LOP3.LUT R15, R15, 0x40, RZ, 0x3c, !PT ;  /* 0x000000400f0f7812 */ /* 0x000fca00078e3cff */
[----:B---3--:R0:W-:Y:S04]  /*38860*/  STS.U16 [R15+0x10400], R28 ;  /* 0x0104001c0f007388 */ /* 0x0081e80000000400 */
[----:B0-----:R-:W3:Y:S04]  /*38870*/  LDL.LU R28, [R1+0x6f2c] ;  /* 0x006f2c00011c7983 */ /* 0x001ee80000300800 */
[----:B--2---:R0:W-:Y:S01]  /*38880*/  STS.U16 [R15+0x10c00], R2 ;  /* 0x010c00020f007388 */ /* 0x0041e20000000400 */
[----:B------:R1:W-:Y:S03]  /*38890*/  STS.U16 [R15+0x11400], R3 ;  /* 0x011400030f007388 */ /* 0x0003e60000000400 */
[----:B0-----:R-:W2:Y:S04]  /*388a0*/  LDL R2, [R1+0x1ccc] ;  /* 0x001ccc0001027983 */ /* 0x001ea80000100800 */
[----:B-1----:R-:W2:Y:S01]  /*388b0*/  LDL R3, [R1+0x15cc] ;  /* 0x0015cc0001037983 */ /* 0x002ea20000100800 */
[----:B------:R-:W-:-:S03]  /*388c0*/  PRMT R0, RZ, 0x7610, R0 ;  /* 0x00007610ff007816 */ /* 0x000fc60000000000 */
[----:B---3--:R-:W-:Y:S01]  /*388d0*/  STS.U16 [R15+0x11c00], R28 ;  /* 0x011c001c0f007388 */ /* 0x008fe20000000400 */
[----:B------:R-:W-:Y:S02]  /*388e0*/  STS.U16 [R15+0x12400], R24 ;  /* 0x012400180f007388 */ /* 0x000fe40000000400 */
[----:B------:R-:W-:Y:S02]  /*388f0*/  STS.U16 [R15+0x12c00], R22 ;  /* 0x012c00160f007388 */ /* 0x000fe40000000400 */
[----:B------:R-:W-:Y:S01]  /*38900*/  STS.U16 [R15+0x13400], R20 ;  /* 0x013400140f007388 */ /* 0x000fe20000000400 */
[----:B------:R-:W-:Y:S04]  /*38910*/  STS.U16 [R15+0x13c00], R18 ;  /* 0x013c00120f007388 */ /* 0x000fe80000000400 */
[----:B--2---:R-:W2:Y:S01]  /*38920*/  @!P0 LDG.E.U16 R0, [R2.64] ;  /* 0x0000000602008981 */ /* 0x004ea2000c1e1500 */
[----:B------:R-:W-:Y:S02]  /*38930*/  STS.U16 [R15+0x14400], R16 ;  /* 0x014400100f007388 */ /* 0x000fe40000000400 */
[----:B------:R-:W-:Y:S02]  /*38940*/  STS.U16 [R15+0x14c00], R17 ;  /* 0x014c00110f007388 */ /* 0x000fe40000000400 */
[----:B------:R-:W-:Y:S01]  /*38950*/  STS.U16 [R15+0x15400], R19 ;  /* 0x015400130f007388 */ /* 0x000fe20000000400 */
[----:B------:R-:W-:Y:S01]  /*38960*/  STS.U16 [R15+0x15c00], R21 ;  /* 0x015c00150f007388 */ /* 0x000fe20000000400 */
[----:B------:R-:W-:Y:S02]  /*38970*/  STS.U16 [R15+0x16400], R23 ;  /* 0x016400170f007388 */ /* 0x000fe40000000400 */
[----:B------:R-:W-:Y:S02]  /*38980*/  STS.U16 [R15+0x16c00], R25 ;  /* 0x016c00190f007388 */ /* 0x000fe40000000400 */
[----:B------:R-:W-:Y:S01]  /*38990*/  STS.U16 [R15+0x17400], R27 ;  /* 0x0174001b0f007388 */ /* 0x000fe20000000400 */
[----:B------:R0:W-:Y:S04]  /*389a0*/  STS.U16 [R15+0x17c00], R29 ;  /* 0x017c001d0f007388 */ /* 0x0001e80000000400 */
[----:B0-----:R-:W3:Y:S04]  /*389b0*/  LDL.LU R15, [R1+0x6f28] ;  /* 0x006f2800010f7983 */ /* 0x001ee80000300800 */
[----:B--2---:R0:W-:Y:S04]  /*389c0*/  STL [R1+0x154], R0 ;  /* 0x0001540001007387 */ /* 0x0041e80000100800 */
[----:B0-----:R-:W2:Y:S01]  /*389d0*/  LDL.LU R0, [R1+0x6f24] ;  /* 0x006f240001007983 */ /* 0x001ea20000300800 */
[----:B------:R-:W2:Y:S02]  /*389e0*/  LDL R2, [R1+0x15c8] ;  /* 0x0015c80001027983 */ /* 0x000ea40000100800 */
[----:B------:R-:W2:Y:S01]  /*389f0*/  LDL R3, [R1+0x1cc8] ;  /* 0x001cc80001037983 */ /* 0x000ea20000100800 */
[----:B---3--:R-:W-:-:S02]  /*38a00*/  PRMT R15, RZ, 0x7610, R15 ;  /* 0x00007610ff0f7816 */ /* 0x008fc4000000000f */
[----:B--2---:R-:W-:-:S04]  /*38a10*/  @!P0 LOP3.LUT R3, R3, R2, RZ, 0x3c, !PT ;  /* 0x0000000203038212 */ /* 0x004fc800078e3cff */
        /* <DEDUP_REMOVED lines=596> */
[----:B------:R0:W2:Y:S04]  /*3af60*/  @!P0 LDG.E.U16 R15, [R2.64] ;  /* 0x00000006020f8981 */ /* 0x0000a8000c1e1500 */
[----:B0-----:R-:W4:Y:S04]  /*3af70*/  LDL R2, [R1+0x1798] ;  /* 0x0017980001027983 */ /* 0x001f280000100800 */
[----:B------:R-:W4:Y:S01]  /*3af80*/  LDL R3, [R1+0x179c] ;  /* 0x00179c0001037983 */ /* 0x000f220000100800 */
[----:B---3--:R-:W-:Y:S02]  /*3af90*/  PRMT R14, RZ, 0x7610, R14 ;  /* 0x00007610ff0e7816 */ /* 0x008fe4000000000e */
[----:B----4-:R-:W-:-:S04]  /*3afa0*/  @!P0 LOP3.LUT R3, R3, R2, RZ, 0x3c, !PT ;  /* 0x0000000203038212 */ /* 0x010fc800078e3cff */
[----:B------:R-:W-:-:S04]  /*3afb0*/  @!P0 LOP3.LUT R2, R3, R2, RZ, 0x3c, !PT ;  /* 0x0000000203028212 */ /* 0x000fc800078e3cff */
[----:B------:R-:W-:-:S05]  /*3afc0*/  @!P0 LOP3.LUT R3, R3, R2, RZ, 0x3c, !PT ;  /* 0x0000000203038212 */ /* 0x000fca00078e3cff */
[----:B------:R-:W3:Y:S04]  /*3afd0*/  @!P0 LDG.E.U16 R14, [R2.64] ;  /* 0x00000006020e8981 */ /* 0x000ee8000c1e1500 */
[----:B--2---:R0:W-:Y:S04]  /*3afe0*/  STL [R1+0x48], R15 ;  /* 0x0000480f01007387 */ /* 0x0041e80000100800 */
[----:B0-----:R-:W2:Y:S04]  /*3aff0*/  LDL R15, [R1+0x165c] ;  /* 0x00165c00010f7983 */ /* 0x001ea80000100800 */
        /* <DEDUP_REMOVED lines=35> */
[----:B------:R-:W2:Y:S01]  /*3b230*/  @!P0 LDG.E.U16 R14, [R2.64] ;  /* 0x00000006020e8981 */ /* 0x000ea2000c1e1500 */
[----:B---3--:R-:W-:-:S03]  /*3b240*/  PRMT R0, RZ, 0x7610, R0 ;  /* 0x00007610ff007816 */ /* 0x008fc60000000000 */
[----:B--2---:R0:W-:Y:S04]  /*3b250*/  STL [R1+0x24], R14 ;  /* 0x0000240e01007387 */ /* 0x0041e80000100800 */
[----:B0-----:R-:W2:Y:S01]  /*3b260*/  LDL.LU R14, [R1+0x6e08] ;  /* 0x006e0800010e7983 */ /* 0x001ea20000300800 */
[----:B------:R-:W3:Y:S02]  /*3b270*/  LDL R3, [R1+0x1658] ;  /* 0x0016580001037983 */ /* 0x000ee40000100800 */
[----:B------:R-:W-:Y:S01]  /*3b280*/  @!P0 IMAD.MOV.U32 R2, RZ, RZ, R15 ;  /* 0x000000ffff028224 */ /* 0x000fe200078e000f */
[----:B------:R-:W-:Y:S02]  /*3b290*/  PRMT R29, RZ, 0x7610, R29 ;  /* 0x00007610ff1d7816 */ /* 0x000fe4000000001d */
[----:B------:R-:W-:-:S02]  /*3b2a0*/  PRMT R13, RZ, 0x7610, R13 ;  /* 0x00007610ff0d7816 */ /* 0x000fc4000000000d */
[----:B------:R-:W-:Y:S02]  /*3b2b0*/  PRMT R12, RZ, 0x7610, R12 ;  /* 0x00007610ff0c7816 */ /* 0x000fe4000000000c */
[----:B------:R-:W-:Y:S02]  /*3b2c0*/  PRMT R11, RZ, 0x7610, R11 ;  /* 0x00007610ff0b7816 */ /* 0x000fe4000000000b */
[----:B------:R-:W-:Y:S01]  /*3b2d0*/  PRMT R10, RZ, 0x7610, R10 ;  /* 0x00007610ff0a7816 */ /* 0x000fe2000000000a */
[----:B------:R-:W4:Y:S04]  /*3b2e0*/  LDL R15, [R1+0x1794] ;  /* 0x00179400010f7983 */ /* 0x000f280000100800 */
[----:B---3--:R0:W3:Y:S04]  /*3b2f0*/  @!P0 LDG.E.U16 R0, [R2.64] ;  /* 0x0000000602008981 */ /* 0x0080e8000c1e1500 */
[----:B0-----:R-:W2:Y:S04]  /*3b300*/  LDL R2, [R1+0x1618] ;  /* 0x0016180001027983 */ /* 0x001ea80000100800 */
[----:B------:R-:W2:Y:S02]  /*3b310*/  LDL R3, [R1+0x161c] ;  /* 0x00161c0001037983 */ /* 0x000ea40000100800 */
[----:B--2---:R-:W-:-:S04]  /*3b320*/  @!P0 LOP3.LUT R3, R3, R2, RZ, 0x3c, !PT ;  /* 0x0000000203038212 */ /* 0x004fc800078e3cff */
[----:B------:R-:W-:-:S04]  /*3b330*/  @!P0 LOP3.LUT R2, R3, R2, RZ, 0x3c, !PT ;  /* 0x0000000203028212 */ /* 0x000fc800078e3cff */
[----:B------:R-:W-:-:S05]  /*3b340*/  @!P0 LOP3.LUT R3, R3, R2, RZ, 0x3c, !PT ;  /* 0x0000000203038212 */ /* 0x000fca00078e3cff */
[----:B------:R0:W2:Y:S04]  /*3b350*/  @!P0 LDG.E.U16 R29, [R2.64] ;  /* 0x00000006021d8981 */ /* 0x0000a8000c1e1500 */
        /* <DEDUP_REMOVED lines=24> */
[----:B0-----:R-:W2:Y:S01]  /*3b4e0*/  LDL R3, [R1+0x1790] ;  /* 0x0017900001037983 */ /* 0x001ea20000100800 */
[----:B------:R-:W-:Y:S01]  /*3b4f0*/  PRMT R14, RZ, 0x7610, R14 ;  /* 0x00007610ff0e7816 */ /* 0x000fe2000000000e */
[----:B----4-:R-:W-:Y:S01]  /*3b500*/  @!P0 IMAD.MOV.U32 R2, RZ, RZ, R15 ;  /* 0x000000ffff028224 */ /* 0x010fe200078e000f */
[----:B------:R-:W-:Y:S01]  /*3b510*/  PRMT R26, RZ, 0x7610, R26 ;  /* 0x00007610ff1a7816 */ /* 0x000fe2000000001a */
[----:B------:R-:W4:Y:S04]  /*3b520*/  LDL R15, [R1+0x1610] ;  /* 0x00161000010f7983 */ /* 0x000f280000100800 */
[----:B--2---:R0:W2:Y:S04]  /*3b530*/  @!P0 LDG.E.U16 R14, [R2.64] ;  /* 0x00000006020e8981 */ /* 0x0040a8000c1e1500 */
[----:B0-----:R-:W2:Y:S04]  /*3b540*/  LDL R2, [R1+0x1750] ;  /* 0x0017500001027983 */ /* 0x001ea80000100800 */
        /* <DEDUP_REMOVED lines=42> */
[----:B------:R3:W2:Y:S01]  /*3b7f0*/  @!P0 LDG.E.U16 R26, [R2.64] ;  /* 0x00000006021a8981 */ /* 0x0006a2000c1e1500 */
[----:B------:R-:W-:Y:S01]  /*3b800*/  PRMT R28, RZ, 0x7610, R28 ;  /* 0x00007610ff1c7816 */ /* 0x000fe2000000001c */
[----:B---3--:R-:W-:Y:S02]  /*3b810*/  @!P0 IMAD.MOV.U32 R2, RZ, RZ, R14 ;  /* 0x000000ffff028224 */ /* 0x008fe400078e000e */
[----:B----4-:R-:W-:-:S05]  /*3b820*/  @!P0 IMAD.MOV.U32 R3, RZ, RZ, R15 ;  /* 0x000000ffff038224 */ /* 0x010fca00078e000f */
[----:B------:R0:W3:Y:S04]  /*3b830*/  @!P0 LDG.E.U16 R28, [R2.64] ;  /* 0x00000006021c8981 */ /* 0x0000e8000c1e1500 */
[----:B--2---:R1:W-:Y:S04]  /*3b840*/  STL [R1+0x4], R26 ;  /* 0x0000041a01007387 */ /* 0x0043e80000100800 */
[----:B-1----:R-:W2:Y:S01]  /*3b850*/  LDL.LU R26, [R1+0x6df4] ;  /* 0x006df400011a7983 */ /* 0x002ea20000300800 */
[----:B0-----:R-:W4:Y:S02]  /*3b860*/  LDL R2, [R1+0x15e8] ;  /* 0x0015e80001027983 */ /* 0x001f240000100800 */
[----:B------:R-:W4:Y:S01]  /*3b870*/  LDL R3, [R1+0x1d0c] ;  /* 0x001d0c0001037983 */ /* 0x000f220000100800 */
[----:B------:R-:W-:Y:S01]  /*3b880*/  PRMT R9, RZ, 0x7610, R9 ;  /* 0x00007610ff097816 */ /* 0x000fe20000000009 */
[----:B------:R-:W2:Y:S04]  /*3b890*/  LDL R15, [R1+0x1d90] ;  /* 0x001d9000010f7983 */ /* 0x000ea80000100800 */
[----:B------:R-:W2:Y:S01]  /*3b8a0*/  LDL R14, [R1+0x1dbc] ;  /* 0x001dbc00010e7983 */ /* 0x000ea20000100800 */
[----:B---3--:R-:W-:Y:S01]  /*3b8b0*/  STL [R1+0x6dc0], R28 ;  /* 0x006dc01c01007387 */ /* 0x008fe20000100800 */
[----:B----4-:R-:W-:-:S04]  /*3b8c0*/  @!P0 LOP3.LUT R3, R3, R2, RZ, 0x3c, !PT ;  /* 0x0000000203038212 */ /* 0x010fc800078e3cff */
[----:B------:R-:W-:-:S04]  /*3b8d0*/  @!P0 LOP3.LUT R2, R3, R2, RZ, 0x3c, !PT ;  /* 0x0000000203028212 */ /* 0x000fc800078e3cff */
[----:B------:R-:W-:-:S05]  /*3b8e0*/  @!P0 LOP3.LUT R3, R3, R2, RZ, 0x3c, !PT ;  /* 0x0000000203038212 */ /* 0x000fca00078e3cff */
[----:B------:R0:W3:Y:S04]  /*3b8f0*/  @!P0 LDG.E.U16 R9, [R2.64] ;  /* 0x0000000602098981 */ /* 0x0000e8000c1e1500 */
[----:B0-----:R-:W4:Y:S04]  /*3b900*/  LDL R2, [R1+0x1d10] ;  /* 0x001d100001027983 */ /* 0x001f280000100800 */
[----:B------:R-:W4:Y:S01]  /*3b910*/  LDL R3, [R1+0x1d4c] ;  /* 0x001d4c0001037983 */ /* 0x000f220000100800 */
[----:B------:R-:W-:-:S03]  /*3b920*/  PRMT R8, RZ, 0x7610, R8 ;  /* 0x00007610ff087816 */ /* 0x000fc60000000008 */
[----:B---3--:R0:W-:Y:S04]  /*3b930*/  STL [R1+0x6dc4], R9 ;  /* 0x006dc40901007387 */ /* 0x0081e80000100800 */
[----:B0-----:R-:W3:Y:S01]  /*3b940*/  LDL R9, [R1+0x1d8c] ;  /* 0x001d8c0001097983 */ /* 0x001ee20000100800 */
[----:B----4-:R-:W-:-:S04]  /*3b950*/  @!P0 LOP3.LUT R3, R3, R2, RZ, 0x3c, !PT ;  /* 0x0000000203038212 */ /* 0x010fc800078e3cff */
[----:B------:R-:W-:-:S04]  /*3b960*/  @!P0 LOP3.LUT R2, R3, R2, RZ, 0x3c, !PT ;  /* 0x0000000203028212 */ /* 0x000fc800078e3cff */
[----:B------:R-:W-:-:S05]  /*3b970*/  @!P0 LOP3.LUT R3, R3, R2, RZ, 0x3c, !PT ;  /* 0x0000000203038212 */ /* 0x000fca00078e3cff */
[----:B------:R0:W4:Y:S04]  /*3b980*/  @!P0 LDG.E.U16 R8, [R2.64] ;  /* 0x0000000602088981 */ /* 0x000128000c1e1500 */
[----:B0-----:R-:W2:Y:S01]  /*3b990*/  LDL R3, [R1+0x1d50] ;  /* 0x001d500001037983 */ /* 0x001ea20000100800 */
[----:B------:R-:W-:Y:S01]  /*3b9a0*/  PRMT R7, RZ, 0x7610, R7 ;  /* 0x00007610ff077816 */ /* 0x000fe20000000007 */
[----:B---3--:R-:W-:-:S05]  /*3b9b0*/  @!P0 IMAD.MOV.U32 R2, RZ, RZ, R9 ;  /* 0x000000ffff028224 */ /* 0x008fca00078e0009 */
[----:B--2---:R0:W2:Y:S01]  /*3b9c0*/  @!P0 LDG.E.U16 R7, [R2.64] ;  /* 0x0000000602078981 */ /* 0x0040a2000c1e1500 */
[----:B------:R-:W-:-:S03]  /*3b9d0*/  PRMT R6, RZ, 0x7610, R6 ;  /* 0x00007610ff067816 */ /* 0x000fc60000000006 */
[----:B----4-:R1:W-:Y:S01]  /*3b9e0*/  STL [R1+0x6dc8], R8 ;  /* 0x006dc80801007387 */ /* 0x0103e20000100800 */
[----:B0-----:R-:W-:Y:S02]  /*3b9f0*/  @!P0 IMAD.MOV.U32 R2, RZ, RZ, R14 ;  /* 0x000000ffff028224 */ /* 0x001fe400078e000e */
[----:B------:R-:W-:-:S05]  /*3ba00*/  @!P0 IMAD.MOV.U32 R3, RZ, RZ, R15 ;  /* 0x000000ffff038224 */ /* 0x000fca00078e000f */
[----:B------:R0:W3:Y:S04]  /*3ba10*/  @!P0 LDG.E.U16 R6, [R2.64] ;  /* 0x0000000602068981 */ /* 0x0000e8000c1e1500 */
[----:B--2---:R2:W-:Y:S01]  /*3ba20*/  STL [R1+0x6dcc], R7 ;  /* 0x006dcc0701007387 */ /* 0x0045e20000100800 */
[----:B0-----:R-:W4:Y:S02]  /*3ba30*/  LDL R2, [R1+0x1788] ;  /* 0x0017880001027983 */ /* 0x001f240000100800 */
[----:B------:R-:W4:Y:S01]  /*3ba40*/  LDL R3, [R1+0x178c] ;  /* 0x00178c0001037983 */ /* 0x000f220000100800 */
[----:B------:R-:W-:Y:S01]  /*3ba50*/  PRMT R5, RZ, 0x7610, R5 ;  /* 0x00007610ff057816 */ /* 0x000fe20000000005 */
[----:B------:R-:W3:Y:S04]  /*3ba60*/  LDL R15, [R1+0x16c8] ;  /* 0x0016c800010f7983 */ /* 0x000ee80000100800 */
[----:B------:R-:W3:Y:S04]  /*3ba70*/  LDL R14, [R1+0x16cc] ;  /* 0x0016cc00010e7983 */ /* 0x000ee80000100800 */
[----:B------:R-:W3:Y:S04]  /*3ba80*/  LDL R9, [R1+0x1688] ;  /* 0x0016880001097983 */ /* 0x000ee80000100800 */
[----:B-1----:R-:W3:Y:S04]  /*3ba90*/  LDL R8, [R1+0x168c] ;  /* 0x00168c0001087983 */ /* 0x002ee80000100800 */
[----:B--2---:R-:W2:Y:S01]  /*3baa0*/  LDL R7, [R1+0x174c] ;  /* 0x00174c0001077983 */ /* 0x004ea20000100800 */
[----:B----4-:R-:W-:-:S04]  /*3bab0*/  @!P0 LOP3.LUT R3, R3, R2, RZ, 0x3c, !PT ;  /* 0x0000000203038212 */ /* 0x010fc800078e3cff */
[----:B------:R-:W-:-:S04]  /*3bac0*/  @!P0 LOP3.LUT R2, R3, R2, RZ, 0x3c, !PT ;  /* 0x0000000203028212 */ /* 0x000fc800078e3cff */
[----:B------:R-:W-:-:S05]  /*3bad0*/  @!P0 LOP3.LUT R3, R3, R2, RZ, 0x3c, !PT ;  /* 0x0000000203038212 */ /* 0x000fca00078e3cff */
[----:B------:R-:W4:Y:S04]  /*3bae0*/  @!P0 LDG.E.U16 R5, [R2.64] ;  /* 0x0000000602058981 */ /* 0x000f28000c1e1500 */
[----:B---3--:R-:W-:Y:S01]  /*3baf0*/  STL [R1+0x6dd0], R6 ;  /* 0x006dd00601007387 */ /* 0x008fe20000100800 */
[----:B------:R-:W-:-:S03]  /*3bb00*/  PRMT R26, RZ, 0x7610, R26 ;  /* 0x00007610ff1a7816 */ /* 0x000fc6000000001a */
[----:B----4-:R0:W-:Y:S04]  /*3bb10*/  STL [R1+0x1c], R5 ;  /* 0x00001c0501007387 */ /* 0x0101e80000100800 */
[----:B0-----:R-:W3:Y:S01]  /*3bb20*/  LDL.LU R5, [R1+0x6df0] ;  /* 0x006df00001057983 */ /* 0x001ee20000300800 */
[----:B------:R-:W4:Y:S02]  /*3bb30*/  LDL R3, [R1+0x1748] ;  /* 0x0017480001037983 */ /* 0x000f240000100800 */
[----:B--2---:R-:W-:Y:S02]  /*3bb40*/  @!P0 IMAD.MOV.U32 R2, RZ, RZ, R7 ;  /* 0x000000ffff028224 */ /* 0x004fe400078e0007 */
[----:B------:R-:W2:Y:S04]  /*3bb50*/  LDL R7, [R1+0x164c] ;  /* 0x00164c0001077983 */ /* 0x000ea80000100800 */
[----:B----4-:R-:W4:Y:S04]  /*3bb60*/  @!P0 LDG.E.U16 R26, [R2.64] ;  /* 0x00000006021a8981 */ /* 0x010f28000c1e1500 */
[----:B----4-:R0:W-:Y:S04]  /*3bb70*/  STL [R1+0x18], R26 ;  /* 0x0000181a01007387 */ /* 0x0101e80000100800 */
[----:B0-----:R-:W4:Y:S01]  /*3bb80*/  LDL.LU R26, [R1+0x6dec] ;  /* 0x006dec00011a7983 */ /* 0x001f220000300800 */
[----:B------:R-:W2:Y:S02]  /*3bb90*/  LDL R2, [R1+0x1708] ;  /* 0x0017080001027983 */ /* 0x000ea40000100800 */
[----:B------:R-:W2:Y:S01]  /*3bba0*/  LDL R3, [R1+0x170c] ;  /* 0x00170c0001037983 */ /* 0x000ea20000100800 */
[----:B------:R-:W-:-:S02]  /*3bbb0*/  PRMT R28, RZ, 0x7610, R28 ;  /* 0x00007610ff1c7816 */ /* 0x000fc4000000001c */
[----:B---3--:R-:W-:Y:S02]  /*3bbc0*/  PRMT R5, RZ, 0x7610, R5 ;  /* 0x00007610ff057816 */ /* 0x008fe40000000005 */
[----:B--2---:R-:W-:-:S04]  /*3bbd0*/  @!P0 LOP3.LUT R3, R3, R2, RZ, 0x3c, !PT ;  /* 0x0000000203038212 */ /* 0x004fc800078e3cff */
[----:B------:R-:W-:-:S04]  /*3bbe0*/  @!P0 LOP3.LUT R2, R3, R2, RZ, 0x3c, !PT ;  /* 0x0000000203028212 */ /* 0x000fc800078e3cff */
[----:B------:R-:W-:-:S05]  /*3bbf0*/  @!P0 LOP3.LUT R3, R3, R2, RZ, 0x3c, !PT ;  /* 0x0000000203038212 */ /* 0x000fca00078e3cff */
[----:B------:R0:W2:Y:S01]  /*3bc00*/  @!P0 LDG.E.U16 R28, [R2.64] ;  /* 0x00000006021c8981 */ /* 0x0000a2000c1e1500 */
[----:B----4-:R-:W-:Y:S01]  /*3bc10*/  PRMT R26, RZ, 0x7610, R26 ;  /* 0x00007610ff1a7816 */ /* 0x010fe2000000001a */
[----:B0-----:R-:W-:Y:S02]  /*3bc20*/  @!P0 IMAD.MOV.U32 R2, RZ, RZ, R14 ;  /* 0x000000ffff028224 */ /* 0x001fe400078e000e */
[----:B------:R-:W-:-:S05]  /*3bc30*/  @!P0 IMAD.MOV.U32 R3, RZ, RZ, R15 ;  /* 0x000000ffff038224 */ /* 0x000fca00078e000f */
[----:B------:R0:W3:Y:S02]  /*3bc40*/  @!P0 LDG.E.U16 R5, [R2.64] ;  /* 0x0000000602058981 */ /* 0x0000e4000c1e1500 */
[----:B0-----:R-:W-:Y:S02]  /*3bc50*/  @!P0 IMAD.MOV.U32 R2, RZ, RZ, R8 ;  /* 0x000000ffff028224 */ /* 0x001fe400078e0008 */
[----:B------:R-:W-:-:S05]  /*3bc60*/  @!P0 IMAD.MOV.U32 R3, RZ, RZ, R9 ;  /* 0x000000ffff038224 */ /* 0x000fca00078e0009 */
[----:B------:R-:W4:Y:S04]  /*3bc70*/  @!P0 LDG.E.U16 R26, [R2.64] ;  /* 0x00000006021a8981 */ /* 0x000f28000c1e1500 */
[----:B--2---:R0:W-:Y:S01]  /*3bc80*/  STL [R1+0x14], R28 ;  /* 0x0000141c01007387 */ /* 0x0041e20000100800 */
[----:B------:R-:W2:Y:S02]  /*3bc90*/  LDL R15, [R1+0x15e4] ;  /* 0x0015e400010f7983 */ /* 0x000ea40000100800 */
[----:B------:R-:W2:Y:S01]  /*3bca0*/  LDL R14, [R1+0x1d14] ;  /* 0x001d1400010e7983 */ /* 0x000ea20000100800 */
[----:B0-----:R-:W2:Y:S04]  /*3bcb0*/  LDL R28, [R1+0x160c] ;  /* 0x00160c00011c7983 */ /* 0x001ea80000100800 */
[----:B---3--:R0:W-:Y:S04]  /*3bcc0*/  STL [R1+0x10], R5 ;  /* 0x0000100501007387 */ /* 0x0081e80000100800 */
[----:B0-----:R-:W3:Y:S01]  /*3bcd0*/  LDL.LU R5, [R1+0x6de8] ;  /* 0x006de80001057983 */ /* 0x001ee20000300800 */
[----:B------:R-:W2:Y:S02]  /*3bce0*/  LDL R9, [R1+0x1d18] ;  /* 0x001d180001097983 */ /* 0x000ea40000100800 */
[----:B------:R-:W2:Y:S01]  /*3bcf0*/  LDL R8, [R1+0x1d54] ;  /* 0x001d540001087983 */ /* 0x000ea20000100800 */
[----:B----4-:R0:W-:Y:S04]  /*3bd00*/  STL [R1+0xc], R26 ;  /* 0x00000c1a01007387 */ /* 0x0101e80000100800 */
[----:B0-----:R-:W4:Y:S01]  /*3bd10*/  LDL.LU R26, [R1+0x6de4] ;  /* 0x006de400011a7983 */ /* 0x001f220000300800 */
[----:B------:R-:W2:Y:S01]  /*3bd20*/  LDL R3, [R1+0x1648] ;  /* 0x0016480001037983 */ /* 0x000ea20000100800 */
[----:B------:R-:W-:Y:S01]  /*3bd30*/  PRMT R6, RZ, 0x7610, R6 ;  /* 0x00007610ff067816 */ /* 0x000fe20000000006 */
[----:B------:R-:W-:Y:S01]  /*3bd40*/  @!P0 IMAD.MOV.U32 R2, RZ, RZ, R7 ;  /* 0x000000ffff028224 */ /* 0x000fe200078e0007 */
[----:B------:R-:W-:-:S02]  /*3bd50*/  PRMT R27, RZ, 0x7610, R27 ;  /* 0x00007610ff1b7816 */ /* 0x000fc4000000001b */
[----:B------:R-:W-:Y:S01]  /*3bd60*/  PRMT R4, RZ, 0x7610, R4 ;  /* 0x00007610ff047816 */ /* 0x000fe20000000004 */
[----:B------:R-:W3:Y:S04]  /*3bd70*/  LDL R7, [R1+0x1d58] ;  /* 0x001d580001077983 */ /* 0x000ee80000100800 */
[----:B--2---:R0:W2:Y:S04]  /*3bd80*/  @!P0 LDG.E.U16 R6, [R2.64] ;  /* 0x0000000602068981 */ /* 0x0040a8000c1e1500 */
[----:B0-----:R-:W2:Y:S01]  /*3bd90*/  LDL R3, [R1+0x1608] ;  /* 0x0016080001037983 */ /* 0x001ea20000100800 */
[----:B------:R-:W-:Y:S01]  /*3bda0*/  @!P0 IMAD.MOV.U32 R2, RZ, RZ, R28 ;  /* 0x000000ffff028224 */ /* 0x000fe200078e001c */
[----:B---3--:R-:W-:-:S04]  /*3bdb0*/  PRMT R5, RZ, 0x7610, R5 ;  /* 0x00007610ff057816 */ /* 0x008fc80000000005 */
[----:B--2---:R0:W2:Y:S02]  /*3bdc0*/  @!P0 LDG.E.U16 R27, [R2.64] ;  /* 0x00000006021b8981 */ /* 0x0040a4000c1e1500 */
[----:B0-----:R-:W-:Y:S02]  /*3bdd0*/  @!P0 IMAD.MOV.U32 R2, RZ, RZ, R14 ;  /* 0x000000ffff028224 */ /* 0x001fe400078e000e */
[----:B------:R-:W-:Y:S02]  /*3bde0*/  @!P0 IMAD.MOV.U32 R3, RZ, RZ, R15 ;  /* 0x000000ffff038224 */ /* 0x000fe400078e000f */
[----:B------:R-:W-:Y:S02]  /*3bdf0*/  @!P0 IMAD.MOV.U32 R14, RZ, RZ, R8 ;  /* 0x000000ffff0e8224 */ /* 0x000fe400078e0008 */
[----:B------:R-:W-:Y:S01]  /*3be00*/  @!P0 IMAD.MOV.U32 R15, RZ, RZ, R9 ;  /* 0x000000ffff0f8224 */ /* 0x000fe200078e0009 */
[----:B------:R-:W3:Y:S04]  /*3be10*/  @!P0 LDG.E.U16 R5, [R2.64] ;  /* 0x0000000602058981 */ /* 0x000ee8000c1e1500 */
[----:B------:R-:W4:Y:S04]  /*3be20*/  @!P0 LDG.E.U16 R4, [R14.64] ;  /* 0x000000060e048981 */ /* 0x000f28000c1e1500 */
[----:B------:R0:W-:Y:S04]  /*3be30*/  STL [R1], R6 ;  /* 0x0000000601007387 */ /* 0x0001e80000100800 */
[----:B0-----:R-:W4:Y:S04]  /*3be40*/  LDL R6, [R1+0x1d94] ;  /* 0x001d940001067983 */ /* 0x001f280000100800 */
[----:B--2---:R0:W-:Y:S04]  /*3be50*/  STL [R1+0x6da4], R27 ;  /* 0x006da41b01007387 */ /* 0x0041e80000100800 */
[----:B---3--:R1:W-:Y:S01]  /*3be60*/  STL [R1+0x6da8], R5 ;  /* 0x006da80501007387 */ /* 0x0083e20000100800 */
[----:B------:R-:W2:Y:S02]  /*3be70*/  LDL R28, [R1+0x1780] ;  /* 0x00178000011c7983 */ /* 0x000ea40000100800 */
[----:B0-----:R-:W3:Y:S01]  /*3be80*/  LDL R27, [R1+0x1784] ;  /* 0x00178400011b7983 */ /* 0x001ee20000100800 */
[----:B-1----:R-:W2:Y:S01]  /*3be90*/  LDL R5, [R1+0x1db8] ;  /* 0x001db80001057983 */ /* 0x002ea20000100800 */
[----:B----4-:R0:W-:Y:S01]  /*3bea0*/  STL [R1+0x6dac], R4 ;  /* 0x006dac0401007387 */ /* 0x0101e20000100800 */
[----:B------:R-:W-:Y:S01]  /*3beb0*/  PRMT R3, RZ, 0x7610, R3 ;  /* 0x00007610ff037816 */ /* 0x000fe20000000003 */
[----:B------:R-:W-:-:S02]  /*3bec0*/  @!P0 IMAD.MOV.U32 R14, RZ, RZ, R6 ;  /* 0x000000ffff0e8224 */ /* 0x000fc400078e0006 */
[----:B------:R-:W-:Y:S01]  /*3bed0*/  @!P0 IMAD.MOV.U32 R15, RZ, RZ, R7 ;  /* 0x000000ffff0f8224 */ /* 0x000fe200078e0007 */
[----:B------:R-:W4:Y:S04]  /*3bee0*/  LDL R9, [R1+0x1740] ;  /* 0x0017400001097983 */ /* 0x000f280000100800 */
[----:B------:R-:W3:Y:S04]  /*3bef0*/  LDL R8, [R1+0x1744] ;  /* 0x0017440001087983 */ /* 0x000ee80000100800 */
[----:B------:R2:W3:Y:S01]  /*3bf00*/  @!P0 LDG.E.U16 R3, [R14.64] ;  /* 0x000000060e038981 */ /* 0x0004e2000c1e1500 */
[----:B------:R-:W-:-:S03]  /*3bf10*/  PRMT R2, RZ, 0x7610, R2 ;  /* 0x00007610ff027816 */ /* 0x000fc60000000002 */
[----:B------:R-:W3:Y:S04]  /*3bf20*/  LDL R7, [R1+0x1700] ;  /* 0x0017000001077983 */ /* 0x000ee80000100800 */
[----:B0-----:R-:W3:Y:S04]  /*3bf30*/  LDL R4, [R1+0x1d98] ;  /* 0x001d980001047983 */ /* 0x001ee80000100800 */
[----:B------:R-:W4:Y:S01]  /*3bf40*/  LDL R6, [R1+0x1704] ;  /* 0x0017040001067983 */ /* 0x000f220000100800 */
[----:B------:R-:W-:Y:S01]  /*3bf50*/  PRMT R26, RZ, 0x7610, R26 ;  /* 0x00007610ff1a7816 */ /* 0x000fe2000000001a */
[----:B--2---:R-:W-:-:S02]  /*3bf60*/  @!P0 IMAD.MOV.U32 R14, RZ, RZ, R5 ;  /* 0x000000ffff0e8224 */ /* 0x004fc400078e0005 */
[----:B---3--:R-:W-:-:S05]  /*3bf70*/  @!P0 IMAD.MOV.U32 R15, RZ, RZ, R4 ;  /* 0x000000ffff0f8224 */ /* 0x008fca00078e0004 */
[----:B------:R0:W2:Y:S04]  /*3bf80*/  @!P0 LDG.E.U16 R2, [R14.64] ;  /* 0x000000060e028981 */ /* 0x0000a8000c1e1500 */
[----:B------:R1:W-:Y:S01]  /*3bf90*/  STL [R1+0x6db0], R3 ;  /* 0x006db00301007387 */ /* 0x0003e20000100800 */
[----:B------:R-:W-:Y:S01]  /*3bfa0*/  PRMT R22, RZ, 0x7610, R22 ;  /* 0x00007610ff167816 */ /* 0x000fe20000000016 */
[----:B------:R-:W3:Y:S02]  /*3bfb0*/  LDL R5, [R1+0x16c0] ;  /* 0x0016c00001057983 */ /* 0x000ee40000100800 */
[----:B------:R-:W3:Y:S02]  /*3bfc0*/  LDL R4, [R1+0x16c4] ;  /* 0x0016c40001047983 */ /* 0x000ee40000100800 */
[----:B0-----:R-:W-:-:S02]  /*3bfd0*/  @!P0 IMAD.MOV.U32 R14, RZ, RZ, R27 ;  /* 0x000000ffff0e8224 */ /* 0x001fc400078e001b */
[----:B------:R-:W-:-:S05]  /*3bfe0*/  @!P0 IMAD.MOV.U32 R15, RZ, RZ, R28 ;  /* 0x000000ffff0f8224 */ /* 0x000fca00078e001c */
[----:B------:R0:W3:Y:S01]  /*3bff0*/  @!P0 LDG.E.U16 R26, [R14.64] ;  /* 0x000000060e1a8981 */ /* 0x0000e2000c1e1500 */
[----:B------:R-:W-:Y:S01]  /*3c000*/  PRMT R20, RZ, 0x7610, R20 ;  /* 0x00007610ff147816 */ /* 0x000fe20000000014 */
[----:B0-----:R-:W-:Y:S02]  /*3c010*/  @!P0 IMAD.MOV.U32 R14, RZ, RZ, R8 ;  /* 0x000000ffff0e8224 */ /* 0x001fe400078e0008 */
[----:B----4-:R-:W-:-:S05]  /*3c020*/  @!P0 IMAD.MOV.U32 R15, RZ, RZ, R9 ;  /* 0x000000ffff0f8224 */ /* 0x010fca00078e0009 */
[----:B------:R0:W4:Y:S02]  /*3c030*/  @!P0 LDG.E.U16 R22, [R14.64] ;  /* 0x000000060e168981 */ /* 0x000124000c1e1500 */
[----:B0-----:R-:W-:Y:S02]  /*3c040*/  @!P0 IMAD.MOV.U32 R14, RZ, RZ, R6 ;  /* 0x000000ffff0e8224 */ /* 0x001fe400078e0006 */
[----:B------:R-:W-:-:S05]  /*3c050*/  @!P0 IMAD.MOV.U32 R15, RZ, RZ, R7 ;  /* 0x000000ffff0f8224 */ /* 0x000fca00078e0007 */
[----:B------:R3:W4:Y:S04]  /*3c060*/  @!P0 LDG.E.U16 R20, [R14.64] ;  /* 0x000000060e148981 */ /* 0x000728000c1e1500 */
[----:B--2---:R0:W-:Y:S01]  /*3c070*/  STL [R1+0x6db4], R2 ;  /* 0x006db40201007387 */ /* 0x0041e20000100800 */
[----:B-1----:R-:W2:Y:S03]  /*3c080*/  LDL R3, [R1+0x1680] ;  /* 0x0016800001037983 */ /* 0x002ea60000100800 */
[----:B0-----:R-:W2:Y:S01]  /*3c090*/  LDL R2, [R1+0x1684] ;  /* 0x0016840001027983 */ /* 0x001ea20000100800 */
[----:B------:R-:W-:Y:S01]  /*3c0a0*/  PRMT R18, RZ, 0x7610, R18 ;  /* 0x00007610ff127816 */ /* 0x000fe20000000012 */
[----:B---3--:R-:W-:-:S02]  /*3c0b0*/  @!P0 IMAD.MOV.U32 R14, RZ, RZ, R4 ;  /* 0x000000ffff0e8224 */ /* 0x008fc400078e0004 */
[----:B------:R-:W-:-:S05]  /*3c0c0*/  @!P0 IMAD.MOV.U32 R15, RZ, RZ, R5 ;  /* 0x000000ffff0f8224 */ /* 0x000fca00078e0005 */
[----:B------:R2:W3:Y:S04]  /*3c0d0*/  @!P0 LDG.E.U16 R18, [R14.64] ;  /* 0x000000060e128981 */ /* 0x0004e8000c1e1500 */
[----:B------:R-:W-:Y:S01]  /*3c0e0*/  STL [R1+0x6d90], R26 ;  /* 0x006d901a01007387 */ /* 0x000fe20000100800 */
[----:B------:R-:W-:-:S03]  /*3c0f0*/  PRMT R16, RZ, 0x7610, R16 ;  /* 0x00007610ff107816 */ /* 0x000fc60000000010 */
[----:B----4-:R0:W-:Y:S04]  /*3c100*/  STL [R1+0x6d94], R22 ;  /* 0x006d941601007387 */ /* 0x0101e80000100800 */
[----:B------:R1:W-:Y:S04]  /*3c110*/  STL [R1+0x6d98], R20 ;  /* 0x006d981401007387 */ /* 0x0003e80000100800 */
[----:B0-----:R-:W4:Y:S04]  /*3c120*/  LDL R22, [R1+0x1640] ;  /* 0x0016400001167983 */ /* 0x001f280000100800 */
[----:B-1----:R-:W4:Y:S01]  /*3c130*/  LDL R20, [R1+0x1644] ;  /* 0x0016440001147983 */ /* 0x002f220000100800 */
[----:B--2---:R-:W-:-:S02]  /*3c140*/  @!P0 IMAD.MOV.U32 R15, RZ, RZ, R3 ;  /* 0x000000ffff0f8224 */ /* 0x004fc400078e0003 */
[----:B------:R-:W-:-:S05]  /*3c150*/  @!P0 IMAD.MOV.U32 R14, RZ, RZ, R2 ;  /* 0x000000ffff0e8224 */ /* 0x000fca00078e0002 */
[----:B------:R4:W2:Y:S04]  /*3c160*/  @!P0 LDG.E.U16 R16, [R14.64] ;  /* 0x000000060e108981 */ /* 0x0008a8000c1e1500 */
[----:B---3--:R0:W-:Y:S01]  /*3c170*/  STL [R1+0x6d9c], R18 ;  /* 0x006d9c1201007387 */ /* 0x0081e20000100800 */
[----:B------:R-:W3:Y:S02]  /*3c180*/  LDL R27, [R1+0x1604] ;  /* 0x00160400011b7983 */ /* 0x000ee40000100800 */
[----:B------:R-:W3:Y:S02]  /*3c190*/  LDL.LU R26, [R1+0x94] ;  /* 0x00009400011a7983 */ /* 0x000ee40000300800 */
[----:B------:R-:W3:Y:S01]  /*3c1a0*/  LDL.LU R2, [R1+0x84] ;  /* 0x0000840001027983 */ /* 0x000ee20000300800 */
[----:B------:R-:W3:Y:S01]  /*3c1b0*/  LDL.LU R3, [R1+0x74] ;  /* 0x0000740001037983 */ /* 0x000ee20000300800 */
[----:B------:R-:W3:Y:S01]  /*3c1c0*/  LDL.LU R4, [R1+0x64] ;  /* 0x0000640001047983 */ /* 0x000ee20000300800 */
[----:B------:R-:W-:Y:S01]  /*3c1d0*/  PRMT R17, RZ, 0x7610, R17 ;  /* 0x00007610ff117816 */ /* 0x000fe20000000011 */
[----:B------:R-:W3:Y:S01]  /*3c1e0*/  LDL.LU R5, [R1+0x54] ;  /* 0x0000540001057983 */ /* 0x000ee20000300800 */
[----:B------:R-:W3:Y:S01]  /*3c1f0*/  LDL.LU R6, [R1+0x44] ;  /* 0x0000440001067983 */ /* 0x000ee20000300800 */
[----:B------:R-:W3:Y:S02]  /*3c200*/  LDL.LU R7, [R1+0x3c] ;  /* 0x00003c0001077983 */ /* 0x000ee40000300800 */
[----:B------:R-:W3:Y:S02]  /*3c210*/  LDL.LU R8, [R1+0x34] ;  /* 0x0000340001087983 */ /* 0x000ee40000300800 */
[----:B------:R-:W3:Y:S01]  /*3c220*/  LDL.LU R9, [R1+0x2c] ;  /* 0x00002c0001097983 */ /* 0x000ee20000300800 */
[----:B------:R-:W3:Y:S01]  /*3c230*/  LDL.LU R28, [R1+0x24] ;  /* 0x00002400011c7983 */ /* 0x000ee20000300800 */
[----:B----4-:R-:W-:-:S02]  /*3c240*/  @!P0 IMAD.MOV.U32 R15, RZ, RZ, R22 ;  /* 0x000000ffff0f8224 */ /* 0x010fc400078e0016 */
[----:B------:R-:W-:-:S05]  /*3c250*/  @!P0 IMAD.MOV.U32 R14, RZ, RZ, R20 ;  /* 0x000000ffff0e8224 */ /* 0x000fca00078e0014 */
[----:B------:R1:W4:Y:S04]  /*3c260*/  @!P0 LDG.E.U16 R17, [R14.64] ;  /* 0x000000060e118981 */ /* 0x000328000c1e1500 */
[----:B--2---:R2:W-:Y:S01]  /*3c270*/  STL [R1+0x6db8], R16 ;  /* 0x006db81001007387 */ /* 0x0045e20000100800 */
[----:B-1----:R-:W4:Y:S01]  /*3c280*/  LDL R15, [R1+0x1600] ;  /* 0x00160000010f7983 */ /* 0x002f220000100800 */
[----:B------:R-:W-:Y:S01]  /*3c290*/  PRMT R19, RZ, 0x7610, R19 ;  /* 0x00007610ff137816 */ /* 0x000fe20000000013 */
[----:B---3--:R-:W-:Y:S01]  /*3c2a0*/  @!P0 IMAD.MOV.U32 R14, RZ, RZ, R27 ;  /* 0x000000ffff0e8224 */ /* 0x008fe200078e001b */
[----:B------:R-:W3:Y:S04]  /*3c2b0*/  LDL R22, [R1+0x1d60] ;  /* 0x001d600001167983 */ /* 0x000ee80000100800 */
[----:B------:R-:W3:Y:S04]  /*3c2c0*/  LDL R20, [R1+0x1d9c] ;  /* 0x001d9c0001147983 */ /* 0x000ee80000100800 */
[----:B0-----:R-:W3:Y:S04]  /*3c2d0*/  LDL R18, [R1+0x1da0] ;  /* 0x001da00001127983 */ /* 0x001ee80000100800 */
[----:B--2---:R-:W2:Y:S04]  /*3c2e0*/  LDL R16, [R1+0x1db4] ;  /* 0x001db40001107983 */ /* 0x004ea80000100800 */
[----:B----4-:R0:W4:Y:S04]  /*3c2f0*/  @!P0 LDG.E.U16 R19, [R14.64] ;  /* 0x000000060e138981 */ /* 0x010128000c1e1500 */
[----:B------:R1:W-:Y:S04]  /*3c300*/  STL [R1+0x6dbc], R17 ;  /* 0x006dbc1101007387 */ /* 0x0003e80000100800 */
[----:B0-----:R-:W2:Y:S04]  /*3c310*/  LDL R14, [R1+0x1ce0] ;  /* 0x001ce000010e7983 */ /* 0x001ea80000100800 */
[----:B------:R-:W2:Y:S04]  /*3c320*/  LDL R15, [R1+0x1d1c] ;  /* 0x001d1c00010f7983 */ /* 0x000ea80000100800 */
[----:B-1----:R-:W3:Y:S04]  /*3c330*/  LDL R17, [R1+0x1d5c] ;  /* 0x001d5c0001117983 */ /* 0x002ee80000100800 */
[----:B----4-:R0:W-:Y:S04]  /*3c340*/  STL [R1+0x6dd4], R19 ;  /* 0x006dd41301007387 */ /* 0x0101e80000100800 */
[----:B0-----:R-:W4:Y:S01]  /*3c350*/  LDL R19, [R1+0x1d20] ;  /* 0x001d200001137983 */ /* 0x001f220000100800 */
[----:B--2---:R-:W-:-:S02]  /*3c360*/  @!P0 LOP3.LUT R15, R15, R14, RZ, 0x3c, !PT ;  /* 0x0000000e0f0f8212 */ /* 0x004fc400078e3cff */
[----:B------:R-:W-:Y:S02]  /*3c370*/  PRMT R21, RZ, 0x7610, R21 ;  /* 0x00007610ff157816 */ /* 0x000fe40000000015 */
[----:B------:R-:W-:-:S04]  /*3c380*/  @!P0 LOP3.LUT R14, R15, R14, RZ, 0x3c, !PT ;  /* 0x0000000e0f0e8212 */ /* 0x000fc800078e3cff */
[----:B------:R-:W-:Y:S02]  /*3c390*/  @!P0 LOP3.LUT R15, R15, R14, RZ, 0x3c, !PT ;  /* 0x0000000e0f0f8212 */ /* 0x000fe400078e3cff */
[----:B------:R-:W-:-:S03]  /*3c3a0*/  PRMT R23, RZ, 0x7610, R23 ;  /* 0x00007610ff177816 */ /* 0x000fc60000000017 */
[----:B------:R3:W2:Y:S02]  /*3c3b0*/  @!P0 LDG.E.U16 R21, [R14.64] ;  /* 0x000000060e158981 */ /* 0x0006a4000c1e1500 */
[----:B---3--:R-:W-:Y:S02]  /*3c3c0*/  @!P0 IMAD.MOV.U32 R14, RZ, RZ, R17 ;  /* 0x000000ffff0e8224 */ /* 0x008fe400078e0011 */
[----:B------:R-:W0:Y:S01]  /*3c3d0*/  S2R R27, SR_TID.X ;  /* 0x00000000001b7919 */ /* 0x000e220000002100 */
[----:B----4-:R-:W-:-:S05]  /*3c3e0*/  @!P0 IMAD.MOV.U32 R15, RZ, RZ, R19 ;  /* 0x000000ffff0f8224 */ /* 0x010fca00078e0013 */
[----:B------:R1:W3:Y:S01]  /*3c3f0*/  @!P0 LDG.E.U16 R23, [R14.64] ;  /* 0x000000060e178981 */ /* 0x0002e2000c1e1500 */
[----:B0-----:R-:W-:-:S05]  /*3c400*/  LOP3.LUT R27, R27, 0x7f, RZ, 0xc0, !PT ;  /* 0x0000007f1b1b7812 */ /* 0x001fca00078ec0ff */
[----:B------:R-:W-:-:S05]  /*3c410*/  IMAD.SHL.U32 R27, R27, 0x2, RZ ;  /* 0x000000021b1b7824 */ /* 0x000fca00078e00ff */
[----:B------:R-:W-:-:S05]  /*3c420*/  LOP3.LUT R27, R27, 0x40, RZ, 0x3c, !PT ;  /* 0x000000401b1b7812 */ /* 0x000fca00078e3cff */
        /* <DEDUP_REMOVED lines=9> */
[----:B--2---:R-:W-:Y:S01]  /*3c4c0*/  STL [R1+0x6dd8], R21 ;  /* 0x006dd81501007387 */ /* 0x004fe20000100800 */
[----:B------:R-:W-:Y:S02]  /*3c4d0*/  STS.U16 [R27+0x1cc00], R28 ;  /* 0x01cc001c1b007388 */ /* 0x000fe40000000400 */
[----:B------:R0:W-:Y:S02]  /*3c4e0*/  STS.U16 [R27+0x1d400], R0 ;  /* 0x01d400001b007388 */ /* 0x0001e40000000400 */
[----:B-1----:R-:W-:Y:S01]  /*3c4f0*/  @!P0 IMAD.MOV.U32 R15, RZ, RZ, R22 ;  /* 0x000000ffff0f8224 */ /* 0x002fe200078e0016 */
[----:B------:R-:W-:Y:S01]  /*3c500*/  PRMT R24, RZ, 0x7610, R24 ;  /* 0x00007610ff187816 */ /* 0x000fe20000000018 */
[----:B------:R-:W-:Y:S01]  /*3c510*/  @!P0 IMAD.MOV.U32 R14, RZ, RZ, R20 ;  /* 0x000000ffff0e8224 */ /* 0x000fe200078e0014 */
[----:B------:R-:W-:-:S04]  /*3c520*/  PRMT R25, RZ, 0x7610, R25 ;  /* 0x00007610ff197816 */ /* 0x000fc80000000019 */
[----:B------:R1:W2:Y:S04]  /*3c530*/  @!P0 LDG.E.U16 R24, [R14.64] ;  /* 0x000000060e188981 */ /* 0x0002a8000c1e1500 */
[----:B---3--:R3:W-:Y:S01]  /*3c540*/  STL [R1+0x6ddc], R23 ;  /* 0x006ddc1701007387 */ /* 0x0087e20000100800 */
[----:B0-----:R-:W4:Y:S03]  /*3c550*/  LDL.LU R0, [R1+0x6de0] ;  /* 0x006de00001007983 */ /* 0x001f260000300800 */
[----:B---3--:R-:W3:Y:S01]  /*3c560*/  LDL.LU R23, [R1+0x154] ;  /* 0x0001540001177983 */ /* 0x008ee20000300800 */
        /* <DEDUP_REMOVED lines=9> */
[----:B-1----:R-:W-:-:S02]  /*3c600*/  @!P0 IMAD.MOV.U32 R14, RZ, RZ, R16 ;  /* 0x000000ffff0e8224 */ /* 0x002fc400078e0010 */
[----:B------:R-:W-:-:S05]  /*3c610*/  @!P0 IMAD.MOV.U32 R15, RZ, RZ, R18 ;  /* 0x000000ffff0f8224 */ /* 0x000fca00078e0012 */
[----:B------:R0:W2:Y:S04]  /*3c620*/  @!P0 LDG.E.U16 R25, [R14.64] ;  /* 0x000000060e198981 */ /* 0x0000a8000c1e1500 */
[----:B------:R1:W-:Y:S04]  /*3c630*/  STS.U16 [R27+0x1dc00], R29 ;  /* 0x01dc001d1b007388 */ /* 0x0003e80000000400 */
        /* <DEDUP_REMOVED lines=9> */
[----:B-1----:R-:W2:Y:S03]  /*3c6d0*/  LDL.LU R29, [R1+0xac] ;  /* 0x0000ac00011d7983 */ /* 0x002ea60000300800 */
[----:B------:R0:W-:Y:S01]  /*3c6e0*/  STS.U16 [R27+0x1e400], R13 ;  /* 0x01e4000d1b007388 */ /* 0x0001e20000000400 */
[----:B------:R1:W-:Y:S02]  /*3c6f0*/  STS.U16 [R27+0x1ec00], R12 ;  /* 0x01ec000c1b007388 */ /* 0x0003e40000000400 */
[----:B------:R1:W-:Y:S02]  /*3c700*/  STS.U16 [R27+0x1f400], R11 ;  /* 0x01f4000b1b007388 */ /* 0x0003e40000000400 */
[----:B------:R1:W-:Y:S01]  /*3c710*/  STS.U16 [R27+0x1fc00], R10 ;  /* 0x01fc000a1b007388 */ /* 0x0003e20000000400 */
[----:B0-----:R-:W2:Y:S01]  /*3c720*/  LDL.LU R13, [R1+0xb8] ;  /* 0x0000b800010d7983 */ /* 0x001ea20000300800 */
[----:B-1----:R-:W2:Y:S02]  /*3c730*/  LDL.LU R12, [R1+0xc4] ;  /* 0x0000c400010c7983 */ /* 0x002ea40000300800 */
[----:B------:R-:W2:Y:S02]  /*3c740*/  LDL.LU R11, [R1+0xd0] ;  /* 0x0000d000010b7983 */ /* 0x000ea40000300800 */
[----:B------:R-:W2:Y:S01]  /*3c750*/  LDL.LU R10, [R1+0xdc] ;  /* 0x0000dc00010a7983 */ /* 0x000ea20000300800 */
[----:B------:R-:W2:Y:S01]  /*3c760*/  LDL.LU R27, [R1+0x28] ;  /* 0x00002800011b7983 */ /* 0x000ea20000300800 */
[----:B----4-:R-:W-:-:S05]  /*3c770*/  LOP3.LUT R17, R0, 0x50, RZ, 0x3c, !PT ;  /* 0x0000005000117812 */ /* 0x010fca00078e3cff */
[----:B---3--:R0:W-:Y:S01]  /*3c780*/  STS.U16 [R17+0x10500], R23 ;  /* 0x0105001711007388 */ /* 0x0081e20000000400 */
[----:B--2---:R1:W-:Y:S03]  /*3c790*/  STS.U16 [R17+0x10d00], R22 ;  /* 0x010d001611007388 */ /* 0x0043e60000000400 */
[----:B------:R3:W-:Y:S01]  /*3c7a0*/  STS.U16 [R17+0x11500], R26 ;  /* 0x0115001a11007388 */ /* 0x0007e20000000400 */
[----:B------:R3:W-:Y:S03]  /*3c7b0*/  STS.U16 [R17+0x11d00], R21 ;  /* 0x011d001511007388 */ /* 0x0007e60000000400 */
[----:B------:R4:W-:Y:S01]  /*3c7c0*/  STS.U16 [R17+0x12500], R19 ;  /* 0x0125001311007388 */ /* 0x0009e20000000400 */
[----:B------:R3:W-:Y:S03]  /*3c7d0*/  STS.U16 [R17+0x12d00], R6 ;  /* 0x012d000611007388 */ /* 0x0007e60000000400 */
[----:B0-----:R-:W2:Y:S04]  /*3c7e0*/  LDL.LU R23, [R1+0x6ddc] ;  /* 0x006ddc0001177983 */ /* 0x001ea80000300800 */
[----:B-1----:R-:W2:Y:S01]  /*3c7f0*/  LDL.LU R22, [R1+0x20] ;  /* 0x0000200001167983 */ /* 0x002ea20000300800 */
[----:B---3--:R-:W3:Y:S02]  /*3c800*/  LDL.LU R26, [R1+0x4] ;  /* 0x00000400011a7983 */ /* 0x008ee40000300800 */
[----:B------:R-:W3:Y:S01]  /*3c810*/  LDL.LU R21, [R1+0x6dd8] ;  /* 0x006dd80001157983 */ /* 0x000ee20000300800 */
[----:B----4-:R-:W4:Y:S01]  /*3c820*/  LDL.LU R19, [R1+0x6dd4] ;  /* 0x006dd40001137983 */ /* 0x010f220000300800 */
[----:B------:R-:W4:Y:S03]  /*3c830*/  LDL.LU R6, [R1+0x6dd0] ;  /* 0x006dd00001067983 */ /* 0x000f260000300800 */
[----:B------:R0:W-:Y:S01]  /*3c840*/  STS.U16 [R17+0x13500], R7 ;  /* 0x0135000711007388 */ /* 0x0001e20000000400 */
[----:B------:R1:W-:Y:S02]  /*3c850*/  STS.U16 [R17+0x13d00], R8 ;  /* 0x013d000811007388 */ /* 0x0003e40000000400 */
[----:B------:R1:W-:Y:S02]  /*3c860*/  STS.U16 [R17+0x14500], R9 ;  /* 0x0145000911007388 */ /* 0x0003e40000000400 */
[----:B------:R1:W-:Y:S01]  /*3c870*/  STS.U16 [R17+0x14d00], R28 ;  /* 0x014d001c11007388 */ /* 0x0003e20000000400 */
[----:B0-----:R-:W4:Y:S01]  /*3c880*/  LDL.LU R7, [R1+0x6dcc] ;  /* 0x006dcc0001077983 */ /* 0x001f220000300800 */
[----:B-1----:R-:W4:Y:S02]  /*3c890*/  LDL.LU R8, [R1+0x6dc8] ;  /* 0x006dc80001087983 */ /* 0x002f240000300800 */
[----:B------:R-:W4:Y:S02]  /*3c8a0*/  LDL.LU R9, [R1+0x6dc4] ;  /* 0x006dc40001097983 */ /* 0x000f240000300800 */
[----:B------:R-:W4:Y:S01]  /*3c8b0*/  LDL.LU R28, [R1+0x6dc0] ;  /* 0x006dc000011c7983 */ /* 0x000f220000300800 */
        /* <DEDUP_REMOVED lines=10> */
[----:B------:R1:W-:Y:S02]  /*3c960*/  STS.U16 [R17+0x1a500], R2 ;  /* 0x01a5000211007388 */ /* 0x0003e40000000400 */
[----:B------:R1:W-:Y:S01]  /*3c970*/  STS.U16 [R17+0x1ad00], R3 ;  /* 0x01ad000311007388 */ /* 0x0003e20000000400 */
[----:B------:R1:W-:Y:S01]  /*3c980*/  STS.U16 [R17+0x1b500], R4 ;  /* 0x01b5000411007388 */ /* 0x0003e20000000400 */
[----:B------:R1:W-:Y:S03]  /*3c990*/  STS.U16 [R17+0x1bd00], R5 ;  /* 0x01bd000511007388 */ /* 0x0003e60000000400 */
[----:B0-----:R-:W4:Y:S01]  /*3c9a0*/  LDL.LU R16, [R1+0x150] ;  /* 0x0001500001107983 */ /* 0x001f220000300800 */
[----:B-1----:R-:W4:Y:S03]  /*3c9b0*/  LDL.LU R2, [R1+0x144] ;  /* 0x0001440001027983 */ /* 0x002f260000300800 */
[----:B------:R-:W4:Y:S04]  /*3c9c0*/  LDL.LU R15, [R1+0xfc] ;  /* 0x0000fc00010f7983 */ /* 0x000f280000300800 */
[----:B------:R-:W4:Y:S01]  /*3c9d0*/  LDL.LU R3, [R1+0xf0] ;  /* 0x0000f00001037983 */ /* 0x000f220000300800 */
[----:B------:R-:W4:Y:S02]  /*3c9e0*/  LDL.LU R4, [R1+0xe4] ;  /* 0x0000e40001047983 */ /* 0x000f240000300800 */
[----:B------:R0:W-:Y:S02]  /*3c9f0*/  STS.U16 [R17+0x1c500], R27 ;  /* 0x01c5001b11007388 */ /* 0x0001e40000000400 */
[----:B------:R-:W4:Y:S01]  /*3ca00*/  LDL.LU R5, [R1+0xd8] ;  /* 0x0000d80001057983 */ /* 0x000f220000300800 */
        /* <DEDUP_REMOVED lines=12> */
[----:B-1----:R-:W4:Y:S03]  /*3cad0*/  LDL.LU R26, [R1+0x1c] ;  /* 0x00001c00011a7983 */ /* 0x002f260000300800 */
[----:B----4-:R0:W-:Y:S01]  /*3cae0*/  STS.U16 [R17+0x1dd00], R28 ;  /* 0x01dd001c11007388 */ /* 0x0101e20000000400 */
[----:B------:R1:W-:Y:S02]  /*3caf0*/  STS.U16 [R17+0x1e500], R9 ;  /* 0x01e5000911007388 */ /* 0x0003e40000000400 */
[----:B------:R4:W-:Y:S02]  /*3cb00*/  STS.U16 [R17+0x1ed00], R8 ;  /* 0x01ed000811007388 */ /* 0x0009e40000000400 */
[----:B------:R4:W-:Y:S01]  /*3cb10*/  STS.U16 [R17+0x1f500], R7 ;  /* 0x01f5000711007388 */ /* 0x0009e20000000400 */
[----:B------:R4:W-:Y:S04]  /*3cb20*/  STS.U16 [R17+0x1fd00], R6 ;  /* 0x01fd000611007388 */ /* 0x0009e80000000400 */
[----:B0-----:R-:W2:Y:S01]  /*3cb30*/  LDL.LU R28, [R1+0x108] ;  /* 0x00010800011c7983 */ /* 0x001ea20000300800 */
[----:B-1----:R-:W2:Y:S02]  /*3cb40*/  LDL.LU R9, [R1+0x114] ;  /* 0x0001140001097983 */ /* 0x002ea40000300800 */
[----:B----4-:R-:W4:Y:S01]  /*3cb50*/  LDL.LU R8, [R1+0x120] ;  /* 0x0001200001087983 */ /* 0x010f220000300800 */
[----:B------:R-:W2:Y:S04]  /*3cb60*/  LDL.LU R7, [R1+0x12c] ;  /* 0x00012c0001077983 */ /* 0x000ea80000300800 */
[----:B------:R-:W2:Y:S01]  /*3cb70*/  LDL.LU R17, [R1+0x6dbc] ;  /* 0x006dbc0001117983 */ /* 0x000ea20000300800 */
[----:B------:R-:W2:Y:S01]  /*3cb80*/  LDL.LU R6, [R1+0x138] ;  /* 0x0001380001067983 */ /* 0x000ea20000300800 */
[----:B------:R-:W-:-:S05]  /*3cb90*/  LOP3.LUT R0, R0, 0x60, RZ, 0x3c, !PT ;  /* 0x0000006000007812 */ /* 0x000fca00078e3cff */
[----:B------:R0:W-:Y:S01]  /*3cba0*/  STS.U16 [R0+0x10600], R16 ;  /* 0x0106001000007388 */ /* 0x0001e20000000400 */
[----:B------:R1:W-:Y:S03]  /*3cbb0*/  STS.U16 [R0+0x10e00], R2 ;  /* 0x010e000200007388 */ /* 0x0003e60000000400 */
[----:B0-----:R-:W4:Y:S01]  /*3cbc0*/  LDL.LU R16, [R1+0x6db8] ;  /* 0x006db80001107983 */ /* 0x001f220000300800 */
[----:B-1----:R-:W4:Y:S03]  /*3cbd0*/  LDL.LU R2, [R1+0x6db4] ;  /* 0x006db40001027983 */ /* 0x002f260000300800 */
[----:B--2---:R-:W-:Y:S01]  /*3cbe0*/  STS.U16 [R0+0x11600], R6 ;  /* 0x0116000600007388 */ /* 0x004fe20000000400 */
[----:B------:R-:W-:Y:S02]  /*3cbf0*/  STS.U16 [R0+0x11e00], R7 ;  /* 0x011e000700007388 */ /* 0x000fe40000000400 */
[----:B----4-:R-:W-:Y:S01]  /*3cc00*/  STS.U16 [R0+0x12600], R8 ;  /* 0x0126000800007388 */ /* 0x010fe20000000400 */
[----:B------:R-:W-:Y:S04]  /*3cc10*/  STS.U16 [R0+0x12e00], R9 ;  /* 0x012e000900007388 */ /* 0x000fe80000000400 */
[----:B------:R-:W-:Y:S01]  /*3cc20*/  STS.U16 [R0+0x13600], R28 ;  /* 0x0136001c00007388 */ /* 0x000fe20000000400 */
[----:B------:R0:W-:Y:S02]  /*3cc30*/  STS.U16 [R0+0x13e00], R15 ;  /* 0x013e000f00007388 */ /* 0x0001e40000000400 */
        /* <DEDUP_REMOVED lines=8> */
[----:B------:R-:W4:Y:S04]  /*3ccc0*/  LDL.LU R27, [R1] ;  /* 0x00000000011b7983 */ /* 0x000f280000300800 */
        /* <DEDUP_REMOVED lines=9> */
[----:B------:R1:W-:Y:S03]  /*3cd60*/  STS.U16 [R0+0x1ae00], R26 ;  /* 0x01ae001a00007388 */ /* 0x0003e60000000400 */
[----:B0-----:R-:W4:Y:S01]  /*3cd70*/  LDL.LU R18, [R1+0x14c] ;  /* 0x00014c0001127983 */ /* 0x001f220000300800 */
[----:B-1----:R-:W4:Y:S02]  /*3cd80*/  LDL.LU R20, [R1+0x140] ;  /* 0x0001400001147983 */ /* 0x002f240000300800 */
[----:B------:R-:W4:Y:S01]  /*3cd90*/  LDL.LU R22, [R1+0x134] ;  /* 0x0001340001167983 */ /* 0x000f220000300800 */
[----:B------:R-:W4:Y:S04]  /*3cda0*/  LDL.LU R26, [R1+0x128] ;  /* 0x00012800011a7983 */ /* 0x000f280000300800 */
        /* <DEDUP_REMOVED lines=10> */
[----:B------:R-:W4:Y:S01]  /*3ce50*/  LDL.LU R14, [R1+0x58] ;  /* 0x00005800010e7983 */ /* 0x000f220000300800 */
[----:B---3--:R0:W-:Y:S01]  /*3ce60*/  STS.U16 [R0+0x1b600], R15 ;  /* 0x01b6000f00007388 */ /* 0x0081e20000000400 */
[----:B------:R1:W-:Y:S02]  /*3ce70*/  STS.U16 [R0+0x1be00], R3 ;  /* 0x01be000300007388 */ /* 0x0003e40000000400 */
[----:B--2---:R2:W-:Y:S02]  /*3ce80*/  STS.U16 [R0+0x1c600], R4 ;  /* 0x01c6000400007388 */ /* 0x0045e40000000400 */
[----:B----4-:R3:W-:Y:S01]  /*3ce90*/  STS.U16 [R0+0x1ce00], R5 ;  /* 0x01ce000500007388 */ /* 0x0107e20000000400 */
[----:B------:R3:W-:Y:S04]  /*3cea0*/  STS.U16 [R0+0x1d600], R27 ;  /* 0x01d6001b00007388 */ /* 0x0007e80000000400 */
[----:B0-----:R-:W4:Y:S01]  /*3ceb0*/  LDL.LU R15, [R1+0x48] ;  /* 0x00004800010f7983 */ /* 0x001f220000300800 */
[----:B-1----:R-:W4:Y:S02]  /*3cec0*/  LDL.LU R3, [R1+0x6db0] ;  /* 0x006db00001037983 */ /* 0x002f240000300800 */
[----:B--2---:R-:W2:Y:S01]  /*3ced0*/  LDL.LU R4, [R1+0x6dac] ;  /* 0x006dac0001047983 */ /* 0x004ea20000300800 */
[----:B---3--:R-:W3:Y:S04]  /*3cee0*/  LDL.LU R5, [R1+0x6da8] ;  /* 0x006da80001057983 */ /* 0x008ee80000300800 */
[----:B------:R-:W2:Y:S04]  /*3cef0*/  LDL.LU R27, [R1+0x6da4] ;  /* 0x006da400011b7983 */ /* 0x000ea80000300800 */
[----:B--2---:R0:W-:Y:S01]  /*3cf00*/  STS.U16 [R0+0x1de00], R27 ;  /* 0x01de001b00007388 */ /* 0x0041e20000000400 */
[----:B---3--:R1:W-:Y:S02]  /*3cf10*/  STS.U16 [R0+0x1e600], R5 ;  /* 0x01e6000500007388 */ /* 0x0083e40000000400 */
[----:B------:R2:W-:Y:S02]  /*3cf20*/  STS.U16 [R0+0x1ee00], R4 ;  /* 0x01ee000400007388 */ /* 0x0005e40000000400 */
[----:B----4-:R3:W-:Y:S01]  /*3cf30*/  STS.U16 [R0+0x1f600], R3 ;  /* 0x01f6000300007388 */ /* 0x0107e20000000400 */
[----:B------:R3:W-:Y:S04]  /*3cf40*/  STS.U16 [R0+0x1fe00], R2 ;  /* 0x01fe000200007388 */ /* 0x0007e80000000400 */
[----:B0-----:R-:W2:Y:S01]  /*3cf50*/  LDL.LU R27, [R1+0xec] ;  /* 0x0000ec00011b7983 */ /* 0x001ea20000300800 */
[----:B-1----:R-:W2:Y:S02]  /*3cf60*/  LDL.LU R5, [R1+0xf8] ;  /* 0x0000f80001057983 */ /* 0x002ea40000300800 */
[----:B--2---:R-:W2:Y:S01]  /*3cf70*/  LDL.LU R4, [R1+0x104] ;  /* 0x0001040001047983 */ /* 0x004ea20000300800 */
[----:B---3--:R-:W3:Y:S04]  /*3cf80*/  LDL.LU R3, [R1+0x110] ;  /* 0x0001100001037983 */ /* 0x008ee80000300800 */
[----:B------:R-:W2:Y:S01]  /*3cf90*/  LDL.LU R0, [R1+0x6da0] ;  /* 0x006da00001007983 */ /* 0x000ea20000300800 */
[----:B------:R-:W3:Y:S03]  /*3cfa0*/  LDL.LU R2, [R1+0x11c] ;  /* 0x00011c0001027983 */ /* 0x000ee60000300800 */
[----:B--2---:R0:W-:Y:S01]  /*3cfb0*/  STS.U16 [R0+0x10700], R18 ;  /* 0x0107001200007388 */ /* 0x0041e20000000400 */
[----:B------:R1:W-:Y:S02]  /*3cfc0*/  STS.U16 [R0+0x10f00], R20 ;  /* 0x010f001400007388 */ /* 0x0003e40000000400 */
[----:B------:R2:W-:Y:S02]  /*3cfd0*/  STS.U16 [R0+0x11700], R22 ;  /* 0x0117001600007388 */ /* 0x0005e40000000400 */
[----:B------:R3:W-:Y:S01]  /*3cfe0*/  STS.U16 [R0+0x11f00], R26 ;  /* 0x011f001a00007388 */ /* 0x0007e20000000400 */
[----:B0-----:R-:W4:Y:S01]  /*3cff0*/  LDL.LU R18, [R1+0x6d9c] ;  /* 0x006d9c0001127983 */ /* 0x001f220000300800 */
[----:B-1----:R-:W4:Y:S02]  /*3d000*/  LDL.LU R20, [R1+0x6d98] ;  /* 0x006d980001147983 */ /* 0x002f240000300800 */
[----:B--2---:R-:W2:Y:S02]  /*3d010*/  LDL.LU R22, [R1+0x6d94] ;  /* 0x006d940001167983 */ /* 0x004ea40000300800 */
[----:B---3--:R-:W3:Y:S01]  /*3d020*/  LDL.LU R26, [R1+0x6d90] ;  /* 0x006d9000011a7983 */ /* 0x008ee20000300800 */
[----:B------:R0:W-:Y:S01]  /*3d030*/  STS.U16 [R0+0x12700], R2 ;  /* 0x0127000200007388 */ /* 0x0001e20000000400 */
        /* <DEDUP_REMOVED lines=16> */
[----:B0-----:R-:W4:Y:S04]  /*3d140*/  LDL R2, [R1+0x974] ;  /* 0x0009740001027983 */ /* 0x001f280000100800 */
[----:B---3--:R-:W-:Y:S01]  /*3d150*/  STS.U16 [R0+0x1af00], R26 ;  /* 0x01af001a00007388 */ /* 0x008fe20000000400 */
[----:B--2---:R0:W-:Y:S03]  /*3d160*/  STS.U16 [R0+0x1b700], R22 ;  /* 0x01b7001600007388 */ /* 0x0041e60000000400 */
[----:B0-----:R-:W2:Y:S01]  /*3d170*/  LDL R22, [R1+0x978] ;  /* 0x0009780001167983 */ /* 0x001ea20000100800 */
        /* <DEDUP_REMOVED lines=9> */
[----:B------:R-:W-:Y:S06]  /*3d210*/  BAR.SYNC.DEFER_BLOCKING 0x0 ;  /* 0x0000000000007b1d */ /* 0x000fec0000010000 */
[----:B------:R-:W-:Y:S04]  /*3d220*/  LDSM.16.MT88.4 R24, [R2] ;  /* 0x000000000218783b */ /* 0x000fe80000004200 */
[----:B--2---:R-:W0:Y:S04]  /*3d230*/  LDSM.16.M88.4 R4, [R22+0x10000] ;  /* 0x010000001604783b */ /* 0x004e280000000200 */
[----:B------:R-:W1:Y:S04]  /*3d240*/  LDSM.16.M88.4 R8, [R22+0x11000] ;  /* 0x011000001608783b */ /* 0x000e680000000200 */
[----:B------:R-:W-:Y:S04]  /*3d250*/  LDSM.16.M88.4 R12, [R22+0x13000] ;  /* 0x01300000160c783b */ /* 0x000fe80000000200 */
[----:B0-----:R-:W-:Y:S01]  /*3d260*/  STL.64 [R1+0x20], R4 ;  /* 0x0000200401007387 */ /* 0x001fe20000100a00 */
[----:B------:R-:W-:-:S02]  /*3d270*/  IMAD.MOV.U32 R19, RZ, RZ, R4 ;  /* 0x000000ffff137224 */ /* 0x000fc400078e0004 */
[----:B------:R-:W-:Y:S02]  /*3d280*/  STL.64 [R1+0x28], R6 ;  /* 0x0000280601007387 */ /* 0x000fe40000100a00 */
[----:B------:R-:W-:Y:S02]  /*3d290*/  IMAD.MOV.U32 R18, RZ, RZ, R5 ;  /* 0x000000ffff127224 */ /* 0x000fe400078e0005 */
[----:B------:R-:W0:Y:S04]  /*3d2a0*/  LDSM.16.M88.4 R4, [R22+0x12000] ;  /* 0x012000001604783b */ /* 0x000e280000000200 */
[----:B-1----:R-:W-:Y:S01]  /*3d2b0*/  STL.64 [R1+0x10], R8 ;  /* 0x0000100801007387 */ /* 0x002fe20000100a00 */
[----:B------:R-:W-:Y:S02]  /*3d2c0*/  STL.64 [R1+0x18], R10 ;  /* 0x0000180a01007387 */ /* 0x000fe40000100a00 */
[----:B------:R-:W1:Y:S01]  /*3d2d0*/  LDSM.16.M88.4 R8, [R22+0x14000] ;  /* 0x014000001608783b */ /* 0x000e620000000200 */
[----:B0-----:R-:W-:Y:S03]  /*3d2e0*/  STL.64 [R1], R4 ;  /* 0x0000000401007387 */ /* 0x001fe60000100a00 */
[----:B------:R-:W-:Y:S02]  /*3d2f0*/  STL.64 [R1+0x8], R6 ;  /* 0x0000080601007387 */ /* 0x000fe40000100a00 */
[----:B------:R-:W-:Y:S02]  /*3d300*/  STL [R1+0x65c4], R14 ;  /* 0x0065c40e01007387 */ /* 0x000fe40000100800 */
[----:B------:R-:W-:Y:S01]  /*3d310*/  STL [R1+0x65c0], R15 ;  /* 0x0065c00f01007387 */ /* 0x000fe20000100800 */
[----:B------:R-:W-:Y:S01]  /*3d320*/  STL.64 [R1+0x6d68], R12 ;  /* 0x006d680c01007387 */ /* 0x000fe20000100a00 */
[----:B------:R-:W-:-:S02]  /*3d330*/  IMAD.MOV.U32 R17, RZ, RZ, R4 ;  /* 0x000000ffff117224 */ /* 0x000fc400078e0004 */
[----:B------:R-:W-:Y:S02]  /*3d340*/  IMAD.MOV.U32 R16, RZ, RZ, R5 ;  /* 0x000000ffff107224 */ /* 0x000fe400078e0005 */
[----:B-1----:R-:W-:Y:S01]  /*3d350*/  STL [R1+0x669c], R10 ;  /* 0x00669c0a01007387 */ /* 0x002fe20000100800 */
[----:B------:R-:W-:Y:S04]  /*3d360*/  STL [R1+0x6698], R11 ;  /* 0x0066980b01007387 */ /* 0x000fe80000100800 */
[----:B------:R-:W0:Y:S01]  /*3d370*/  LDSM.16.M88.4 R4, [R22+0x15000] ;  /* 0x015000001604783b */ /* 0x000e220000000200 */
[----:B------:R-:W-:Y:S02]  /*3d380*/  STL.64 [R1+0x6d50], R8 ;  /* 0x006d500801007387 */ /* 0x000fe40000100a00 */
[----:B------:R-:W1:Y:S01]  /*3d390*/  LDSM.16.M88.4 R8, [R22+0x16000] ;  /* 0x016000001608783b */ /* 0x000e620000000200 */
[----:B------:R-:W2:Y:S04]  /*3d3a0*/  LDSM.16.M88.4 R12, [R22+0x17000] ;  /* 0x01700000160c783b */ /* 0x000ea80000000200 */
[----:B0-----:R-:W-:Y:S01]  /*3d3b0*/  STL [R1+0x66a4], R6 ;  /* 0x0066a40601007387 */ /* 0x001fe20000100800 */
[----:B------:R-:W-:Y:S02]  /*3d3c0*/  STL [R1+0x66a0], R7 ;  /* 0x0066a00701007387 */ /* 0x000fe40000100800 */
[----:B-1----:R-:W-:Y:S02]  /*3d3d0*/  STL.64 [R1+0x30], R8 ;  /* 0x0000300801007387 */ /* 0x002fe40000100a00 */
[----:B------:R-:W-:Y:S02]  /*3d3e0*/  STL.64 [R1+0x38], R10 ;  /* 0x0000380a01007387 */ /* 0x000fe40000100a00 */
[----:B------:R-:W0:Y:S04]  /*3d3f0*/  LDSM.16.M88.4 R8, [R22+0x18000] ;  /* 0x018000001608783b */ /* 0x000e280000000200 */
[----:B--2---:R-:W-:Y:S01]  /*3d400*/  STL.64 [R1+0xc0], R12 ;  /* 0x0000c00c01007387 */ /* 0x004fe20000100a00 */
[----:B------:R-:W-:Y:S02]  /*3d410*/  STL.64 [R1+0xc8], R14 ;  /* 0x0000c80e01007387 */ /* 0x000fe40000100a00 */
[----:B------:R-:W1:Y:S01]  /*3d420*/  LDSM.16.M88.4 R12, [R22+0x19000] ;  /* 0x01900000160c783b */ /* 0x000e620000000200 */
[----:B0-----:R-:W-:Y:S03]  /*3d430*/  STL.64 [R1+0xb0], R8 ;  /* 0x0000b00801007387 */ /* 0x001fe60000100a00 */
[----:B------:R-:W-:-:S02]  /*3d440*/  IMAD.MOV.U32 R29, RZ, RZ, R8 ;  /* 0x000000ffff1d7224 */ /* 0x000fc400078e0008 */
[----:B------:R-:W-:Y:S02]  /*3d450*/  STL.64 [R1+0xb8], R10 ;  /* 0x0000b80a01007387 */ /* 0x000fe40000100a00 */
[----:B------:R-:W-:Y:S02]  /*3d460*/  IMAD.MOV.U32 R28, RZ, RZ, R9 ;  /* 0x000000ffff1c7224 */ /* 0x000fe400078e0009 */
[----:B------:R-:W0:Y:S04]  /*3d470*/  LDSM.16.M88.4 R8, [R22+0x1a000] ;  /* 0x01a000001608783b */ /* 0x000e280000000200 */
[----:B------:R-:W-:Y:S01]  /*3d480*/  STL [R1+0x6d4c], R28 ;  /* 0x006d4c1c01007387 */ /* 0x000fe20000100800 */
[----:B------:R-:W-:Y:S02]  /*3d490*/  STL [R1+0x6d48], R29 ;  /* 0x006d481d01007387 */ /* 0x000fe40000100800 */
[----:B-1----:R-:W-:Y:S02]  /*3d4a0*/  STL.64 [R1+0xa0], R12 ;  /* 0x0000a00c01007387 */ /* 0x002fe40000100a00 */
[----:B------:R-:W-:Y:S02]  /*3d4b0*/  STL.64 [R1+0xa8], R14 ;  /* 0x0000a80e01007387 */ /* 0x000fe40000100a00 */
[----:B------:R-:W1:Y:S04]  /*3d4c0*/  LDSM.16.M88.4 R12, [R22+0x1b000] ;  /* 0x01b00000160c783b */ /* 0x000e680000000200 */
[----:B0-----:R-:W-:Y:S01]  /*3d4d0*/  STL.64 [R1+0x90], R8 ;  /* 0x0000900801007387 */ /* 0x001fe20000100a00 */
[----:B------:R-:W-:Y:S02]  /*3d4e0*/  STL.64 [R1+0x98], R10 ;  /* 0x0000980a01007387 */ /* 0x000fe40000100a00 */
[----:B------:R-:W0:Y:S01]  /*3d4f0*/  LDSM.16.M88.4 R8, [R22+0x1c000] ;  /* 0x01c000001608783b */ /* 0x000e220000000200 */
[----:B-1----:R-:W-:Y:S03]  /*3d500*/  STL.64 [R1+0x80], R12 ;  /* 0x0000800c01007387 */ /* 0x002fe60000100a00 */
[----:B------:R-:W-:Y:S02]  /*3d510*/  STL.64 [R1+0x88], R14 ;  /* 0x0000880e01007387 */ /* 0x000fe40000100a00 */
[----:B------:R-:W1:Y:S01]  /*3d520*/  LDSM.16.M88.4 R12, [R22+0x1d000] ;  /* 0x01d00000160c783b */ /* 0x000e620000000200 */
[----:B0-----:R-:W-:Y:S03]  /*3d530*/  STL.64 [R1+0x70], R8 ;  /* 0x0000700801007387 */ /* 0x001fe60000100a00 */
[----:B------:R-:W-:-:S02]  /*3d540*/  IMAD.MOV.U32 R28, RZ, RZ, R8 ;  /* 0x000000ffff1c7224 */ /* 0x000fc400078e0008 */
[----:B------:R-:W-:Y:S02]  /*3d550*/  STL.64 [R1+0x78], R10 ;  /* 0x0000780a01007387 */ /* 0x000fe40000100a00 */
[----:B------:R-:W-:Y:S02]  /*3d560*/  IMAD.MOV.U32 R29, RZ, RZ, R9 ;  /* 0x000000ffff1d7224 */ /* 0x000fe400078e0009 */
[----:B------:R-:W0:Y:S04]  /*3d570*/  LDSM.16.M88.4 R8, [R22+0x1e000] ;  /* 0x01e000001608783b */ /* 0x000e280000000200 */
[----:B-1----:R-:W-:Y:S01]  /*3d580*/  STL.64 [R1+0x60], R12 ;  /* 0x0000600c01007387 */ /* 0x002fe20000100a00 */
[----:B------:R-:W-:Y:S03]  /*3d590*/  STL.64 [R1+0x68], R14 ;  /* 0x0000680e01007387 */ /* 0x000fe60000100a00 */
[----:B0-----:R-:W-:Y:S01]  /*3d5a0*/  STL.64 [R1+0x50], R8 ;  /* 0x0000500801007387 */ /* 0x001fe20000100a00 */
[----:B------:R-:W-:-:S02]  /*3d5b0*/  IMAD.MOV.U32 R3, RZ, RZ, R8 ;  /* 0x000000ffff037224 */ /* 0x000fc400078e0008 */
[----:B------:R-:W-:Y:S02]  /*3d5c0*/  STL.64 [R1+0x58], R10 ;  /* 0x0000580a01007387 */ /* 0x000fe40000100a00 */
[----:B------:R-:W-:Y:S02]  /*3d5d0*/  IMAD.MOV.U32 R0, RZ, RZ, R9 ;  /* 0x000000ffff007224 */ /* 0x000fe400078e0009 */
[----:B------:R-:W0:Y:S04]  /*3d5e0*/  LDSM.16.M88.4 R8, [R22+0x1f000] ;  /* 0x01f000001608783b */ /* 0x000e280000000200 */
[----:B0-----:R-:W-:Y:S01]  /*3d5f0*/  STL.64 [R1+0x40], R8 ;  /* 0x0000400801007387 */ /* 0x001fe20000100a00 */
[----:B------:R-:W-:Y:S02]  /*3d600*/  STL.64 [R1+0x48], R10 ;  /* 0x0000480a01007387 */ /* 0x000fe40000100a00 */
[----:B------:R-:W2:Y:S02]  /*3d610*/  LDL.LU.64 R12, [R1+0xda0] ;  /* 0x000da000010c7983 */ /* 0x000ea40000300a00 */
[----:B------:R-:W3:Y:S02]  /*3d620*/  LDL.LU.64 R14, [R1+0xda8] ;  /* 0x000da800010e7983 */ /* 0x000ee40000300a00 */
[----:B------:R-:W-:-:S02]  /*3d630*/  IMAD.MOV.U32 R7, RZ, RZ, R8 ;  /* 0x000000ffff077224 */ /* 0x000fc400078e0008 */
[----:B------:R-:W-:Y:S01]  /*3d640*/  IMAD.MOV.U32 R6, RZ, RZ, R9 ;  /* 0x000000ffff067224 */ /* 0x000fe200078e0009 */
[----:B---3--:R-:W-:Y:S01]  /*3d650*/  STL.64 [R1+0x6d78], R14 ;  /* 0x006d780e01007387 */ /* 0x008fe20000100a00 */
[----:B--2---:R0:W-:Y:S03]  /*3d660*/  STL.64 [R1+0x6d70], R12 ;  /* 0x006d700c01007387 */ /* 0x0041e60000100a00 */
[----:B0-----:R-:W2:Y:S04]  /*3d670*/  LDL.64 R12, [R1+0x10] ;  /* 0x00001000010c7983 */ /* 0x001ea80000100a00 */
[----:B--2---:R-:W-:Y:S01]  /*3d680*/  STL.64 [R1+0x6d80], R12 ;  /* 0x006d800c01007387 */ /* 0x004fe20000100a00 */
[----:B------:R-:W-:Y:S02]  /*3d690*/  STL.64 [R1+0x6d60], R6 ;  /* 0x006d600601007387 */ /* 0x000fe40000100a00 */
[----:B------:R0:W-:Y:S02]  /*3d6a0*/  STL.64 [R1+0x6d58], R4 ;  /* 0x006d580401007387 */ /* 0x0001e40000100a00 */
[----:B0-----:R-:W-:-:S02]  /*3d6b0*/  IMAD.MOV.U32 R4, RZ, RZ, R17 ;  /* 0x000000ffff047224 */ /* 0x001fc400078e0011 */
[----:B------:R-:W-:-:S05]  /*3d6c0*/  IMAD.MOV.U32 R5, RZ, RZ, R16 ;  /* 0x000000ffff057224 */ /* 0x000fca00078e0010 */
[----:B------:R0:W-:Y:S04]  /*3d6d0*/  STL.64 [R1+0x6d88], R4 ;  /* 0x006d880401007387 */ /* 0x0001e80000100a00 */
[----:B0-----:R-:W2:Y:S01]  /*3d6e0*/  LDL.LU.64 R4, [R1+0xdc0] ;  /* 0x000dc00001047983 */ /* 0x001ea20000300a00 */
[----:B------:R-:W2:Y:S02]  /*3d6f0*/  LDL.LU.64 R6, [R1+0xdc8] ;  /* 0x000dc80001067983 */ /* 0x000ea40000300a00 */
[----:B------:R-:W-:Y:S02]  /*3d700*/  IMAD.MOV.U32 R12, RZ, RZ, R19 ;  /* 0x000000ffff0c7224 */ /* 0x000fe400078e0013 */
[----:B------:R-:W-:Y:S01]  /*3d710*/  IMAD.MOV.U32 R13, RZ, RZ, R18 ;  /* 0x000000ffff0d7224 */ /* 0x000fe200078e0012 */
[----:B------:R-:W3:Y:S04]  /*3d720*/  LDL.LU.64 R8, [R1+0xd90] ;  /* 0x000d900001087983 */ /* 0x000ee80000300a00 */
[----:B------:R-:W0:Y:S01]  /*3d730*/  LDSM.16.MT88.4 R16, [R2+0x80] ;  /* 0x000080000210783b */ /* 0x000e220000004200 */
[----:B------:R-:W3:Y:S02]  /*3d740*/  LDL.LU.64 R10, [R1+0xd98] ;  /* 0x000d9800010a7983 */ /* 0x000ee40000300a00 */
[----:B------:R-:W4:Y:S02]  /*3d750*/  LDL.LU.64 R20, [R1+0xba0] ;  /* 0x000ba00001147983 */ /* 0x000f240000300a00 */
[----:B------:R-:W4:Y:S01]  /*3d760*/  LDL.LU.64 R22, [R1+0xba8] ;  /* 0x000ba80001167983 */ /* 0x000f220000300a00 */
[----:B0-----:R-:W-:Y:S01]  /*3d770*/  STL.64 [R1+0x6cc8], R18 ;  /* 0x006cc81201007387 */ /* 0x001fe20000100a00 */
[----:B------:R0:W-:Y:S03]  /*3d780*/  STL.64 [R1+0x6cc0], R16 ;  /* 0x006cc01001007387 */ /* 0x0001e60000100a00 */
[----:B0-----:R-:W3:Y:S01]  /*3d790*/  LDL.LU.64 R16, [R1+0xdb0] ;  /* 0x000db00001107983 */ /* 0x001ee20000300a00 */
[----:B------:R-:W3:Y:S01]  /*3d7a0*/  LDL.LU.64 R18, [R1+0xdb8] ;  /* 0x000db80001127983 */ /* 0x000ee20000300a00 */
[C---:B--2---:R-:W-:Y:S02]  /*3d7b0*/  HMMA.16816.F32.BF16 R12, R24.reuse, R12, R4 ;  /* 0x0000000c180c723c */ /* 0x044fe40000041804 */
[----:B------:R-:W2:Y:S11]  /*3d7c0*/  LDL.LU.64 R4, [R1+0x6d88] ;  /* 0x006d880001047983 */ /* 0x000eb60000300a00 */
[----:B------:R-:W-:Y:S10]  /*3d7d0*/  @!UPT UIADD3 URZ, URZ, URZ, URZ ;  /* 0x0000003f3f3ff290 */ /* 0x000ff4000fffe03f */
[----:B------:R0:W-:Y:S01]  /*3d7e0*/  STL.64 [R1+0x4f0], R12 ;  /* 0x0004f00c01007387 */ /* 0x0001e20000100a00 */
[----:B------:R1:W-:Y:S03]  /*3d7f0*/  STL.64 [R1+0x4f8], R14 ;  /* 0x0004f80e01007387 */ /* 0x0003e60000100a00 */
[----:B0-----:R-:W3:Y:S02]  /*3d800*/  LDL.LU.64 R12, [R1+0x6d80] ;  /* 0x006d8000010c7983 */ /* 0x001ee40000300a00 */
[C---:B---3--:R-:W-:Y:S11]  /*3d810*/  HMMA.16816.F32.BF16 R16, R24.reuse, R12, R16 ;  /* 0x0000000c1810723c */ /* 0x048ff60000041810 */
[----:B------:R-:W-:Y:S11]  /*3d820*/  @!UPT UIADD3 URZ, URZ, URZ, URZ ;  /* 0x0000003f3f3ff290 */ /* 0x000ff6000fffe03f */
[----:B------:R-:W-:Y:S01]  /*3d830*/  @!UPT UIADD3 URZ, URZ, URZ, URZ ;  /* 0x0000003f3f3ff290 */ /* 0x000fe2000fffe03f */
[----:B------:R0:W-:Y:S01]  /*3d840*/  STL.64 [R1+0x4e0], R16 ;  /* 0x0004e01001007387 */ /* 0x0001e20000100a00 */
[----:B------:R-:W-:Y:S02]  /*3d850*/  STL.64 [R1+0x4e8], R18 ;  /* 0x0004e81201007387 */ /* 0x000fe40000100a00 */
[----:B-1----:R-:W2:Y:S02]  /*3d860*/  LDL.LU.64 R14, [R1+0x6d78] ;  /* 0x006d7800010e7983 */ /* 0x002ea40000300a00 */
[----:B0-----:R-:W-:Y:S02]  /*3d870*/  IMAD.MOV.U32 R17, RZ, RZ, R12 ;  /* 0x000000ffff117224 */ /* 0x001fe400078e000c */
[----:B------:R-:W-:Y:S02]  /*3d880*/  IMAD.MOV.U32 R16, RZ, RZ, R13 ;  /* 0x000000ffff107224 */ /* 0x000fe400078e000d */
[----:B------:R-:W2:Y:S03]  /*3d890*/  LDL.LU.64 R12, [R1+0x6d70] ;  /* 0x006d7000010c7983 */ /* 0x000ea60000300a00 */
[----:B------:R0:W-:Y:S02]  /*3d8a0*/  STL.64 [R1+0x6d28], R16 ;  /* 0x006d281001007387 */ /* 0x0001e40000100a00 */
[----:B0-----:R-:W3:Y:S01]  /*3d8b0*/  LDL.LU.64 R16, [R1+0xbd0] ;  /* 0x000bd00001107983 */ /* 0x001ee20000300a00 */
[----:B------:R-:W3:Y:S01]  /*3d8c0*/  LDL.LU.64 R18, [R1+0xbd8] ;  /* 0x000bd80001127983 */ /* 0x000ee20000300a00 */
[C---:B--2---:R-:W-:Y:S02]  /*3d8d0*/  HMMA.16816.F32.BF16 R4, R24.reuse, R4, R12 ;  /* 0x000000041804723c */ /* 0x044fe4000004180c */
[----:B------:R-:W2:Y:S11]  /*3d8e0*/  LDL.LU.64 R12, [R1+0x6d68] ;  /* 0x006d6800010c7983 */ /* 0x000eb60000300a00 */
[----:B------:R-:W-:Y:S11]  /*3d8f0*/  @!UPT UIADD3 URZ, URZ, URZ, URZ ;  /* 0x0000003f3f3ff290 */ /* 0x000ff6000fffe03f */
[----:B------:R-:W-:Y:S02]  /*3d900*/  IMAD.MOV.U32 R14, RZ, RZ, R6 ;  /* 0x000000ffff0e7224 */ /* 0x000fe400078e0006 */
[----:B------:R-:W-:Y:S01]  /*3d910*/  IMAD.MOV.U32 R15, RZ, RZ, R7 ;  /* 0x000000ffff0f7224 */ /* 0x000fe200078e0007 */
[----:B------:R0:W-:Y:S01]  /*3d920*/  STL.64 [R1+0x4d0], R4 ;  /* 0x0004d00401007387 */ /* 0x0001e20000100a00 */
[----:B------:R-:W3:Y:S03]  /*3d930*/  LDL.LU.64 R6, [R1+0x6d60] ;  /* 0x006d600001067983 */ /* 0x000ee60000300a00 */
[----:B0-----:R-:W4:Y:S01]  /*3d940*/  LDL.LU.64 R4, [R1+0x6d58] ;  /* 0x006d580001047983 */ /* 0x001f220000300a00 */
[----:B------:R-:W-:Y:S02]  /*3d950*/  STL [R1+0x65cc], R14 ;  /* 0x0065cc0e01007387 */ /* 0x000fe40000100800 */
[----:B------:R-:W-:Y:S01]  /*3d960*/  STL [R1+0x65c8], R15 ;  /* 0x0065c80f01007387 */ /* 0x000fe20000100800 */
[C---:B--2---:R-:W-:Y:S11]  /*3d970*/  HMMA.16816.F32.BF16 R8, R24.reuse, R12, R8 ;  /* 0x0000000c1808723c */ /* 0x044ff60000041808 */
[----:B------:R-:W-:Y:S11]  /*3d980*/  @!UPT UIADD3 URZ, URZ, URZ, URZ ;  /* 0x0000003f3f3ff290 */ /* 0x000ff6000fffe03f */
[----:B------:R-:W-:Y:S01]  /*3d990*/  @!UPT UIADD3 URZ, URZ, URZ, URZ ;  /* 0x0000003f3f3ff290 */ /* 0x000fe2000fffe03f */
[----:B------:R0:W-:Y:S01]  /*3d9a0*/  STL.64 [R1+0x4c0], R8 ;  /* 0x0004c00801007387 */ /* 0x0001e20000100a00 */
[----:B------:R-:W-:Y:S03]  /*3d9b0*/  STL.64 [R1+0x4c8], R10 ;  /* 0x0004c80a01007387 */ /* 0x000fe60000100a00 */
[----:B0-----:R-:W3:Y:S02]  /*3d9c0*/  LDL.LU.64 R8, [R1+0x6d50] ;  /* 0x006d500001087983 */ /* 0x001ee40000300a00 */
[C---:B---3--:R-:W-:Y:S02]  /*3d9d0*/  HMMA.16816.F32.BF16 R16, R24.reuse, R8, R16 ;  /* 0x000000081810723c */ /* 0x048fe40000041810 */
[----:B------:R-:W-:Y:S11]  /*3d9e0*/  STL.64 [R1+0x6d40], R8 ;  /* 0x006d400801007387 */ /* 0x000ff60000100a00 */
[----:B------:R-:W-:Y:S10]  /*3d9f0*/  @!UPT UIADD3 URZ, URZ, URZ, URZ ;  /* 0x0000003f3f3ff290 */ /* 0x000ff4000fffe03f */
[----:B------:R-:W-:Y:S01]  /*3da00*/  STL.64 [R1+0x4b0], R16 ;  /* 0x0004b01001007387 */ /* 0x000fe20000100a00 */
[----:B------:R4:W-:Y:S02]  /*3da10*/  STL.64 [R1+0x4b8], R18 ;  /* 0x0004b81201007387 */ /* 0x0009e40000100a00 */
[----:B----4-:R-:W-:Y:S01]  /*3da20*/  HMMA.16816.F32.BF16 R16, R24, R4, R20 ;  /* 0x000000041810723c */ /* 0x010fe20000041814 */
[----:B------:R-:W0:Y:S11]  /*3da30*/  LDSM.16.MT88.4 R20, [R2+0x100] ;  /* 0x000100000214783b */ /* 0x000e360000004200 */
[----:B------:R-:W-:Y:S11]  /*3da40*/  @!UPT UIADD3 URZ, URZ, URZ, URZ ;  /* 0x0000003f3f3ff290 */ /* 0x000ff6000fffe03f */
[----:B------:R1:W-:Y:S01]  /*3da50*/  STL [R1+0x4a0], R16 ;  /* 0x0004a01001007387 */ /* 0x0003e20000100800 */
[----:B------:R2:W-:Y:S02]  /*3da60*/  STL [R1+0x4ac], R19 ;  /* 0x0004ac1301007387 */ /* 0x0005e40000100800 */
[----:B------:R-:W3:Y:S02]  /*3da70*/  LDL.LU.64 R8, [R1+0xbc0] ;  /* 0x000bc00001087983 */ /* 0x000ee40000300a00 */
[----:B------:R-:W-:Y:S01]  /*3da80*/  IMAD.MOV.U32 R14, RZ, RZ, R17 ;  /* 0x000000ffff0e7224 */ /* 0x000fe200078e0011 */
[----:B------:R-:W3:Y:S01]  /*3da90*/  LDL.LU.64 R10, [R1+0xbc8] ;  /* 0x000bc800010a7983 */ /* 0x000ee20000300a00 */
[----:B------:R-:W-:-:S03]  /*3daa0*/  IMAD.MOV.U32 R15, RZ, RZ, R18 ;  /* 0x000000ffff0f7224 */ /* 0x000fc600078e0012 */
[----:B-1----:R-:W4:Y:S01]  /*3dab0*/  LDL.LU.64 R16, [R1+0xbb0] ;  /* 0x000bb00001107983 */ /* 0x002f220000300a00 */
[----:B--2---:R-:W2:Y:S03]  /*3dac0*/  LDL.LU.64 R18, [R1+0xbb8] ;  /* 0x000bb80001127983 */ /* 0x004ea60000300a00 */
[----:B--2---:R-:W-:Y:S01]  /*3dad0*/  STL.64 [R1+0x6d38], R18 ;  /* 0x006d381201007387 */ /* 0x004fe20000100a00 */
[----:B----4-:R1:W-:Y:S03]  /*3dae0*/  STL.64 [R1+0x6d30], R16 ;  /* 0x006d301001007387 */ /* 0x0103e60000100a00 */
[----:B-1----:R-:W3:Y:S01]  /*3daf0*/  LDL.64 R16, [R1+0x30] ;  /* 0x0000300001107983 */ /* 0x002ee20000100a00 */
[----:B------:R-:W-:Y:S02]  /*3db00*/  STL.64 [R1+0x6cb8], R4 ;  /* 0x006cb80401007387 */ /* 0x000fe40000100a00 */
[----:B------:R-:W-:Y:S02]  /*3db10*/  STL.64 [R1+0x6c90], R14 ;  /* 0x006c900e01007387 */ /* 0x000fe40000100a00 */
[----:B------:R1:W-:Y:S02]  /*3db20*/  STL.64 [R1+0x6c88], R12 ;  /* 0x006c880c01007387 */ /* 0x0003e40000100a00 */
[----:B-1----:R-:W2:Y:S01]  /*3db30*/  LDL.64 R12, [R1+0xc0] ;  /* 0x0000c000010c7983 */ /* 0x002ea20000100a00 */
[----:B------:R-:W-:Y:S02]  /*3db40*/  STL [R1+0x6c60], R2 ;  /* 0x006c600201007387 */ /* 0x000fe40000100800 */
[----:B0-----:R-:W-:Y:S02]  /*3db50*/  STL.64 [R1+0x6bc8], R22 ;  /* 0x006bc81601007387 */ /* 0x001fe40000100a00 */
[----:B------:R0:W-:Y:S02]  /*3db60*/  STL.64 [R1+0x6bc0], R20 ;  /* 0x006bc01401007387 */ /* 0x0001e40000100a00 */
[----:B0-----:R-:W-:-:S02]  /*3db70*/  IMAD.MOV.U32 R20, RZ, RZ, R28 ;  /* 0x000000ffff147224 */ /* 0x001fc400078e001c */
[----:B------:R-:W-:Y:S01]  /*3db80*/  IMAD.MOV.U32 R21, RZ, RZ, R29 ;  /* 0x000000ffff157224 */ /* 0x000fe200078e001d */
[----:B------:R-:W4:Y:S01]  /*3db90*/  LDL.LU R28, [R1+0x6d4c] ;  /* 0x006d4c00011c7983 */ /* 0x000f220000300800 */
[----:B------:R-:W2:Y:S01]  /*3dba0*/  LDL.LU R29, [R1+0x6d48] ;  /* 0x006d4800011d7983 */ /* 0x000ea20000300800 */
[----:B---3--:R-:W-:Y:S11]  /*3dbb0*/  HMMA.16816.F32.BF16 R8, R24, R16, R8 ;  /* 0x000000101808723c */ /* 0x008ff60000041808 */
[----:B------:R-:W-:Y:S11]  /*3dbc0*/  @!UPT UIADD3 URZ, URZ, URZ, URZ ;  /* 0x0000003f3f3ff290 */ /* 0x000ff6000fffe03f */
[----:B------:R-:W-:Y:S01]  /*3dbd0*/  @!UPT UIADD3 URZ, URZ, URZ, URZ ;  /* 0x0000003f3f3ff290 */ /* 0x000fe2000fffe03f */
[----:B------:R0:W-:Y:S01]  /*3dbe0*/  STL.64 [R1+0x820], R8 ;  /* 0x0008200801007387 */ /* 0x0001e20000100a00 */
[----:B------:R1:W-:Y:S03]  /*3dbf0*/  STL.64 [R1+0x828], R10 ;  /* 0x0008280a01007387 */ /* 0x0003e60000100a00 */
[----:B0-----:R-:W3:Y:S01]  /*3dc00*/  LDL.LU.64 R8, [R1+0x6d40] ;  /* 0x006d400001087983 */ /* 0x001ee20000300a00 */
[----:B-1----:R-:W-:Y:S02]  /*3dc10*/  IMAD.MOV.U32 R11, RZ, RZ, R16 ;  /* 0x000000ffff0b7224 */ /* 0x002fe400078e0010 */
[----:B------:R-:W-:Y:S02]  /*3dc20*/  IMAD.MOV.U32 R10, RZ, RZ, R17 ;  /* 0x000000ffff0a7224 */ /* 0x000fe400078e0011 */
[----:B------:R-:W3:Y:S01]  /*3dc30*/  LDL.LU.64 R18, [R1+0x6d38] ;  /* 0x006d380001127983 */ /* 0x000ee20000300a00 */
[----:B------:R-:W3:Y:S02]  /*3dc40*/  LDL.LU.64 R16, [R1+0x6d30] ;  /* 0x006d300001107983 */ /* 0x000ee40000300a00 */
[----:B------:R-:W-:Y:S02]  /*3dc50*/  STL [R1+0x6c68], R10 ;  /* 0x006c680a01007387 */ /* 0x000fe40000100800 */
[----:B------:R-:W-:Y:S02]  /*3dc60*/  STL [R1+0x6c64], R11 ;  /* 0x006c640b01007387 */ /* 0x000fe40000100800 */
[----:B--2---:R-:W-:-:S02]  /*3dc70*/  IMAD.MOV.U32 R23, RZ, RZ, R12 ;  /* 0x000000ffff177224 */ /* 0x004fc400078e000c */
[----:B------:R-:W-:Y:S01]  /*3dc80*/  IMAD.MOV.U32 R22, RZ, RZ, R13 ;  /* 0x000000ffff167224 */ /* 0x000fe200078e000d */
[C---:B---3--:R-:W-:Y:S01]  /*3dc90*/  HMMA.16816.F32.BF16 R16, R24.reuse, R12, R16 ;  /* 0x0000000c1810723c */ /* 0x048fe20000041810 */
[----:B------:R-:W-:Y:S11]  /*3dca0*/  STL.64 [R1+0x6d08], R8 ;  /* 0x006d080801007387 */ /* 0x000ff60000100a00 */
[----:B------:R-:W-:Y:S11]  /*3dcb0*/  @!UPT UIADD3 URZ, URZ, URZ, URZ ;  /* 0x0000003f3f3ff290 */ /* 0x000ff6000fffe03f */
[----:B------:R0:W-:Y:S01]  /*3dcc0*/  STL.64 [R1+0x810], R16 ;  /* 0x0008101001007387 */ /* 0x0001e20000100a00 */
[----:B------:R-:W-:Y:S03]  /*3dcd0*/  STL.64 [R1+0x818], R18 ;  /* 0x0008181201007387 */ /* 0x000fe60000100a00 */
[----:B0-----:R-:W2:Y:S01]  /*3dce0*/  LDL.LU.64 R16, [R1+0x6d28] ;  /* 0x006d280001107983 */ /* 0x001ea20000300a00 */
[----:B------:R-:W3:Y:S02]  /*3dcf0*/  LDL.64 R12, [R1] ;  /* 0x00000000010c7983 */ /* 0x000ee40000100a00 */
[----:B------:R-:W-:Y:S02]  /*3dd00*/  IMAD.MOV.U32 R8, RZ, RZ, R29 ;  /* 0x000000ffff087224 */ /* 0x000fe400078e001d */
[----:B----4-:R-:W-:Y:S01]  /*3dd10*/  IMAD.MOV.U32 R9, RZ, RZ, R28 ;  /* 0x000000ffff097224 */ /* 0x010fe200078e001c */
[----:B---3--:R0:W-:Y:S04]  /*3dd20*/  STL.64 [R1+0x6c98], R12 ;  /* 0x006c980c01007387 */ /* 0x0081e80000100a00 */
[----:B0-----:R-:W3:Y:S01]  /*3dd30*/  LDL.LU.64 R12, [R1+0xa10] ;  /* 0x000a1000010c7983 */ /* 0x001ee20000300a00 */
[----:B------:R-:W3:Y:S02]  /*3dd40*/  LDL.LU.64 R14, [R1+0xa18] ;  /* 0x000a1800010e7983 */ /* 0x000ee40000300a00 */
[----:B------:R-:W-:Y:S02]  /*3dd50*/  STL [R1+0x6c6c], R23 ;  /* 0x006c6c1701007387 */ /* 0x000fe40000100800 */
[----:B------:R-:W-:Y:S01]  /*3dd60*/  STL [R1+0x6d00], R22 ;  /* 0x006d001601007387 */ /* 0x000fe20000100800 */
[----:B------:R0:W-:Y:S04]  /*3dd70*/  STL.64 [R1+0x6cf8], R20 ;  /* 0x006cf81401007387 */ /* 0x0001e80000100a00 */
[----:B0-----:R-:W4:Y:S01]  /*3dd80*/  LDL.64 R20, [R1+0x90] ;  /* 0x0000900001147983 */ /* 0x001f220000100a00 */
[----:B---3--:R-:W-:Y:S03]  /*3dd90*/  HMMA.16816.F32.BF16 R8, R24, R8, R12 ;  /* 0x000000081808723c */ /* 0x008fe6000004180c */
[----:B----4-:R0:W-:Y:S04]  /*3dda0*/  STL.64 [R1+0x6d10], R20 ;  /* 0x006d101401007387 */ /* 0x0101e80000100a00 */
[----:B0-----:R-:W3:Y:S11]  /*3ddb0*/  LDL.64 R20, [R1+0xa0] ;  /* 0x0000a00001147983 */ /* 0x001ef60000100a00 */
[----:B------:R-:W-:Y:S05]  /*3ddc0*/  @!UPT UIADD3 URZ, URZ, URZ, URZ ;  /* 0x0000003f3f3ff290 */ /* 0x000fea000fffe03f */
[----:B------:R0:W-:Y:S02]  /*3ddd0*/  STL.64 [R1+0x800], R8 ;  /* 0x0008000801007387 */ /* 0x0001e40000100a00 */
[----:B------:R1:W-:Y:S01]  /*3dde0*/  STL.64 [R1+0x808], R10 ;  /* 0x0008080a01007387 */ /* 0x0003e20000100a00 */
[----:B0-----:R-:W4:Y:S01]  /*3ddf0*/  LDL.LU.64 R8, [R1+0x9f0] ;  /* 0x0009f00001087983 */ /* 0x001f220000300a00 */
[----:B-1----:R-:W3:Y:S02]  /*3de00*/  LDL.LU.64 R10, [R1+0x9f8] ;  /* 0x0009f800010a7983 */ /* 0x002ee40000300a00 */
[----:B--2---:R-:W-:Y:S02]  /*3de10*/  IMAD.MOV.U32 R12, RZ, RZ, R17 ;  /* 0x000000ffff0c7224 */ /* 0x004fe400078e0011 */
[----:B------:R-:W-:Y:S02]  /*3de20*/  IMAD.MOV.U32 R13, RZ, RZ, R16 ;  /* 0x000000ffff0d7224 */ /* 0x000fe400078e0010 */
[----:B------:R-:W-:-:S02]  /*3de30*/  IMAD.MOV.U32 R16, RZ, RZ, R7 ;  /* 0x000000ffff107224 */ /* 0x000fc400078e0007 */
[----:B------:R-:W-:Y:S01]  /*3de40*/  IMAD.MOV.U32 R17, RZ, RZ, R6 ;  /* 0x000000ffff117224 */ /* 0x000fe200078e0006 */
[----:B---3--:R-:W-:Y:S01]  /*3de50*/  STL.64 [R1+0x6d20], R10 ;  /* 0x006d200a01007387 */ /* 0x008fe20000100a00 */
[----:B----4-:R0:W-:Y:S03]  /*3de60*/  STL.64 [R1+0x6d18], R8 ;  /* 0x006d180801007387 */ /* 0x0101e60000100a00 */
[----:B0-----:R-:W2:Y:S01]  /*3de70*/  LDL.LU.64 R8, [R1+0xa00] ;  /* 0x000a000001087983 */ /* 0x001ea20000300a00 */
[----:B------:R-:W2:Y:S02]  /*3de80*/  LDL.LU.64 R10, [R1+0xa08] ;  /* 0x000a0800010a7983 */ /* 0x000ea40000300a00 */
[----:B------:R0:W-:Y:S02]  /*3de90*/  STL.64 [R1+0x6cd8], R16 ;  /* 0x006cd81001007387 */ /* 0x0001e40000100a00 */
[----:B------:R-:W3:Y:S01]  /*3dea0*/  LDL.LU.64 R4, [R1+0x930] ;  /* 0x0009300001047983 */ /* 0x000ee20000300a00 */
[----:B------:R-:W3:Y:S01]  /*3deb0*/  LDL.LU.64 R6, [R1+0x938] ;  /* 0x0009380001067983 */ /* 0x000ee20000300a00 */
[----:B0-----:R-:W-:-:S02]  /*3dec0*/  IMAD.MOV.U32 R16, RZ, RZ, R3 ;  /* 0x000000ffff107224 */ /* 0x001fc400078e0003 */
[----:B------:R-:W-:-:S05]  /*3ded0*/  IMAD.MOV.U32 R17, RZ, RZ, R0 ;  /* 0x000000ffff117224 */ /* 0x000fca00078e0000 */
[----:B------:R0:W-:Y:S04]  /*3dee0*/  STL.64 [R1+0x6cf0], R16 ;  /* 0x006cf01001007387 */ /* 0x0001e80000100a00 */
[----:B0-----:R-:W4:Y:S01]  /*3def0*/  LDL.64 R16, [R1+0x80] ;  /* 0x0000800001107983 */ /* 0x001f220000100a00 */
[----:B------:R0:W-:Y:S03]  /*3df00*/  STL.64 [R1+0x6cb0], R12 ;  /* 0x006cb00c01007387 */ /* 0x0001e60000100a00 */
[----:B0-----:R-:W3:Y:S01]  /*3df10*/  LDL.64 R12, [R1+0x20] ;  /* 0x00002000010c7983 */ /* 0x001ee20000100a00 */
[----:B------:R-:W-:Y:S02]  /*3df20*/  IMAD.MOV.U32 R29, RZ, RZ, R20 ;  /* 0x000000ffff1d7224 */ /* 0x000fe400078e0014 */
[----:B------:R-:W-:Y:S01]  /*3df30*/  IMAD.MOV.U32 R28, RZ, RZ, R21 ;  /* 0x000000ffff1c7224 */ /* 0x000fe200078e0015 */
[C---:B--2---:R-:W-:Y:S01]  /*3df40*/  HMMA.16816.F32.BF16 R8, R24.reuse, R20, R8 ;  /* 0x000000141808723c */ /* 0x044fe20000041808 */
[----:B---3--:R0:W-:Y:S04]  /*3df50*/  STL.64 [R1+0x6cd0], R12 ;  /* 0x006cd00c01007387 */ /* 0x0081e80000100a00 */
[----:B0-----:R-:W4:Y:S01]  /*3df60*/  LDL.LU.64 R12, [R1+0x9e0] ;  /* 0x0009e000010c7983 */ /* 0x001f220000300a00 */
[----:B------:R-:W4:Y:S11]  /*3df70*/  LDL.LU.64 R14, [R1+0x9e8] ;  /* 0x0009e800010e7983 */ /* 0x000f360000300a00 */
[----:B------:R-:W-:Y:S06]  /*3df80*/  @!UPT UIADD3 URZ, URZ, URZ, URZ ;  /* 0x0000003f3f3ff290 */ /* 0x000fec000fffe03f */
[----:B------:R-:W-:Y:S02]  /*3df90*/  STL.64 [R1+0x7f0], R8 ;  /* 0x0007f00801007387 */ /* 0x000fe40000100a00 */
[----:B------:R0:W-:Y:S02]  /*3dfa0*/  STL.64 [R1+0x7f8], R10 ;  /* 0x0007f80a01007387 */ /* 0x0001e40000100a00 */
[----:B0-----:R-:W2:Y:S01]  /*3dfb0*/  LDL.LU.64 R10, [R1+0x6d20] ;  /* 0x006d2000010a7983 */ /* 0x001ea20000300a00 */
[----:B------:R-:W2:Y:S02]  /*3dfc0*/  LDL.LU.64 R8, [R1+0x6d18] ;  /* 0x006d180001087983 */ /* 0x000ea40000300a00 */
[----:B------:R-:W2:Y:S02]  /*3dfd0*/  LDL.LU.64 R20, [R1+0x6d10] ;  /* 0x006d100001147983 */ /* 0x000ea40000300a00 */
[C---:B--2---:R-:W-:Y:S01]  /*3dfe0*/  HMMA.16816.F32.BF16 R8, R24.reuse, R20, R8 ;  /* 0x000000141808723c */ /* 0x044fe20000041808 */
[----:B------:R-:W-:Y:S11]  /*3dff0*/  IMAD.MOV.U32 R2, RZ, RZ, R21 ;  /* 0x000000ffff027224 */ /* 0x000ff600078e0015 */
[----:B------:R-:W-:Y:S11]  /*3e000*/  @!UPT UIADD3 URZ, URZ, URZ, URZ ;  /* 0x0000003f3f3ff290 */ /* 0x000ff6000fffe03f */
[----:B------:R0:W-:Y:S01]  /*3e010*/  STL.64 [R1+0x7e0], R8 ;  /* 0x0007e00801007387 */ /* 0x0001e20000100a00 */
[----:B------:R1:W-:Y:S03]  /*3e020*/  STL.64 [R1+0x7e8], R10 ;  /* 0x0007e80a01007387 */ /* 0x0003e60000100a00 */
[----:B0-----:R-:W2:Y:S01]  /*3e030*/  LDL.LU.64 R8, [R1+0x6d08] ;  /* 0x006d080001087983 */ /* 0x001ea20000300a00 */
[----:B-1----:R-:W-:Y:S02]  /*3e040*/  IMAD.MOV.U32 R11, RZ, RZ, R20 ;  /* 0x000000ffff0b7224 */ /* 0x002fe400078e0014 */
[----:B------:R-:W3:Y:S02]  /*3e050*/  LDL.LU R22, [R1+0x6d00] ;  /* 0x006d000001167983 */ /* 0x000ee40000300800 */
[----:B------:R-:W2:Y:S01]  /*3e060*/  LDL.LU.64 R20, [R1+0x6cf8] ;  /* 0x006cf80001147983 */ /* 0x000ea20000300a00 */
[----:B----4-:R-:W-:Y:S01]  /*3e070*/  HMMA.16816.F32.BF16 R12, R24, R16, R12 ;  /* 0x00000010180c723c */ /* 0x010fe2000004180c */
[----:B------:R-:W-:-:S02]  /*3e080*/  IMAD.MOV.U32 R10, RZ, RZ, R17 ;  /* 0x000000ffff0a7224 */ /* 0x000fc400078e0011 */
[----:B------:R-:W-:Y:S11]  /*3e090*/  IMAD.MOV.U32 R23, RZ, RZ, R16 ;  /* 0x000000ffff177224 */ /* 0x000ff600078e0010 */
[----:B------:R-:W-:Y:S09]  /*3e0a0*/  @!UPT UIADD3 URZ, URZ, URZ, URZ ;  /* 0x0000003f3f3ff290 */ /* 0x000ff2000fffe03f */
[----:B------:R0:W-:Y:S01]  /*3e0b0*/  STL.64 [R1+0x7d0], R12 ;  /* 0x0007d00c01007387 */ /* 0x0001e20000100a00 */
[----:B------:R-:W-:Y:S02]  /*3e0c0*/  IMAD.MOV.U32 R0, RZ, RZ, R15 ;  /* 0x000000ffff007224 */ /* 0x000fe400078e000f */
[----:B------:R1:W-:Y:S02]  /*3e0d0*/  STL [R1+0x7d8], R14 ;  /* 0x0007d80e01007387 */ /* 0x0003e40000100800 */
[----:B------:R-:W-:Y:S01]  /*3e0e0*/  STL.64 [R1+0x6c80], R10 ;  /* 0x006c800a01007387 */ /* 0x000fe20000100a00 */
[C---:B--2---:R-:W-:Y:S01]  /*3e0f0*/  HMMA.16816.F32.BF16 R4, R24.reuse, R20, R4 ;  /* 0x000000141804723c */ /* 0x044fe20000041804 */
[----:B------:R-:W-:Y:S01]  /*3e100*/  STL.64 [R1+0x6c78], R8 ;  /* 0x006c780801007387 */ /* 0x000fe20000100a00 */
[----:B------:R-:W-:Y:S02]  /*3e110*/  STL [R1+0x6680], R0 ;  /* 0x0066800001007387 */ /* 0x000fe40000100800 */
[----:B------:R-:W2:Y:S02]  /*3e120*/  LDL.LU.64 R16, [R1+0x590] ;  /* 0x0005900001107983 */ /* 0x000ea40000300a00 */
[----:B------:R-:W2:Y:S11]  /*3e130*/  LDL.LU.64 R18, [R1+0x598] ;  /* 0x0005980001127983 */ /* 0x000eb60000300a00 */
[----:B------:R-:W-:Y:S06]  /*3e140*/  @!UPT UIADD3 URZ, URZ, URZ, URZ ;  /* 0x0000003f3f3ff290 */ /* 0x000fec000fffe03f */
[----:B------:R-:W-:Y:S01]  /*3e150*/  STL.64 [R1+0x7c0], R4 ;  /* 0x0007c00401007387 */ /* 0x000fe20000100a00 */
[----:B------:R-:W-:Y:S02]  /*3e160*/  STL.64 [R1+0x7c8], R6 ;  /* 0x0007c80601007387 */ /* 0x000fe40000100a00 */
[----:B0-----:R-:W4:Y:S02]  /*3e170*/  LDL.LU.64 R12, [R1+0x530] ;  /* 0x00053000010c7983 */ /* 0x001f240000300a00 */
[----:B-1----:R-:W2:Y:S02]  /*3e180*/  LDL.LU.64 R14, [R1+0x538] ;  /* 0x00053800010e7983 */ /* 0x002ea40000300a00 */
[----:B--2---:R-:W-:Y:S01]  /*3e190*/  STL.64 [R1+0x6ce8], R14 ;  /* 0x006ce80e01007387 */ /* 0x004fe20000100a00 */
[----:B----4-:R0:W-:Y:S03]  /*3e1a0*/  STL.64 [R1+0x6ce0], R12 ;  /* 0x006ce00c01007387 */ /* 0x0101e60000100a00 */
[----:B0-----:R-:W2:Y:S01]  /*3e1b0*/  LDL.LU.64 R12, [R1+0x580] ;  /* 0x00058000010c7983 */ /* 0x001ea20000300a00 */
[----:B------:R-:W2:Y:S02]  /*3e1c0*/  LDL.LU.64 R14, [R1+0x588] ;  /* 0x00058800010e7983 */ /* 0x000ea40000300a00 */
[----:B------:R-:W4:Y:S02]  /*3e1d0*/  LDL.LU.64 R4, [R1+0xd40] ;  /* 0x000d400001047983 */ /* 0x000f240000300a00 */
[----:B------:R-:W4:Y:S01]  /*3e1e0*/  LDL.LU.64 R6, [R1+0xd48] ;  /* 0x000d480001067983 */ /* 0x000f220000300a00 */
[----:B------:R-:W2:Y:S01]  /*3e1f0*/  LDL.LU.64 R8, [R1+0xd10] ;  /* 0x000d100001087983 */ /* 0x000ea20000300a00 */
[----:B------:R-:W2:Y:S03]  /*3e200*/  LDL.LU.64 R10, [R1+0xd18] ;  /* 0x000d1800010a7983 */ /* 0x000ea60000300a00 */
[----:B--2---:R-:W-:Y:S01]  /*3e210*/  STL.64 [R1+0x6ca8], R10 ;  /* 0x006ca80a01007387 */ /* 0x004fe20000100a00 */
[----:B------:R0:W-:Y:S03]  /*3e220*/  STL.64 [R1+0x6ca0], R8 ;  /* 0x006ca00801007387 */ /* 0x0001e60000100a00 */
[----:B0-----:R-:W2:Y:S01]  /*3e230*/  LDL.LU.64 R8, [R1+0xd30] ;  /* 0x000d300001087983 */ /* 0x001ea20000300a00 */
[----:B------:R-:W2:Y:S02]  /*3e240*/  LDL.LU.64 R10, [R1+0xd38] ;  /* 0x000d3800010a7983 */ /* 0x000ea40000300a00 */
[----:B------:R0:W-:Y:S02]  /*3e250*/  STL.64 [R1+0x6bf8], R20 ;  /* 0x006bf81401007387 */ /* 0x0001e40000100a00 */
[----:B---3--:R-:W-:Y:S01]  /*3e260*/  STL.64 [R1+0x6c70], R22 ;  /* 0x006c701601007387 */ /* 0x008fe20000100a00 */
[----:B0-----:R-:W3:Y:S02]  /*3e270*/  LDL.64 R20, [R1+0x60] ;  /* 0x0000600001147983 */ /* 0x001ee40000100a00 */
[C---:B---3--:R-:W-:Y:S11]  /*3e280*/  HMMA.16816.F32.BF16 R16, R24.reuse, R20, R16 ;  /* 0x000000141810723c */ /* 0x048ff60000041810 */
[----:B------:R-:W-:Y:S11]  /*3e290*/  @!UPT UIADD3 URZ, URZ, URZ, URZ ;  /* 0x0000003f3f3ff290 */ /* 0x000ff6000fffe03f */
[----:B------:R-:W-:Y:S01]  /*3e2a0*/  @!UPT UIADD3 URZ, URZ, URZ, URZ ;  /* 0x0000003f3f3ff290 */ /* 0x000fe2000fffe03f */
[----:B------:R0:W-:Y:S01]  /*3e2b0*/  STL.64 [R1+0x7b0], R16 ;  /* 0x0007b01001007387 */ /* 0x0001e20000100a00 */
[----:B------:R1:W-:Y:S03]  /*3e2c0*/  STL.64 [R1+0x7b8], R18 ;  /* 0x0007b81201007387 */ /* 0x0003e60000100a00 */
[----:B0-----:R-:W1:Y:S01]  /*3e2d0*/  LDL.LU.64 R16, [R1+0x6cf0] ;  /* 0x006cf00001107983 */ /* 0x001e620000300a00 */
[----:B------:R-:W-:Y:S02]  /*3e2e0*/  IMAD.MOV.U32 R3, RZ, RZ, R20 ;  /* 0x000000ffff037224 */ /* 0x000fe400078e0014 */
[----:B------:R-:W-:Y:S02]  /*3e2f0*/  IMAD.MOV.U32 R0, RZ, RZ, R21 ;  /* 0x000000ffff007224 */ /* 0x000fe400078e0015 */
[----:B------:R-:W3:Y:S01]  /*3e300*/  LDL.LU.64 R20, [R1+0xb20] ;  /* 0x000b200001147983 */ /* 0x000ee20000300a00 */
[----:B------:R-:W3:Y:S01]  /*3e310*/  LDL.LU.64 R22, [R1+0xb28] ;  /* 0x000b280001167983 */ /* 0x000ee20000300a00 */
[C---:B-1----:R-:W-:Y:S02]  /*3e320*/  HMMA.16816.F32.BF16 R16, R24.reuse, R16, R12 ;  /* 0x000000101810723c */ /* 0x042fe4000004180c */
[----:B------:R-:W2:Y:S01]  /*3e330*/  LDL.LU.64 R14, [R1+0x6ce8] ;  /* 0x006ce800010e7983 */ /* 0x000ea20000300a00 */
[----:B------:R-:W2:Y:S11]  /*3e340*/  LDL.LU.64 R12, [R1+0x6ce0] ;  /* 0x006ce000010c7983 */ /* 0x000eb60000300a00 */
[----:B------:R-:W-:Y:S09]  /*3e350*/  @!UPT UIADD3 URZ, URZ, URZ, URZ ;  /* 0x0000003f3f3ff290 */ /* 0x000ff2000fffe03f */
[----:B------:R0:W-:Y:S01]  /*3e360*/  STL.64 [R1+0x7a0], R16 ;  /* 0x0007a01001007387 */ /* 0x0001e20000100a00 */
[----:B------:R1:W-:Y:S03]  /*3e370*/  STL.64 [R1+0x7a8], R18 ;  /* 0x0007a81201007387 */ /* 0x0003e60000100a00 */
[----:B0-----:R-:W2:Y:S02]  /*3e380*/  LDL.LU.64 R16, [R1+0x6cd8] ;  /* 0x006cd80001107983 */ /* 0x001ea40000300a00 */
[----:B--2---:R-:W-:Y:S02]  /*3e390*/  HMMA.16816.F32.BF16 R24, R24, R16, R12 ;  /* 0x000000101818723c */ /* 0x004fe4000004180c */
[----:B------:R-:W4:Y:S01]  /*3e3a0*/  LDL.LU.64 R12, [R1+0x6cd0] ;  /* 0x006cd000010c7983 */ /* 0x000f220000300a00 */
[----:B-1----:R-:W4:Y:S02]  /*3e3b0*/  LDL.LU.64 R18, [R1+0x6cc8] ;  /* 0x006cc80001127983 */ /* 0x002f240000300a00 */
[----:B------:R-:W4:Y:S11]  /*3e3c0*/  LDL.LU.64 R16, [R1+0x6cc0] ;  /* 0x006cc00001107983 */ /* 0x000f360000300a00 */
[----:B------:R-:W-:Y:S07]  /*3e3d0*/  @!UPT UIADD3 URZ, URZ, URZ, URZ ;  /* 0x0000003f3f3ff290 */ /* 0x000fee000fffe03f */
[----:B------:R0:W-:Y:S01]  /*3e3e0*/  STL.64 [R1+0x490], R24 ;  /* 0x0004901801007387 */ /* 0x0001e20000100a00 */
[----:B------:R1:W-:Y:S03]  /*3e3f0*/  STL.64 [R1+0x498], R26 ;  /* 0x0004981a01007387 */ /* 0x0003e60000100a00 */
[----:B0-----:R-:W2:Y:S01]  /*3e400*/  LDL.LU.64 R24, [R1+0xd20] ;  /* 0x000d200001187983 */ /* 0x001ea20000300a00 */
[----:B-1----:R-:W2:Y:S01]  /*3e410*/  LDL.LU.64 R26, [R1+0xd28] ;  /* 0x000d2800011a7983 */ /* 0x002ea20000300a00 */
[C---:B----4-:R-:W-:Y:S11]  /*3e420*/  HMMA.16816.F32.BF16 R4, R16.reuse, R12, R4 ;  /* 0x0000000c1004723c */ /* 0x050ff60000041804 */
[----:B------:R-:W-:Y:S11]  /*3e430*/  @!UPT UIADD3 URZ, URZ, URZ, URZ ;  /* 0x0000003f3f3ff290 */ /* 0x000ff6000fffe03f */
[----:B------:R-:W-:Y:S01]  /*3e440*/  @!UPT UIADD3 URZ, URZ, URZ, URZ ;  /* 0x0000003f3f3ff290 */ /* 0x000fe2000fffe03f */
[----:B------:R0:W-:Y:S01]  /*3e450*/  STL.64 [R1+0x400], R4 ;  /* 0x0004000401007387 */ /* 0x0001e20000100a00 */
[----:B------:R1:W-:Y:S03]  /*3e460*/  STL.64 [R1+0x408], R6 ;  /* 0x0004080601007387 */ /* 0x0003e60000100a00 */
[----:B0-----:R-:W4:Y:S01]  /*3e470*/  LDL.LU.64 R4, [R1+0x6cb8] ;  /* 0x006cb80001047983 */ /* 0x001f220000300a00 */
[----:B-1----:R-:W-:Y:S02]  /*3e480*/  IMAD.MOV.U32 R7, RZ, RZ, R12 ;  /* 0x000000ffff077224 */ /* 0x002fe400078e000c */
[----:B------:R-:W-:Y:S02]  /*3e490*/  IMAD.MOV.U32 R6, RZ, RZ, R13 ;  /* 0x000000ffff067224 */ /* 0x000fe400078e000d */
[----:B------:R-:W2:Y:S02]  /*3e4a0*/  LDL.LU.64 R12, [R1+0x6cb0] ;  /* 0x006cb000010c7983 */ /* 0x000ea40000300a00 */
[C---:B--2---:R-:W-:Y:S02]  /*3e4b0*/  HMMA.16816.F32.BF16 R12, R16.reuse, R12, R8 ;  /* 0x0000000c100c723c */ /* 0x044fe40000041808 */
[----:B------:R-:W2:Y:S01]  /*3e4c0*/  LDL.LU.64 R10, [R1+0x6ca8] ;  /* 0x006ca800010a7983 */ /* 0x000ea20000300a00 */
[----:B------:R-:W2:Y:S11]  /*3e4d0*/  LDL.LU.64 R8, [R1+0x6ca0] ;  /* 0x006ca00001087983 */ /* 0x000eb60000300a00 */
[----:B------:R-:W-:Y:S09]  /*3e4e0*/  @!UPT UIADD3 URZ, URZ, URZ, URZ ;  /* 0x0000003f3f3ff290 */ /* 0x000ff2000fffe03f */
[----:B------:R0:W-:Y:S01]  /*3e4f0*/  STL.64 [R1+0x3f0], R12 ;  /* 0x0003f00c01007387 */ /* 0x0001e20000100a00 */
[----:B------:R1:W-:Y:S03]  /*3e500*/  STL.64 [R1+0x3f8], R14 ;  /* 0x0003f80e01007387 */ /* 0x0003e60000100a00 */
[----:B0-----:R-:W2:Y:S02]  /*3e510*/  LDL.LU.64 R12, [R1+0x6c98] ;  /* 0x006c9800010c7983 */ /* 0x001ea40000300a00 */
[C---:B--2---:R-:W-:Y:S11]  /*3e520*/  HMMA.16816.F32.BF16 R24, R16.reuse, R12, R24 ;  /* 0x0000000c1018723c */ /* 0x044ff60000041818 */
[----:B------:R-:W-:Y:S11]  /*3e530*/  @!UPT UIADD3 URZ, URZ, URZ, URZ ;  /* 0x0000003f3f3ff290 */ /* 0x000ff6000fffe03f */
[----:B------:R-:W-:Y:S01]  /*3e540*/  @!UPT UIADD3 URZ, URZ, URZ, URZ ;  /* 0x0000003f3f3ff290 */ /* 0x000fe2000fffe03f */
[----:B------:R0:W-:Y:S01]  /*3e550*/  STL.64 [R1+0x3e0], R24 ;  /* 0x0003e01801007387 */ /* 0x0001e20000100a00 */
[----:B------:R-:W-:Y:S02]  /*3e560*/  STL.64 [R1+0x3e8], R26 ;  /* 0x0003e81a01007387 */ /* 0x000fe40000100a00 */
[----:B-1----:R-:W2:Y:S02]  /*3e570*/  LDL.LU.64 R14, [R1+0x6c90] ;  /* 0x006c9000010e7983 */ /* 0x002ea40000300a00 */
[----:B0-----:R-:W-:Y:S02]  /*3e580*/  IMAD.MOV.U32 R25, RZ, RZ, R12 ;  /* 0x000000ffff197224 */ /* 0x001fe400078e000c */
[----:B------:R-:W-:Y:S02]  /*3e590*/  IMAD.MOV.U32 R24, RZ, RZ, R13 ;  /* 0x000000ffff187224 */ /* 0x000fe400078e000d */
[----:B------:R-:W2:Y:S02]  /*3e5a0*/  LDL.LU.64 R12, [R1+0x6c88] ;  /* 0x006c8800010c7983 */ /* 0x000ea40000300a00 */
[C---:B--2---:R-:W-:Y:S11]  /*3e5b0*/  HMMA.16816.F32.BF16 R8, R16.reuse, R12, R8 ;  /* 0x0000000c1008723c */ /* 0x044ff60000041808 */
[----:B------:R-:W-:Y:S11]  /*3e5c0*/  @!UPT UIADD3 URZ, URZ, URZ, URZ ;  /* 0x0000003f3f3ff290 */ /* 0x000ff6000fffe03f */
[----:B------:R-:W-:Y:S01]  /*3e5d0*/  @!UPT UIADD3 URZ, URZ, URZ, URZ ;  /* 0x0000003f3f3ff290 */ /* 0x000fe2000fffe03f */
[----:B------:R-:W-:Y:S01]  /*3e5e0*/  STL.64 [R1+0x3d0], R8 ;  /* 0x0003d00801007387 */ /* 0x000fe20000100a00 */
[----:B------:R0:W-:Y:S03]  /*3e5f0*/  STL.64 [R1+0x3d8], R10 ;  /* 0x0003d80a01007387 */ /* 0x0001e60000100a00 */
[----:B0-----:R-:W2:Y:S01]  /*3e600*/  LDL.LU.64 R10, [R1+0x6c80] ;  /* 0x006c8000010a7983 */ /* 0x001ea20000300a00 */
[----:B------:R-:W3:Y:S02]  /*3e610*/  LDL.LU.64 R8, [R1+0x6c78] ;  /* 0x006c780001087983 */ /* 0x000ee40000300a00 */
[----:B------:R-:W-:Y:S02]  /*3e620*/  STL.64 [R1+0x6b80], R14 ;  /* 0x006b800e01007387 */ /* 0x000fe40000100a00 */
[----:B------:R0:W-:Y:S02]  /*3e630*/  STL.64 [R1+0x6b78], R12 ;  /* 0x006b780c01007387 */ /* 0x0001e40000100a00 */
[----:B0-----:R-:W4:Y:S01]  /*3e640*/  LDL.LU.64 R12, [R1+0xaf0] ;  /* 0x000af000010c7983 */ /* 0x001f220000300a00 */
[----:B------:R-:W4:Y:S01]  /*3e650*/  LDL.LU.64 R14, [R1+0xaf8] ;  /* 0x000af800010e7983 */ /* 0x000f220000300a00 */
[C---:B---3--:R-:W-:Y:S11]  /*3e660*/  HMMA.16816.F32.BF16 R20, R16.reuse, R8, R20 ;  /* 0x000000081014723c */ /* 0x048ff60000041814 */
[----:B------:R-:W-:Y:S11]  /*3e670*/  @!UPT UIADD3 URZ, URZ, URZ, URZ ;  /* 0x0000003f3f3ff290 */ /* 0x000ff6000fffe03f */
[----:B------:R-:W-:Y:S01]  /*3e680*/  @!UPT UIADD3 URZ, URZ, URZ, URZ ;  /* 0x0000003f3f3ff290 */ /* 0x000fe2000fffe03f */
[----:B------:R-:W-:Y:S01]  /*3e690*/  STL.64 [R1+0x3c0], R20 ;  /* 0x0003c01401007387 */ /* 0x000fe20000100a00 */
[----:B------:R0:W-:Y:S03]  /*3e6a0*/  STL.64 [R1+0x3c8], R22 ;  /* 0x0003c81601007387 */ /* 0x0001e60000100a00 */
[----:B0-----:R-:W3:Y:S01]  /*3e6b0*/  LDL.LU.64 R22, [R1+0x6c70] ;  /* 0x006c700001167983 */ /* 0x001ee20000300a00 */
[----:B----4-:R-:W-:Y:S01]  /*3e6c0*/  HMMA.16816.F32.BF16 R12, R16, R4, R12 ;  /* 0x00000004100c723c */ /* 0x010fe2000004180c */
[----:B------:R0:W-:Y:S02]  /*3e6d0*/  STL.64 [R1+0x6b70], R8 ;  /* 0x006b700801007387 */ /* 0x0001e40000100a00 */
[----:B--2---:R-:W-:Y:S02]  /*3e6e0*/  IMAD.MOV.U32 R20, RZ, RZ, R11 ;  /* 0x000000ffff147224 */ /* 0x004fe400078e000b */
[----:B------:R-:W-:-:S02]  /*3e6f0*/  IMAD.MOV.U32 R21, RZ, RZ, R2 ;  /* 0x000000ffff157224 */ /* 0x000fc400078e0002 */
[----:B0-----:R-:W-:Y:S02]  /*3e700*/  IMAD.MOV.U32 R9, RZ, RZ, R10 ;  /* 0x000000ffff097224 */ /* 0x001fe400078e000a */
[----:B---3--:R-:W-:Y:S02]  /*3e710*/  IMAD.MOV.U32 R8, RZ, RZ, R23 ;  /* 0x000000ffff087224 */ /* 0x008fe400078e0017 */
[----:B------:R-:W2:Y:S01]  /*3e720*/  LDL.LU R23, [R1+0x6c6c] ;  /* 0x006c6c0001177983 */ /* 0x000ea20000300800 */
[----:B------:R-:W3:Y:S02]  /*3e730*/  LDL.LU R10, [R1+0x6c68] ;  /* 0x006c6800010a7983 */ /* 0x000ee40000300800 */
[----:B------:R-:W-:Y:S02]  /*3e740*/  STL.64 [R1+0x6c00], R8 ;  /* 0x006c000801007387 */ /* 0x000fe40000100a00 */
[----:B------:R-:W4:Y:S07]  /*3e750*/  LDL.LU R11, [R1+0x6c64] ;  /* 0x006c6400010b7983 */ /* 0x000f2e0000300800 */
[----:B------:R-:W-:Y:S01]  /*3e760*/  STL.64 [R1+0x3b0], R12 ;  /* 0x0003b00c01007387 */ /* 0x000fe20000100a00 */
[----:B------:R-:W-:Y:S02]  /*3e770*/  STL.64 [R1+0x3b8], R14 ;  /* 0x0003b80e01007387 */ /* 0x000fe40000100a00 */
[----:B------:R-:W2:Y:S02]  /*3e780*/  LDL.LU R2, [R1+0x6c60] ;  /* 0x006c600001027983 */ /* 0x000ea40000300800 */
[----:B------:R0:W-:Y:S02]  /*3e790*/  STL.64 [R1+0x6c08], R20 ;  /* 0x006c081401007387 */ /* 0x0001e40000100a00 */
[----:B0-----:R-:W-:-:S02]  /*3e7a0*/  IMAD.MOV.U32 R20, RZ, RZ, R29 ;  /* 0x000000ffff147224 */ /* 0x001fc400078e001d */
[----:B------:R-:W-:-:S05]  /*3e7b0*/  IMAD.MOV.U32 R21, RZ, RZ, R28 ;  /* 0x000000ffff157224 */ /* 0x000fca00078e001c */
[----:B------:R0:W-:Y:S04]  /*3e7c0*/  STL.64 [R1+0x6c18], R20 ;  /* 0x006c181401007387 */ /* 0x0001e80000100a00 */
[----:B0-----:R-:W3:Y:S01]  /*3e7d0*/  LDL.64 R20, [R1+0xb0] ;  /* 0x0000b00001147983 */ /* 0x001ee20000100a00 */
[----:B------:R-:W-:Y:S02]  /*3e7e0*/  IMAD.MOV.U32 R12, RZ, RZ, R25 ;  /* 0x000000ffff0c7224 */ /* 0x000fe400078e0019 */
[----:B------:R-:W-:Y:S02]  /*3e7f0*/  IMAD.MOV.U32 R13, RZ, RZ, R24 ;  /* 0x000000ffff0d7224 */ /* 0x000fe400078e0018 */
[----:B--2---:R-:W0:Y:S04]  /*3e800*/  LDSM.16.MT88.4 R24, [R2+0x180] ;  /* 0x000180000218783b */ /* 0x004e280000004200 */
[----:B---3--:R1:W-:Y:S01]  /*3e810*/  STL.64 [R1+0x6c30], R20 ;  /* 0x006c301401007387 */ /* 0x0083e20000100a00 */
[----:B------:R-:W-:Y:S02]  /*3e820*/  STL.64 [R1+0x6b88], R4 ;  /* 0x006b880401007387 */ /* 0x000fe40000100a00 */
[----:B-1----:R-:W-:-:S02]  /*3e830*/  IMAD.MOV.U32 R20, RZ, RZ, R23 ;  /* 0x000000ffff147224 */ /* 0x002fc400078e0017 */
[----:B------:R-:W-:-:S05]  /*3e840*/  IMAD.MOV.U32 R21, RZ, RZ, R22 ;  /* 0x000000ffff157224 */ /* 0x000fca00078e0016 */
[----:B------:R-:W-:Y:S01]  /*3e850*/  STL.64 [R1+0x6c48], R20 ;  /* 0x006c481401007387 */ /* 0x000fe20000100a00 */
[----:B------:R1:W-:Y:S03]  /*3e860*/  STL.64 [R1+0x6b90], R12 ;  /* 0x006b900c01007387 */ /* 0x0003e60000100a00 */
[----:B-1----:R-:W2:Y:S04]  /*3e870*/  LDL.64 R12, [R1+0x10] ;  /* 0x00001000010c7983 */ /* 0x002ea80000100a00 */
[----:B--2---:R1:W-:Y:S02]  /*3e880*/  STL.64 [R1+0x6ba8], R12 ;  /* 0x006ba80c01007387 */ /* 0x0043e40000100a00 */
[----:B-1----:R-:W-:-:S02]  /*3e890*/  IMAD.MOV.U32 R12, RZ, RZ, R7 ;  /* 0x000000ffff0c7224 */ /* 0x002fc400078e0007 */
[----:B------:R-:W-:-:S05]  /*3e8a0*/  IMAD.MOV.U32 R13, RZ, RZ, R6 ;  /* 0x000000ffff0d7224 */ /* 0x000fca00078e0006 */
[----:B------:R1:W-:Y:S04]  /*3e8b0*/  STL.64 [R1+0x6bd0], R12 ;  /* 0x006bd00c01007387 */ /* 0x0003e80000100a00 */
[----:B-1----:R-:W2:Y:S04]  /*3e8c0*/  LDL.64 R12, [R1+0x50] ;  /* 0x00005000010c7983 */ /* 0x002ea80000100a00 */
[----:B--2---:R1:W-:Y:S02]  /*3e8d0*/  STL.64 [R1+0x6be0], R12 ;  /* 0x006be00c01007387 */ /* 0x0043e40000100a00 */
[----:B-1----:R-:W-:-:S02]  /*3e8e0*/  IMAD.MOV.U32 R12, RZ, RZ, R3 ;  /* 0x000000ffff0c7224 */ /* 0x002fc400078e0003 */
[----:B------:R-:W-:-:S05]  /*3e8f0*/  IMAD.MOV.U32 R13, RZ, RZ, R0 ;  /* 0x000000ffff0d7224 */ /* 0x000fca00078e0000 */
[----:B------:R1:W-:Y:S04]  /*3e900*/  STL.64 [R1+0x6c10], R12 ;  /* 0x006c100c01007387 */ /* 0x0003e80000100a00 */
[----:B-1----:R-:W2:Y:S01]  /*3e910*/  LDL.LU.64 R12, [R1+0x9b0] ;  /* 0x0009b000010c7983 */ /* 0x002ea20000300a00 */
[----:B------:R-:W3:Y:S03]  /*3e920*/  LDL.LU.64 R14, [R1+0x9b8] ;  /* 0x0009b800010e7983 */ /* 0x000ee60000300a00 */
[----:B---3--:R-:W-:Y:S01]  /*3e930*/  STL.64 [R1+0x6c28], R14 ;  /* 0x006c280e01007387 */ /* 0x008fe20000100a00 */
[----:B--2---:R1:W-:Y:S03]  /*3e940*/  STL.64 [R1+0x6c20], R12 ;  /* 0x006c200c01007387 */ /* 0x0043e60000100a00 */
[----:B-1----:R-:W2:Y:S01]  /*3e950*/  LDL.LU.64 R12, [R1+0x9d0] ;  /* 0x0009d000010c7983 */ /* 0x002ea20000300a00 */
[----:B------:R-:W3:Y:S03]  /*3e960*/  LDL.LU.64 R14, [R1+0x9d8] ;  /* 0x0009d800010e7983 */ /* 0x000ee60000300a00 */
[----:B---3--:R-:W-:Y:S01]  /*3e970*/  STL.64 [R1+0x6c40], R14 ;  /* 0x006c400e01007387 */ /* 0x008fe20000100a00 */
[----:B--2---:R1:W-:Y:S03]  /*3e980*/  STL.64 [R1+0x6c38], R12 ;  /* 0x006c380c01007387 */ /* 0x0043e60000100a00 */
[----:B-1----:R-:W2:Y:S01]  /*3e990*/  LDL.LU.64 R12, [R1+0xb00] ;  /* 0x000b0000010c7983 */ /* 0x002ea20000300a00 */
[----:B------:R-:W3:Y:S02]  /*3e9a0*/  LDL.LU.64 R14, [R1+0xb08] ;  /* 0x000b0800010e7983 */ /* 0x000ee40000300a00 */
[----:B----4-:R-:W-:-:S02]  /*3e9b0*/  IMAD.MOV.U32 R20, RZ, RZ, R11 ;  /* 0x000000ffff147224 */ /* 0x010fc400078e000b */
[----:B------:R-:W-:Y:S01]  /*3e9c0*/  IMAD.MOV.U32 R21, RZ, RZ, R10 ;  /* 0x000000ffff157224 */ /* 0x000fe200078e000a */
[----:B---3--:R-:W-:Y:S01]  /*3e9d0*/  STL.64 [R1+0x6c58], R14 ;  /* 0x006c580e01007387 */ /* 0x008fe20000100a00 */
[----:B--2---:R1:W-:Y:S03]  /*3e9e0*/  STL.64 [R1+0x6c50], R12 ;  /* 0x006c500c01007387 */ /* 0x0043e60000100a00 */
[----:B-1----:R-:W2:Y:S01]  /*3e9f0*/  LDL.LU.64 R12, [R1+0xb10] ;  /* 0x000b1000010c7983 */ /* 0x002ea20000300a00 */
[----:B------:R-:W2:Y:S02]  /*3ea00*/  LDL.LU.64 R14, [R1+0xb18] ;  /* 0x000b1800010e7983 */ /* 0x000ea40000300a00 */
[----:B------:R-:W3:Y:S02]  /*3ea10*/  LDL.LU.64 R8, [R1+0x790] ;  /* 0x0007900001087983 */ /* 0x000ee40000300a00 */
[----:B------:R-:W3:Y:S01]  /*3ea20*/  LDL.LU.64 R10, [R1+0x798] ;  /* 0x00079800010a7983 */ /* 0x000ee20000300a00 */
[----:B------:R-:W4:Y:S01]  /*3ea30*/  LDL.LU.64 R4, [R1+0x570] ;  /* 0x0005700001047983 */ /* 0x000f220000300a00 */
[----:B------:R-:W4:Y:S02]  /*3ea40*/  LDL.LU.64 R6, [R1+0x578] ;  /* 0x0005780001067983 */ /* 0x000f240000300a00 */
[----:B0-----:R-:W-:Y:S02]  /*3ea50*/  STL.64 [R1+0x6b00], R26 ;  /* 0x006b001a01007387 */ /* 0x001fe40000100a00 */
[----:B------:R0:W-:Y:S02]  /*3ea60*/  STL.64 [R1+0x6af8], R24 ;  /* 0x006af81801007387 */ /* 0x0001e40000100a00 */
[----:B0-----:R-:W3:Y:S01]  /*3ea70*/  LDL.64 R24, [R1+0x40] ;  /* 0x0000400001187983 */ /* 0x001ee20000100a00 */
[C---:B--2---:R-:W-:Y:S03]  /*3ea80*/  HMMA.16816.F32.BF16 R20, R16.reuse, R20, R12 ;  /* 0x000000141014723c */ /* 0x044fe6000004180c */
[----:B---3--:R0:W-:Y:S04]  /*3ea90*/  STL.64 [R1+0x6bd8], R24 ;  /* 0x006bd81801007387 */ /* 0x0081e80000100a00 */
[----:B0-----:R-:W2:Y:S01]  /*3eaa0*/  LDL.LU.64 R24, [R1+0x780] ;  /* 0x0007800001187983 */ /* 0x001ea20000300a00 */
[----:B------:R-:W2:Y:S02]  /*3eab0*/  LDL.LU.64 R26, [R1+0x788] ;  /* 0x00078800011a7983 */ /* 0x000ea40000300a00 */
[----:B------:R-:W-:Y:S02]  /*3eac0*/  STL [R1+0x68a8], R2 ;  /* 0x0068a80201007387 */ /* 0x000fe40000100800 */
[----:B------:R-:W3:Y:S01]  /*3ead0*/  LDL.LU.64 R14, [R1+0x6c58] ;  /* 0x006c5800010e7983 */ /* 0x000ee20000300a00 */
[----:B------:R-:W3:Y:S10]  /*3eae0*/  LDL.LU.64 R12, [R1+0x6c50] ;  /* 0x006c5000010c7983 */ /* 0x000ef40000300a00 */
[----:B------:R0:W-:Y:S02]  /*3eaf0*/  STL.64 [R1+0x710], R20 ;  /* 0x0007101401007387 */ /* 0x0001e40000100a00 */
[----:B------:R3:W-:Y:S01]  /*3eb00*/  STL.64 [R1+0x718], R22 ;  /* 0x0007181601007387 */ /* 0x0007e20000100a00 */
[----:B0-----:R-:W3:Y:S01]  /*3eb10*/  LDL.LU.64 R20, [R1+0x6c48] ;  /* 0x006c480001147983 */ /* 0x001ee20000300a00 */
[----:B------:R-:W2:Y:S01]  /*3eb20*/  LDL R2, [R1+0x1de0] ;  /* 0x001de00001027983 */ /* 0x000ea20000100800 */
[C---:B---3--:R-:W-:Y:S02]  /*3eb30*/  HMMA.16816.F32.BF16 R20, R16.reuse, R20, R12 ;  /* 0x000000141014723c */ /* 0x048fe4000004180c */
[----:B------:R-:W3:Y:S01]  /*3eb40*/  LDL.LU.64 R14, [R1+0x6c40] ;  /* 0x006c4000010e7983 */ /* 0x000ee20000300a00 */
[----:B------:R-:W3:Y:S11]  /*3eb50*/  LDL.LU.64 R12, [R1+0x6c38] ;  /* 0x006c3800010c7983 */ /* 0x000ef60000300a00 */
[----:B------:R-:W-:Y:S09]  /*3eb60*/  @!UPT UIADD3 URZ, URZ, URZ, URZ ;  /* 0x0000003f3f3ff290 */ /* 0x000ff2000fffe03f */
[----:B------:R0:W-:Y:S01]  /*3eb70*/  STL.64 [R1+0x700], R20 ;  /* 0x0007001401007387 */ /* 0x0001e20000100a00 */
[----:B------:R-:W-:Y:S03]  /*3eb80*/  STL.64 [R1+0x708], R22 ;  /* 0x0007081601007387 */ /* 0x000fe60000100a00 */
[----:B0-----:R-:W3:Y:S02]  /*3eb90*/  LDL.LU.64 R20, [R1+0x6c30] ;  /* 0x006c300001147983 */ /* 0x001ee40000300a00 */
[C---:B---3--:R-:W-:Y:S01]  /*3eba0*/  HMMA.16816.F32.BF16 R12, R16.reuse, R20, R12 ;  /* 0x00000014100c723c */ /* 0x048fe2000004180c */
[----:B------:R-:W-:Y:S02]  /*3ebb0*/  IMAD.MOV.U32 R29, RZ, RZ, R20 ;  /* 0x000000ffff1d7224 */ /* 0x000fe400078e0014 */
[----:B------:R-:W-:Y:S11]  /*3ebc0*/  IMAD.MOV.U32 R28, RZ, RZ, R21 ;  /* 0x000000ffff1c7224 */ /* 0x000ff600078e0015 */
[----:B------:R-:W-:Y:S09]  /*3ebd0*/  @!UPT UIADD3 URZ, URZ, URZ, URZ ;  /* 0x0000003f3f3ff290 */ /* 0x000ff2000fffe03f */
[----:B------:R-:W-:Y:S01]  /*3ebe0*/  STL.64 [R1+0x6f0], R12 ;  /* 0x0006f00c01007387 */ /* 0x000fe20000100a00 */
[----:B------:R0:W-:Y:S03]  /*3ebf0*/  STL.64 [R1+0x6f8], R14 ;  /* 0x0006f80e01007387 */ /* 0x0001e60000100a00 */
[----:B0-----:R-:W3:Y:S01]  /*3ec00*/  LDL.LU.64 R14, [R1+0x6c28] ;  /* 0x006c2800010e7983 */ /* 0x001ee20000300a00 */
[----:B------:R-:W3:Y:S02]  /*3ec10*/  LDL.LU.64 R12, [R1+0x6c20] ;  /* 0x006c2000010c7983 */ /* 0x000ee40000300a00 */
[----:B------:R-:W3:Y:S02]  /*3ec20*/  LDL.LU.64 R20, [R1+0x6c18] ;  /* 0x006c180001147983 */ /* 0x000ee40000300a00 */
[C---:B---3--:R-:W-:Y:S01]  /*3ec30*/  HMMA.16816.F32.BF16 R20, R16.reuse, R20, R12 ;  /* 0x000000141014723c */ /* 0x048fe2000004180c */
[----:B------:R-:W3:Y:S11]  /*3ec40*/  LDL.LU.64 R12, [R1+0x6c10] ;  /* 0x006c1000010c7983 */ /* 0x000ef60000300a00 */
[----:B------:R-:W-:Y:S11]  /*3ec50*/  @!UPT UIADD3 URZ, URZ, URZ, URZ ;  /* 0x0000003f3f3ff290 */ /* 0x000ff6000fffe03f */
[----:B------:R0:W-:Y:S01]  /*3ec60*/  STL.64 [R1+0x6e0], R20 ;  /* 0x0006e01401007387 */ /* 0x0001e20000100a00 */
[----:B------:R1:W-:Y:S03]  /*3ec70*/  STL.64 [R1+0x6e8], R22 ;  /* 0x0006e81601007387 */ /* 0x0003e60000100a00 */
[----:B0-----:R-:W1:Y:S02]  /*3ec80*/  LDL.LU.64 R20, [R1+0x6c08] ;  /* 0x006c080001147983 */ /* 0x001e640000300a00 */
[C---:B-1----:R-:W-:Y:S02]  /*3ec90*/  HMMA.16816.F32.BF16 R20, R16.reuse, R20, R8 ;  /* 0x000000141014723c */ /* 0x042fe40000041808 */
[----:B------:R-:W2:Y:S11]  /*3eca0*/  LDL.LU.64 R8, [R1+0x6c00] ;  /* 0x006c000001087983 */ /* 0x000eb60000300a00 */
[----:B------:R-:W-:Y:S10]  /*3ecb0*/  @!UPT UIADD3 URZ, URZ, URZ, URZ ;  /* 0x0000003f3f3ff290 */ /* 0x000ff4000fffe03f */
[----:B------:R0:W-:Y:S01]  /*3ecc0*/  STL.64 [R1+0x6d0], R20 ;  /* 0x0006d01401007387 */ /* 0x0001e20000100a00 */
[----:B------:R-:W-:Y:S03]  /*3ecd0*/  STL.64 [R1+0x6d8], R22 ;  /* 0x0006d81601007387 */ /* 0x000fe60000100a00 */
[----:B0-----:R-:W4:Y:S01]  /*3ece0*/  LDL.LU.64 R20, [R1+0x6bf8] ;  /* 0x006bf80001147983 */ /* 0x001f220000300a00 */
[C---:B--2---:R-:W-:Y:S03]  /*3ecf0*/  HMMA.16816.F32.BF16 R8, R16.reuse, R8, R24 ;  /* 0x000000081008723c */ /* 0x044fe60000041818 */
[----:B------:R-:W2:Y:S01]  /*3ed00*/  LDL.LU.64 R24, [R1+0x550] ;  /* 0x0005500001187983 */ /* 0x000ea20000300a00 */
[----:B------:R-:W2:Y:S04]  /*3ed10*/  LDL.LU.64 R26, [R1+0x558] ;  /* 0x00055800011a7983 */ /* 0x000ea80000300a00 */
[C---:B----4-:R-:W-:Y:S11]  /*3ed20*/  HMMA.16816.F32.BF16 R4, R16.reuse, R20, R4 ;  /* 0x000000141004723c */ /* 0x050ff60000041804 */
[----:B------:R-:W-:Y:S04]  /*3ed30*/  @!UPT UIADD3 URZ, URZ, URZ, URZ ;  /* 0x0000003f3f3ff290 */ /* 0x000fe8000fffe03f */
[----:B------:R-:W-:Y:S01]  /*3ed40*/  STL.64 [R1+0x6c0], R8 ;  /* 0x0006c00801007387 */ /* 0x000fe20000100a00 */
[----:B------:R-:W-:Y:S03]  /*3ed50*/  STL.64 [R1+0x6c8], R10 ;  /* 0x0006c80a01007387 */ /* 0x000fe60000100a00 */
[----:B--2---:R-:W-:Y:S01]  /*3ed60*/  STL.64 [R1+0x6bf0], R26 ;  /* 0x006bf01a01007387 */ /* 0x004fe20000100a00 */
[----:B------:R0:W-:Y:S03]  /*3ed70*/  STL.64 [R1+0x6be8], R24 ;  /* 0x006be81801007387 */ /* 0x0001e60000100a00 */
[----:B0-----:R-:W3:Y:S01]  /*3ed80*/  LDL.LU.64 R24, [R1+0x560] ;  /* 0x0005600001187983 */ /* 0x001ee20000300a00 */
[----:B------:R-:W3:Y:S02]  /*3ed90*/  LDL.LU.64 R26, [R1+0x568] ;  /* 0x00056800011a7983 */ /* 0x000ee40000300a00 */
[----:B------:R-:W2:Y:S02]  /*3eda0*/  LDL.LU.64 R20, [R1+0x440] ;  /* 0x0004400001147983 */ /* 0x000ea40000300a00 */
[----:B------:R-:W2:Y:S01]  /*3edb0*/  LDL.LU.64 R22, [R1+0x448] ;  /* 0x0004480001167983 */ /* 0x000ea20000300a00 */
[----:B------:R0:W-:Y:S01]  /*3edc0*/  STL.64 [R1+0x6b0], R4 ;  /* 0x0006b00401007387 */ /* 0x0001e20000100a00 */
[----:B------:R1:W-:Y:S03]  /*3edd0*/  STL.64 [R1+0x6b8], R6 ;  /* 0x0006b80601007387 */ /* 0x0003e60000100a00 */
[----:B0-----:R-:W4:Y:S01]  /*3ede0*/  LDL.LU.64 R4, [R1+0xc80] ;  /* 0x000c800001047983 */ /* 0x001f220000300a00 */
[----:B-1----:R-:W2:Y:S03]  /*3edf0*/  LDL.LU.64 R6, [R1+0xc88] ;  /* 0x000c880001067983 */ /* 0x002ea60000300a00 */
[----:B--2---:R-:W-:Y:S01]  /*3ee00*/  STL.64 [R1+0x6ba0], R6 ;  /* 0x006ba00601007387 */ /* 0x004fe20000100a00 */
[----:B----4-:R0:W-:Y:S03]  /*3ee10*/  STL.64 [R1+0x6b98], R4 ;  /* 0x006b980401007387 */ /* 0x0101e60000100a00 */
[----:B0-----:R-:W2:Y:S01]  /*3ee20*/  LDL.LU.64 R4, [R1+0xcb0] ;  /* 0x000cb00001047983 */ /* 0x001ea20000300a00 */
[----:B------:R-:W4:Y:S01]  /*3ee30*/  LDL.LU.64 R6, [R1+0xcb8] ;  /* 0x000cb80001067983 */ /* 0x000f220000300a00 */
[C---:B---3--:R-:W-:Y:S02]  /*3ee40*/  HMMA.16816.F32.BF16 R12, R16.reuse, R12, R24 ;  /* 0x0000000c100c723c */ /* 0x048fe40000041818 */
[----:B----4-:R-:W-:Y:S01]  /*3ee50*/  STL.64 [R1+0x6bb8], R6 ;  /* 0x006bb80601007387 */ /* 0x010fe20000100a00 */
[----:B--2---:R0:W-:Y:S03]  /*3ee60*/  STL.64 [R1+0x6bb0], R4 ;  /* 0x006bb00401007387 */ /* 0x0041e60000100a00 */
[----:B0-----:R-:W2:Y:S01]  /*3ee70*/  LDL.LU.64 R4, [R1+0xcc0] ;  /* 0x000cc00001047983 */ /* 0x001ea20000300a00 */
[----:B------:R-:W2:Y:S02]  /*3ee80*/  LDL.LU.64 R6, [R1+0xcc8] ;  /* 0x000cc80001067983 */ /* 0x000ea40000300a00 */
[----:B------:R-:W3:Y:S02]  /*3ee90*/  LDL.LU.64 R8, [R1+0xc70] ;  /* 0x000c700001087983 */ /* 0x000ee40000300a00 */
[----:B------:R-:W3:Y:S01]  /*3eea0*/  LDL.LU.64 R10, [R1+0xc78] ;  /* 0x000c7800010a7983 */ /* 0x000ee20000300a00 */
[----:B------:R-:W4:Y:S01]  /*3eeb0*/  LDL.LU.64 R26, [R1+0x6bf0] ;  /* 0x006bf000011a7983 */ /* 0x000f220000300a00 */
[----:B------:R-:W4:Y:S10]  /*3eec0*/  LDL.LU.64 R24, [R1+0x6be8] ;  /* 0x006be80001187983 */ /* 0x000f340000300a00 */
[----:B------:R0:W-:Y:S02]  /*3eed0*/  STL.64 [R1+0x6a0], R12 ;  /* 0x0006a00c01007387 */ /* 0x0001e40000100a00 */
[----:B------:R-:W-:Y:S01]  /*3eee0*/  STL.64 [R1+0x6a8], R14 ;  /* 0x0006a80e01007387 */ /* 0x000fe20000100a00 */
[----:B0-----:R-:W4:Y:S02]  /*3eef0*/  LDL.LU.64 R12, [R1+0x6be0] ;  /* 0x006be000010c7983 */ /* 0x001f240000300a00 */
        /* <DEDUP_REMOVED lines=8> */
[----:B------:R-:W2:Y:S01]  /*3ef80*/  LDL.LU.64 R12, [R1+0x6bd0] ;  /* 0x006bd000010c7983 */ /* 0x000ea20000300a00 */
[----:B----4-:R-:W-:Y:S03]  /*3ef90*/  HMMA.16816.F32.BF16 R16, R16, R24, R20 ;  /* 0x000000181010723c */ /* 0x010fe60000041814 */
[----:B------:R-:W2:Y:S01]  /*3efa0*/  LDL.LU.64 R22, [R1+0x6bc8] ;  /* 0x006bc80001167983 */ /* 0x000ea20000300a00 */
[----:B------:R-:W2:Y:S11]  /*3efb0*/  LDL.LU.64 R20, [R1+0x6bc0] ;  /* 0x006bc00001147983 */ /* 0x000eb60000300a00 */
[----:B------:R-:W-:Y:S08]  /*3efc0*/  @!UPT UIADD3 URZ, URZ, URZ, URZ ;  /* 0x0000003f3f3ff290 */ /* 0x000ff0000fffe03f */
[----:B------:R0:W-:Y:S01]  /*3efd0*/  STL.64 [R1+0x3a0], R16 ;  /* 0x0003a01001007387 */ /* 0x0001e20000100a00 */
[----:B------:R1:W-:Y:S03]  /*3efe0*/  STL.64 [R1+0x3a8], R18 ;  /* 0x0003a81201007387 */ /* 0x0003e60000100a00 */
[----:B0-----:R-:W4:Y:S01]  /*3eff0*/  LDL.LU.64 R16, [R1+0xa70] ;  /* 0x000a700001107983 */ /* 0x001f220000300a00 */
[----:B-1----:R-:W4:Y:S02]  /*3f000*/  LDL.LU.64 R18, [R1+0xa78] ;  /* 0x000a780001127983 */ /* 0x002f240000300a00 */
[----:B------:R0:W-:Y:S02]  /*3f010*/  STL.64 [R1+0x6b18], R24 ;  /* 0x006b181801007387 */ /* 0x0001e40000100a00 */
[----:B------:R1:W-:Y:S01]  /*3f020*/  STL.64 [R1+0x6b48], R26 ;  /* 0x006b481a01007387 */ /* 0x0003e20000100a00 */
[----:B0-----:R-:W3:Y:S01]  /*3f030*/  LDL.LU.64 R24, [R1+0xaa0] ;  /* 0x000aa00001187983 */ /* 0x001ee20000300a00 */
[----:B-1----:R-:W3:Y:S01]  /*3f040*/  LDL.LU.64 R26, [R1+0xaa8] ;  /* 0x000aa800011a7983 */ /* 0x002ee20000300a00 */
[C---:B--2---:R-:W-:Y:S02]  /*3f050*/  HMMA.16816.F32.BF16 R12, R20.reuse, R12, R4 ;  /* 0x0000000c140c723c */ /* 0x044fe40000041804 */
[----:B------:R-:W2:Y:S01]  /*3f060*/  LDL.LU.64 R6, [R1+0x6bb8] ;  /* 0x006bb80001067983 */ /* 0x000ea20000300a00 */
[----:B------:R-:W2:Y:S11]  /*3f070*/  LDL.LU.64 R4, [R1+0x6bb0] ;  /* 0x006bb00001047983 */ /* 0x000eb60000300a00 */
[----:B------:R-:W-:Y:S09]  /*3f080*/  @!UPT UIADD3 URZ, URZ, URZ, URZ ;  /* 0x0000003f3f3ff290 */ /* 0x000ff2000fffe03f */
[----:B------:R0:W-:Y:S01]  /*3f090*/  STL.64 [R1+0x380], R12 ;  /* 0x0003800c01007387 */ /* 0x0001e20000100a00 */
[----:B------:R-:W-:Y:S03]  /*3f0a0*/  STL.64 [R1+0x388], R14 ;  /* 0x0003880e01007387 */ /* 0x000fe60000100a00 */
[----:B0-----:R-:W2:Y:S02]  /*3f0b0*/  LDL.LU.64 R12, [R1+0x6ba8] ;  /* 0x006ba800010c7983 */ /* 0x001ea40000300a00 */
[C---:B--2---:R-:W-:Y:S01]  /*3f0c0*/  HMMA.16816.F32.BF16 R4, R20.reuse, R12, R4 ;  /* 0x0000000c1404723c */ /* 0x044fe20000041804 */
[----:B------:R-:W-:Y:S02]  /*3f0d0*/  IMAD.MOV.U32 R3, RZ, RZ, R12 ;  /* 0x000000ffff037224 */ /* 0x000fe400078e000c */
[----:B------:R-:W-:Y:S11]  /*3f0e0*/  IMAD.MOV.U32 R0, RZ, RZ, R13 ;  /* 0x000000ffff007224 */ /* 0x000ff600078e000d */
[----:B------:R-:W-:Y:S09]  /*3f0f0*/  @!UPT UIADD3 URZ, URZ, URZ, URZ ;  /* 0x0000003f3f3ff290 */ /* 0x000ff2000fffe03f */
[----:B------:R-:W-:Y:S01]  /*3f100*/  STL.64 [R1+0x370], R4 ;  /* 0x0003700401007387 */ /* 0x000fe20000100a00 */
[----:B------:R0:W-:Y:S03]  /*3f110*/  STL.64 [R1+0x378], R6 ;  /* 0x0003780601007387 */ /* 0x0001e60000100a00 */
[----:B0-----:R-:W2:Y:S01]  /*3f120*/  LDL.LU.64 R6, [R1+0x6ba0] ;  /* 0x006ba00001067983 */ /* 0x001ea20000300a00 */
[----:B------:R-:W2:Y:S02]  /*3f130*/  LDL.LU.64 R4, [R1+0x6b98] ;  /* 0x006b980001047983 */ /* 0x000ea40000300a00 */
[----:B------:R-:W2:Y:S02]  /*3f140*/  LDL.LU.64 R12, [R1+0x6b90] ;  /* 0x006b9000010c7983 */ /* 0x000ea40000300a00 */
[C---:B--2---:R-:W-:Y:S01]  /*3f150*/  HMMA.16816.F32.BF16 R12, R20.reuse, R12, R4 ;  /* 0x0000000c140c723c */ /* 0x044fe20000041804 */
[----:B------:R-:W4:Y:S11]  /*3f160*/  LDL.LU.64 R4, [R1+0x6b88] ;  /* 0x006b880001047983 */ /* 0x000f360000300a00 */
[----:B------:R-:W-:Y:S11]  /*3f170*/  @!UPT UIADD3 URZ, URZ, URZ, URZ ;  /* 0x0000003f3f3ff290 */ /* 0x000ff6000fffe03f */
[----:B------:R-:W-:Y:S01]  /*3f180*/  STL.64 [R1+0x360], R12 ;  /* 0x0003600c01007387 */ /* 0x000fe20000100a00 */
[----:B------:R0:W-:Y:S03]  /*3f190*/  STL.64 [R1+0x368], R14 ;  /* 0x0003680e01007387 */ /* 0x0001e60000100a00 */
[----:B0-----:R-:W2:Y:S01]  /*3f1a0*/  LDL.LU.64 R14, [R1+0x6b80] ;  /* 0x006b8000010e7983 */ /* 0x001ea20000300a00 */
[----:B------:R-:W3:Y:S02]  /*3f1b0*/  LDL.LU.64 R12, [R1+0x6b78] ;  /* 0x006b7800010c7983 */ /* 0x000ee40000300a00 */
[C---:B---3--:R-:W-:Y:S11]  /*3f1c0*/  HMMA.16816.F32.BF16 R8, R20.reuse, R12, R8 ;  /* 0x0000000c1408723c */ /* 0x048ff60000041808 */
[----:B------:R-:W-:Y:S11]  /*3f1d0*/  @!UPT UIADD3 URZ, URZ, URZ, URZ ;  /* 0x0000003f3f3ff290 */ /* 0x000ff6000fffe03f */
[----:B------:R-:W-:Y:S01]  /*3f1e0*/  @!UPT UIADD3 URZ, URZ, URZ, URZ ;  /* 0x0000003f3f3ff290 */ /* 0x000fe2000fffe03f */
[----:B------:R0:W-:Y:S01]  /*3f1f0*/  STL.64 [R1+0x350], R8 ;  /* 0x0003500801007387 */ /* 0x0001e20000100a00 */
[----:B------:R-:W-:Y:S03]  /*3f200*/  STL.64 [R1+0x358], R10 ;  /* 0x0003580a01007387 */ /* 0x000fe60000100a00 */
[----:B0-----:R-:W3:Y:S01]  /*3f210*/  LDL.LU.64 R8, [R1+0x6b70] ;  /* 0x006b700001087983 */ /* 0x001ee20000300a00 */
[----:B--2---:R-:W-:Y:S02]  /*3f220*/  STL.64 [R1+0x6ac0], R14 ;  /* 0x006ac00e01007387 */ /* 0x004fe40000100a00 */
[----:B------:R4:W-:Y:S02]  /*3f230*/  STL.64 [R1+0x6ab8], R12 ;  /* 0x006ab80c01007387 */ /* 0x0009e40000100a00 */
[C---:B----4-:R-:W-:Y:S01]  /*3f240*/  HMMA.16816.F32.BF16 R12, R20.reuse, R4, R16 ;  /* 0x00000004140c723c */ /* 0x050fe20000041810 */
[----:B------:R-:W0:Y:S07]  /*3f250*/  LDSM.16.MT88.4 R16, [R2] ;  /* 0x000000000210783b */ /* 0x000e2e0000004200 */
[C---:B---3--:R-:W-:Y:S01]  /*3f260*/  HMMA.16816.F32.BF16 R24, R20.reuse, R8, R24 ;  /* 0x000000081418723c */ /* 0x048fe20000041818 */
[----:B------:R1:W-:Y:S11]  /*3f270*/  STL.64 [R1+0x6b68], R8 ;  /* 0x006b680801007387 */ /* 0x0003f60000100a00 */
[----:B------:R-:W-:Y:S11]  /*3f280*/  @!UPT UIADD3 URZ, URZ, URZ, URZ ;  /* 0x0000003f3f3ff290 */ /* 0x000ff6000fffe03f */
[----:B------:R2:W-:Y:S01]  /*3f290*/  STL.64 [R1+0x340], R24 ;  /* 0x0003401801007387 */ /* 0x0005e20000100a00 */
[----:B------:R-:W-:Y:S02]  /*3f2a0*/  STL.64 [R1+0x348], R26 ;  /* 0x0003481a01007387 */ /* 0x000fe40000100a00 */
[----:B-1----:R-:W3:Y:S02]  /*3f2b0*/  LDL.LU.64 R8, [R1+0xa80] ;  /* 0x000a800001087983 */ /* 0x002ee40000300a00 */
[----:B------:R-:W3:Y:S01]  /*3f2c0*/  LDL.LU.64 R10, [R1+0xa88] ;  /* 0x000a8800010a7983 */ /* 0x000ee20000300a00 */
[----:B------:R-:W-:Y:S01]  /*3f2d0*/  STL.64 [R1+0x330], R12 ;  /* 0x0003300c01007387 */ /* 0x000fe20000100a00 */
[----:B------:R-:W-:Y:S03]  /*3f2e0*/  STL.64 [R1+0x338], R14 ;  /* 0x0003380e01007387 */ /* 0x000fe60000100a00 */
[----:B--2---:R-:W2:Y:S04]  /*3f2f0*/  LDL.64 R24, [R1+0x90] ;  /* 0x0000900001187983 */ /* 0x004ea80000100a00 */
[----:B--2---:R1:W-:Y:S04]  /*3f300*/  STL.64 [R1+0x6b58], R24 ;  /* 0x006b581801007387 */ /* 0x0043e80000100a00 */
[----:B-1----:R-:W2:Y:S04]  /*3f310*/  LDL.64 R24, [R1+0xa0] ;  /* 0x0000a00001187983 */ /* 0x002ea80000100a00 */
[----:B--2---:R1:W-:Y:S04]  /*3f320*/  STL.64 [R1+0x6b60], R24 ;  /* 0x006b601801007387 */ /* 0x0043e80000100a00 */
[----:B-1----:R-:W2:Y:S01]  /*3f330*/  LDL.LU.64 R24, [R1+0x630] ;  /* 0x0006300001187983 */ /* 0x002ea20000300a00 */
[----:B------:R-:W2:Y:S02]  /*3f340*/  LDL.LU.64 R26, [R1+0x638] ;  /* 0x00063800011a7983 */ /* 0x000ea40000300a00 */
[----:B------:R-:W4:Y:S02]  /*3f350*/  LDL.64 R12, [R1+0x70] ;  /* 0x00007000010c7983 */ /* 0x000f240000100a00 */
[----:B----4-:R1:W-:Y:S04]  /*3f360*/  STL.64 [R1+0x6b40], R12 ;  /* 0x006b400c01007387 */ /* 0x0103e80000100a00 */
[----:B-1----:R-:W4:Y:S04]  /*3f370*/  LDL.64 R12, [R1+0x80] ;  /* 0x00008000010c7983 */ /* 0x002f280000100a00 */
[----:B----4-:R1:W-:Y:S04]  /*3f380*/  STL.64 [R1+0x6b50], R12 ;  /* 0x006b500c01007387 */ /* 0x0103e80000100a00 */
[----:B-1----:R-:W4:Y:S01]  /*3f390*/  LDL.64 R12, [R1+0x30] ;  /* 0x00003000010c7983 */ /* 0x002f220000100a00 */
[----:B------:R-:W-:Y:S02]  /*3f3a0*/  STL [R1+0x6aa4], R4 ;  /* 0x006aa40401007387 */ /* 0x000fe40000100800 */
[----:B------:R1:W-:Y:S02]  /*3f3b0*/  STL [R1+0x6aa0], R5 ;  /* 0x006aa00501007387 */ /* 0x0003e40000100800 */
[----:B-1----:R-:W4:Y:S01]  /*3f3c0*/  LDL.LU.64 R4, [R1+0xa90] ;  /* 0x000a900001047983 */ /* 0x002f220000300a00 */
[----:B------:R-:W4:Y:S02]  /*3f3d0*/  LDL.LU.64 R6, [R1+0xa98] ;  /* 0x000a980001067983 */ /* 0x000f240000300a00 */
[----:B------:R-:W-:Y:S02]  /*3f3e0*/  STL [R1+0x6a90], R2 ;  /* 0x006a900201007387 */ /* 0x000fe40000100800 */
[----:B0-----:R-:W-:Y:S01]  /*3f3f0*/  STL.64 [R1+0x69e0], R18 ;  /* 0x0069e01201007387 */ /* 0x001fe20000100a00 */
[----:B------:R-:W-:Y:S01]  /*3f400*/  STL.64 [R1+0x69d8], R16 ;  /* 0x0069d81001007387 */ /* 0x000fe20000100a00 */
[----:B----4-:R-:W-:Y:S11]  /*3f410*/  HMMA.16816.F32.BF16 R4, R20, R12, R4 ;  /* 0x0000000c1404723c */ /* 0x010ff60000041804 */
[----:B------:R-:W-:Y:S11]  /*3f420*/  @!UPT UIADD3 URZ, URZ, URZ, URZ ;  /* 0x0000003f3f3ff290 */ /* 0x000ff6000fffe03f */
[----:B------:R-:W-:Y:S01]  /*3f430*/  @!UPT UIADD3 URZ, URZ, URZ, URZ ;  /* 0x0000003f3f3ff290 */ /* 0x000fe2000fffe03f */
[----:B------:R-:W-:Y:S01]  /*3f440*/  STL.64 [R1+0x590], R4 ;  /* 0x0005900401007387 */ /* 0x000fe20000100a00 */
[----:B------:R0:W-:Y:S02]  /*3f450*/  STL.64 [R1+0x598], R6 ;  /* 0x0005980601007387 */ /* 0x0001e40000100a00 */
[----:B0-----:R-:W-:Y:S02]  /*3f460*/  IMAD.MOV.U32 R6, RZ, RZ, R13 ;  /* 0x000000ffff067224 */ /* 0x001fe400078e000d */
[----:B------:R-:W-:Y:S02]  /*3f470*/  IMAD.MOV.U32 R7, RZ, RZ, R12 ;  /* 0x000000ffff077224 */ /* 0x000fe400078e000c */
[----:B------:R-:W4:Y:S01]  /*3f480*/  LDL.LU.64 R12, [R1+0x480] ;  /* 0x00048000010c7983 */ /* 0x000f220000300a00 */
[----:B------:R-:W4:Y:S02]  /*3f490*/  LDL.LU.64 R14, [R1+0x488] ;  /* 0x00048800010e7983 */ /* 0x000f240000300a00 */
[----:B------:R-:W-:Y:S02]  /*3f4a0*/  STL [R1+0x6a98], R6 ;  /* 0x006a980601007387 */ /* 0x000fe40000100800 */
[----:B------:R-:W-:Y:S01]  /*3f4b0*/  STL [R1+0x6a94], R7 ;  /* 0x006a940701007387 */ /* 0x000fe20000100800 */
[----:B------:R-:W3:Y:S01]  /*3f4c0*/  LDL.64 R4, [R1+0xc0] ;  /* 0x0000c00001047983 */ /* 0x000ee20000100a00 */
[----:B------:R-:W-:-:S02]  /*3f4d0*/  IMAD.MOV.U32 R16, RZ, RZ, R29 ;  /* 0x000000ffff107224 */ /* 0x000fc400078e001d */
[----:B------:R-:W-:-:S07]  /*3f4e0*/  IMAD.MOV.U32 R17, RZ, RZ, R28 ;  /* 0x000000ffff117224 */ /* 0x000fce00078e001c */
[C---:B--2---:R-:W-:Y:S08]  /*3f4f0*/  HMMA.16816.F32.BF16 R24, R20.reuse, R16, R24 ;  /* 0x000000101418723c */ /* 0x044ff00000041818 */
[C---:B---3--:R-:W-:Y:S11]  /*3f500*/  HMMA.16816.F32.BF16 R8, R20.reuse, R4, R8 ;  /* 0x000000041408723c */ /* 0x048ff60000041808 */
[----:B------:R-:W-:Y:S11]  /*3f510*/  @!UPT UIADD3 URZ, URZ, URZ, URZ ;  /* 0x0000003f3f3ff290 */ /* 0x000ff6000fffe03f */
[----:B------:R-:W-:Y:S01]  /*3f520*/  @!UPT UIADD3 URZ, URZ, URZ, URZ ;  /* 0x0000003f3f3ff290 */ /* 0x000fe2000fffe03f */
[----:B------:R0:W-:Y:S01]  /*3f530*/  STL.64 [R1+0x580], R8 ;  /* 0x0005800801007387 */ /* 0x0001e20000100a00 */
[----:B------:R1:W-:Y:S03]  /*3f540*/  STL.64 [R1+0x588], R10 ;  /* 0x0005880a01007387 */ /* 0x0003e60000100a00 */
[----:B0-----:R-:W2:Y:S01]  /*3f550*/  LDL.LU.64 R8, [R1+0x6b68] ;  /* 0x006b680001087983 */ /* 0x001ea20000300a00 */
[----:B-1----:R-:W-:Y:S02]  /*3f560*/  IMAD.MOV.U32 R11, RZ, RZ, R4 ;  /* 0x000000ffff0b7224 */ /* 0x002fe400078e0004 */
[----:B------:R-:W-:Y:S02]  /*3f570*/  IMAD.MOV.U32 R10, RZ, RZ, R5 ;  /* 0x000000ffff0a7224 */ /* 0x000fe400078e0005 */
[----:B------:R-:W3:Y:S01]  /*3f580*/  LDL.LU.64 R4, [R1+0x470] ;  /* 0x0004700001047983 */ /* 0x000ee20000300a00 */
[----:B------:R-:W3:Y:S02]  /*3f590*/  LDL.LU.64 R6, [R1+0x478] ;  /* 0x0004780001067983 */ /* 0x000ee40000300a00 */
[----:B------:R-:W-:Y:S02]  /*3f5a0*/  STL [R1+0x6a9c], R11 ;  /* 0x006a9c0b01007387 */ /* 0x000fe40000100800 */
[----:B------:R0:W-:Y:S01]  /*3f5b0*/  STL.64 [R1+0x570], R24 ;  /* 0x0005701801007387 */ /* 0x0001e20000100a00 */
[----:B------:R-:W-:Y:S04]  /*3f5c0*/  STL.64 [R1+0x578], R26 ;  /* 0x0005781a01007387 */ /* 0x000fe80000100a00 */
[----:B0-----:R-:W2:Y:S01]  /*3f5d0*/  LDL.LU.64 R24, [R1+0x6b60] ;  /* 0x006b600001187983 */ /* 0x001ea20000300a00 */
[----:B------:R0:W-:Y:S03]  /*3f5e0*/  STL.64 [R1+0x6a60], R16 ;  /* 0x006a601001007387 */ /* 0x0001e60000100a00 */
[----:B0-----:R-:W2:Y:S01]  /*3f5f0*/  LDL.LU.64 R16, [R1+0x540] ;  /* 0x0005400001107983 */ /* 0x001ea20000300a00 */
[----:B------:R-:W2:Y:S02]  /*3f600*/  LDL.LU.64 R18, [R1+0x548] ;  /* 0x0005480001127983 */ /* 0x000ea40000300a00 */
[C---:B--2---:R-:W-:Y:S11]  /*3f610*/  HMMA.16816.F32.BF16 R16, R20.reuse, R24, R16 ;  /* 0x000000181410723c */ /* 0x044ff60000041810 */
[----:B------:R-:W-:Y:S11]  /*3f620*/  @!UPT UIADD3 URZ, URZ, URZ, URZ ;  /* 0x0000003f3f3ff290 */ /* 0x000ff6000fffe03f */
[----:B------:R-:W-:Y:S01]  /*3f630*/  @!UPT UIADD3 URZ, URZ, URZ, URZ ;  /* 0x0000003f3f3ff290 */ /* 0x000fe2000fffe03f */
[----:B------:R-:W-:Y:S01]  /*3f640*/  STL.64 [R1+0x560], R16 ;  /* 0x0005601001007387 */ /* 0x000fe20000100a00 */
[----:B------:R0:W-:Y:S02]  /*3f650*/  STL.64 [R1+0x568], R18 ;  /* 0x0005681201007387 */ /* 0x0001e40000100a00 */
[----:B0-----:R-:W-:Y:S02]  /*3f660*/  IMAD.MOV.U32 R19, RZ, RZ, R24 ;  /* 0x000000ffff137224 */ /* 0x001fe400078e0018 */
[----:B------:R-:W-:Y:S02]  /*3f670*/  IMAD.MOV.U32 R18, RZ, RZ, R25 ;  /* 0x000000ffff127224 */ /* 0x000fe400078e0019 */
[----:B------:R-:W4:Y:S03]  /*3f680*/  LDL.LU.64 R24, [R1+0x6b58] ;  /* 0x006b580001187983 */ /* 0x000f260000300a00 */
[----:B------:R0:W-:Y:S02]  /*3f690*/  STL.64 [R1+0x6af0], R18 ;  /* 0x006af01201007387 */ /* 0x0001e40000100a00 */
[----:B------:R-:W2:Y:S01]  /*3f6a0*/  LDL.LU.64 R16, [R1+0x460] ;  /* 0x0004600001107983 */ /* 0x000ea20000300a00 */
[----:B0-----:R-:W2:Y:S01]  /*3f6b0*/  LDL.LU.64 R18, [R1+0x468] ;  /* 0x0004680001127983 */ /* 0x001ea20000300a00 */
[C---:B----4-:R-:W-:Y:S11]  /*3f6c0*/  HMMA.16816.F32.BF16 R12, R20.reuse, R24, R12 ;  /* 0x00000018140c723c */ /* 0x050ff6000004180c */
[----:B------:R-:W-:Y:S11]  /*3f6d0*/  @!UPT UIADD3 URZ, URZ, URZ, URZ ;  /* 0x0000003f3f3ff290 */ /* 0x000ff6000fffe03f */
[----:B------:R-:W-:Y:S01]  /*3f6e0*/  @!UPT UIADD3 URZ, URZ, URZ, URZ ;  /* 0x0000003f3f3ff290 */ /* 0x000fe2000fffe03f */
[----:B------:R0:W-:Y:S01]  /*3f6f0*/  STL.64 [R1+0x550], R12 ;  /* 0x0005500c01007387 */ /* 0x0001e20000100a00 */
[----:B------:R-:W-:Y:S03]  /*3f700*/  STL.64 [R1+0x558], R14 ;  /* 0x0005580e01007387 */ /* 0x000fe60000100a00 */
[----:B0-----:R-:W3:Y:S01]  /*3f710*/  LDL.LU.64 R12, [R1+0x6b50] ;  /* 0x006b5000010c7983 */ /* 0x001ee20000300a00 */
[----:B------:R-:W4:Y:S02]  /*3f720*/  LDL.LU.64 R26, [R1+0x6b48] ;  /* 0x006b4800011a7983 */ /* 0x000f240000300a00 */
[----:B------:R-:W-:Y:S02]  /*3f730*/  IMAD.MOV.U32 R29, RZ, RZ, R24 ;  /* 0x000000ffff1d7224 */ /* 0x000fe400078e0018 */
[----:B------:R-:W-:Y:S01]  /*3f740*/  IMAD.MOV.U32 R28, RZ, RZ, R25 ;  /* 0x000000ffff1c7224 */ /* 0x000fe200078e0019 */
[----:B---3--:R-:W-:Y:S01]  /*3f750*/  HMMA.16816.F32.BF16 R4, R20, R12, R4 ;  /* 0x0000000c1404723c */ /* 0x008fe20000041804 */
[----:B----4-:R-:W-:-:S02]  /*3f760*/  IMAD.MOV.U32 R24, RZ, RZ, R27 ;  /* 0x000000ffff187224 */ /* 0x010fc400078e001b */
[----:B------:R-:W-:Y:S02]  /*3f770*/  IMAD.MOV.U32 R25, RZ, RZ, R26 ;  /* 0x000000ffff197224 */ /* 0x000fe400078e001a */
[----:B------:R-:W-:-:S03]  /*3f780*/  IMAD.MOV.U32 R2, RZ, RZ, R13 ;  /* 0x000000ffff027224 */ /* 0x000fc600078e000d */
[----:B------:R0:W-:Y:S04]  /*3f790*/  STL.64 [R1+0x6b30], R24 ;  /* 0x006b301801007387 */ /* 0x0001e80000100a00 */
[----:B0-----:R-:W3:Y:S11]  /*3f7a0*/  LDL.64 R24, [R1+0x60] ;  /* 0x0000600001187983 */ /* 0x001ef60000100a00 */
[----:B------:R-:W-:Y:S01]  /*3f7b0*/  STL.64 [R1+0x540], R4 ;  /* 0x0005400401007387 */ /* 0x000fe20000100a00 */
[----:B------:R0:W-:Y:S02]  /*3f7c0*/  STL.64 [R1+0x548], R6 ;  /* 0x0005480601007387 */ /* 0x0001e40000100a00 */
[----:B0-----:R-:W-:-:S02]  /*3f7d0*/  IMAD.MOV.U32 R7, RZ, RZ, R12 ;  /* 0x000000ffff077224 */ /* 0x001fc400078e000c */
[----:B------:R-:W2:Y:S02]  /*3f7e0*/  LDL.LU.64 R12, [R1+0x6b40] ;  /* 0x006b4000010c7983 */ /* 0x000ea40000300a00 */
[----:B--2---:R-:W-:Y:S01]  /*3f7f0*/  HMMA.16816.F32.BF16 R16, R20, R12, R16 ;  /* 0x0000000c1410723c */ /* 0x004fe20000041810 */
[----:B------:R-:W-:Y:S02]  /*3f800*/  IMAD.MOV.U32 R6, RZ, RZ, R13 ;  /* 0x000000ffff067224 */ /* 0x000fe400078e000d */
[----:B------:R-:W-:Y:S11]  /*3f810*/  IMAD.MOV.U32 R11, RZ, RZ, R12 ;  /* 0x000000ffff0b7224 */ /* 0x000ff600078e000c */
[----:B------:R-:W-:Y:S09]  /*3f820*/  @!UPT UIADD3 URZ, URZ, URZ, URZ ;  /* 0x0000003f3f3ff290 */ /* 0x000ff2000fffe03f */
[----:B------:R-:W-:Y:S01]  /*3f830*/  STL.64 [R1+0x530], R16 ;  /* 0x0005301001007387 */ /* 0x000fe20000100a00 */
[----:B------:R-:W-:Y:S02]  /*3f840*/  STL.64 [R1+0x538], R18 ;  /* 0x0005381201007387 */ /* 0x000fe40000100a00 */
[----:B------:R0:W-:Y:S02]  /*3f850*/  STL.64 [R1+0x6b38], R6 ;  /* 0x006b380601007387 */ /* 0x0001e40000100a00 */
[----:B------:R-:W3:Y:S01]  /*3f860*/  LDL.LU.64 R4, [R1+0x450] ;  /* 0x0004500001047983 */ /* 0x000ee20000300a00 */
[----:B0-----:R-:W3:Y:S01]  /*3f870*/  LDL.LU.64 R6, [R1+0x458] ;  /* 0x0004580001067983 */ /* 0x001ee20000300a00 */
[----:B------:R-:W2:Y:S02]  /*3f880*/  LDL.LU.64 R12, [R1+0xc00] ;  /* 0x000c0000010c7983 */ /* 0x000ea40000300a00 */
[----:B------:R-:W4:Y:S02]  /*3f890*/  LDL.LU.64 R14, [R1+0xc08] ;  /* 0x000c0800010e7983 */ /* 0x000f240000300a00 */
[----:B----4-:R-:W-:Y:S01]  /*3f8a0*/  STL.64 [R1+0x6ad0], R14 ;  /* 0x006ad00e01007387 */ /* 0x010fe20000100a00 */
[----:B--2---:R-:W-:Y:S02]  /*3f8b0*/  STL.64 [R1+0x6ac8], R12 ;  /* 0x006ac80c01007387 */ /* 0x004fe40000100a00 */
[----:B------:R-:W2:Y:S02]  /*3f8c0*/  LDL.LU.64 R16, [R1+0xc20] ;  /* 0x000c200001107983 */ /* 0x000ea40000300a00 */
[----:B------:R-:W4:Y:S02]  /*3f8d0*/  LDL.LU.64 R18, [R1+0xc28] ;  /* 0x000c280001127983 */ /* 0x000f240000300a00 */
[----:B----4-:R-:W-:Y:S01]  /*3f8e0*/  STL.64 [R1+0x6b10], R18 ;  /* 0x006b101201007387 */ /* 0x010fe20000100a00 */
[----:B--2---:R0:W-:Y:S03]  /*3f8f0*/  STL.64 [R1+0x6b08], R16 ;  /* 0x006b081001007387 */ /* 0x0041e60000100a00 */
[----:B0-----:R-:W2:Y:S01]  /*3f900*/  LDL.LU.64 R16, [R1+0x410] ;  /* 0x0004100001107983 */ /* 0x001ea20000300a00 */
[----:B------:R-:W4:Y:S02]  /*3f910*/  LDL.LU.64 R18, [R1+0x418] ;  /* 0x0004180001127983 */ /* 0x000f240000300a00 */
[----:B------:R-:W-:-:S02]  /*3f920*/  IMAD.MOV.U32 R12, RZ, RZ, R3 ;  /* 0x000000ffff0c7224 */ /* 0x000fc400078e0003 */
[----:B------:R-:W-:Y:S01]  /*3f930*/  IMAD.MOV.U32 R13, RZ, RZ, R0 ;  /* 0x000000ffff0d7224 */ /* 0x000fe200078e0000 */
[----:B---3--:R-:W-:Y:S01]  /*3f940*/  HMMA.16816.F32.BF16 R4, R20, R24, R4 ;  /* 0x000000181404723c */ /* 0x008fe20000041804 */
[----:B----4-:R-:W-:Y:S01]  /*3f950*/  STL.64 [R1+0x6b28], R18 ;  /* 0x006b281201007387 */ /* 0x010fe20000100a00 */
[----:B--2---:R0:W-:Y:S03]  /*3f960*/  STL.64 [R1+0x6b20], R16 ;  /* 0x006b201001007387 */ /* 0x0041e60000100a00 */
[----:B0-----:R-:W2:Y:S01]  /*3f970*/  LDL.LU.64 R16, [R1+0x420] ;  /* 0x0004200001107983 */ /* 0x001ea20000300a00 */
[----:B------:R-:W2:Y:S02]  /*3f980*/  LDL.LU.64 R18, [R1+0x428] ;  /* 0x0004280001127983 */ /* 0x000ea40000300a00 */
[----:B------:R0:W-:Y:S02]  /*3f990*/  STL.64 [R1+0x6ae8], R12 ;  /* 0x006ae80c01007387 */ /* 0x0001e40000100a00 */
[----:B0-----:R-:W3:Y:S01]  /*3f9a0*/  LDL.64 R12, [R1+0x20] ;  /* 0x00002000010c7983 */ /* 0x001ee20000100a00 */
[----:B------:R-:W-:Y:S02]  /*3f9b0*/  STL.64 [R1+0x6ab0], R10 ;  /* 0x006ab00a01007387 */ /* 0x000fe40000100a00 */
[----:B------:R0:W-:Y:S02]  /*3f9c0*/  STL.64 [R1+0x6aa8], R8 ;  /* 0x006aa80801007387 */ /* 0x0001e40000100a00 */
[----:B0-----:R-:W4:Y:S01]  /*3f9d0*/  LDL.LU.64 R8, [R1+0xbf0] ;  /* 0x000bf00001087983 */ /* 0x001f220000300a00 */
[----:B------:R-:W2:Y:S03]  /*3f9e0*/  LDL.LU.64 R10, [R1+0xbf8] ;  /* 0x000bf800010a7983 */ /* 0x000ea60000300a00 */
[----:B--2---:R-:W-:Y:S01]  /*3f9f0*/  STL.64 [R1+0x6ae0], R10 ;  /* 0x006ae00a01007387 */ /* 0x004fe20000100a00 */
[----:B----4-:R0:W-:Y:S03]  /*3fa00*/  STL.64 [R1+0x6ad8], R8 ;  /* 0x006ad80801007387 */ /* 0x0101e60000100a00 */
[----:B0-----:R-:W2:Y:S01]  /*3fa10*/  LDL.LU.64 R8, [R1+0xc10] ;  /* 0x000c100001087983 */ /* 0x001ea20000300a00 */
[----:B------:R-:W2:Y:S02]  /*3fa20*/  LDL.LU.64 R10, [R1+0xc18] ;  /* 0x000c1800010a7983 */ /* 0x000ea40000300a00 */
[----:B------:R0:W-:Y:S02]  /*3fa30*/  STL.64 [R1+0x520], R4 ;  /* 0x0005200401007387 */ /* 0x0001e40000100a00 */
[----:B------:R1:W-:Y:S02]  /*3fa40*/  STL.64 [R1+0x528], R6 ;  /* 0x0005280601007387 */ /* 0x0003e40000100a00 */
[----:B0-----:R-:W-:Y:S01]  /*3fa50*/  IMAD.MOV.U32 R4, RZ, RZ, R24 ;  /* 0x000000ffff047224 */ /* 0x001fe200078e0018 */
[----:B-1----:R-:W4:Y:S01]  /*3fa60*/  LDL.LU.64 R6, [R1+0x6b38] ;  /* 0x006b380001067983 */ /* 0x002f220000300a00 */
[----:B------:R-:W-:-:S02]  /*3fa70*/  IMAD.MOV.U32 R5, RZ, RZ, R25 ;  /* 0x000000ffff057224 */ /* 0x000fc400078e0019 */
[----:B------:R-:W2:Y:S02]  /*3fa80*/  LDL.LU.64 R24, [R1+0x6b30] ;  /* 0x006b300001187983 */ /* 0x000ea40000300a00 */
[C---:B--2---:R-:W-:Y:S01]  /*3fa90*/  HMMA.16816.F32.BF16 R24, R20.reuse, R24, R16 ;  /* 0x000000181418723c */ /* 0x044fe20000041810 */
[----:B------:R-:W2:Y:S01]  /*3faa0*/  LDL.LU.64 R18, [R1+0x6b28] ;  /* 0x006b280001127983 */ /* 0x000ea20000300a00 */
[----:B------:R-:W2:Y:S11]  /*3fab0*/  LDL.LU.64 R16, [R1+0x6b20] ;  /* 0x006b200001107983 */ /* 0x000eb60000300a00 */
[----:B------:R-:W-:Y:S10]  /*3fac0*/  @!UPT UIADD3 URZ, URZ, URZ, URZ ;  /* 0x0000003f3f3ff290 */ /* 0x000ff4000fffe03f */
[----:B------:R0:W-:Y:S01]  /*3fad0*/  STL.64 [R1+0x510], R24 ;  /* 0x0005101801007387 */ /* 0x0001e20000100a00 */
[----:B------:R1:W-:Y:S03]  /*3fae0*/  STL.64 [R1+0x518], R26 ;  /* 0x0005181a01007387 */ /* 0x0003e60000100a00 */
[----:B0-----:R-:W2:Y:S02]  /*3faf0*/  LDL.LU.64 R24, [R1+0x6b18] ;  /* 0x006b180001187983 */ /* 0x001ea40000300a00 */
[----:B--2---:R-:W-:Y:S02]  /*3fb00*/  HMMA.16816.F32.BF16 R20, R20, R24, R16 ;  /* 0x000000181414723c */ /* 0x004fe40000041810 */
[----:B------:R-:W3:Y:S01]  /*3fb10*/  LDL.LU.64 R18, [R1+0x6b10] ;  /* 0x006b100001127983 */ /* 0x000ee20000300a00 */
[----:B------:R-:W3:Y:S02]  /*3fb20*/  LDL.LU.64 R16, [R1+0x6b08] ;  /* 0x006b080001107983 */ /* 0x000ee40000300a00 */
[----:B------:R-:W-:-:S02]  /*3fb30*/  IMAD.MOV.U32 R3, RZ, RZ, R24 ;  /* 0x000000ffff037224 */ /* 0x000fc400078e0018 */
[----:B------:R-:W-:Y:S11]  /*3fb40*/  IMAD.MOV.U32 R0, RZ, RZ, R25 ;  /* 0x000000ffff007224 */ /* 0x000ff600078e0019 */
[----:B------:R-:W-:Y:S05]  /*3fb50*/  @!UPT UIADD3 URZ, URZ, URZ, URZ ;  /* 0x0000003f3f3ff290 */ /* 0x000fea000fffe03f */
[----:B------:R0:W-:Y:S01]  /*3fb60*/  STL.64 [R1+0x320], R20 ;  /* 0x0003201401007387 */ /* 0x0001e20000100a00 */
[----:B------:R-:W-:Y:S02]  /*3fb70*/  STL.64 [R1+0x328], R22 ;  /* 0x0003281601007387 */ /* 0x000fe40000100a00 */
[----:B-1----:R-:W3:Y:S02]  /*3fb80*/  LDL.LU.64 R26, [R1+0x6b00] ;  /* 0x006b0000011a7983 */ /* 0x002ee40000300a00 */
[----:B------:R-:W3:Y:S01]  /*3fb90*/  LDL.LU.64 R24, [R1+0x6af8] ;  /* 0x006af80001187983 */ /* 0x000ee20000300a00 */
[----:B0-----:R-:W2:Y:S04]  /*3fba0*/  LDL R20, [R1] ;  /* 0x0000000001147983 */ /* 0x001ea80000100800 */
[----:B------:R-:W2:Y:S01]  /*3fbb0*/  LDL R21, [R1+0x4] ;  /* 0x0000040001157983 */ /* 0x000ea20000100800 */
[C---:B---3--:R-:W-:Y:S11]  /*3fbc0*/  HMMA.16816.F32.BF16 R16, R24.reuse, R12, R16 ;  /* 0x0000000c1810723c */ /* 0x048ff60000041810 */
[----:B------:R-:W-:Y:S11]  /*3fbd0*/  @!UPT UIADD3 URZ, URZ, URZ, URZ ;  /* 0x0000003f3f3ff290 */ /* 0x000ff6000fffe03f */
[----:B------:R-:W-:Y:S01]  /*3fbe0*/  @!UPT UIADD3 URZ, URZ, URZ, URZ ;  /* 0x0000003f3f3ff290 */ /* 0x000fe2000fffe03f */
[----:B------:R0:W-:Y:S01]  /*3fbf0*/  STL.64 [R1+0x220], R16 ;  /* 0x0002201001007387 */ /* 0x0001e20000100a00 */
[----:B------:R1:W-:Y:S02]  /*3fc00*/  STL.64 [R1+0x228], R18 ;  /* 0x0002281201007387 */ /* 0x0003e40000100a00 */
[----:B0-----:R-:W-:Y:S01]  /*3fc10*/  IMAD.MOV.U32 R17, RZ, RZ, R12 ;  /* 0x000000ffff117224 */ /* 0x001fe200078e000c */
[----:B-1----:R-:W3:Y:S01]  /*3fc20*/  LDL.LU.64 R18, [R1+0x6af0] ;  /* 0x006af00001127983 */ /* 0x002ee20000300a00 */
[----:B------:R-:W-:Y:S02]  /*3fc30*/  IMAD.MOV.U32 R16, RZ, RZ, R13 ;  /* 0x000000ffff107224 */ /* 0x000fe400078e000d */
[----:B------:R-:W2:Y:S02]  /*3fc40*/  LDL.LU.64 R12, [R1+0x6ae8] ;  /* 0x006ae800010c7983 */ /* 0x000ea40000300a00 */
[C---:B--2---:R-:W-:Y:S01]  /*3fc50*/  HMMA.16816.F32.BF16 R12, R24.reuse, R12, R8 ;  /* 0x0000000c180c723c */ /* 0x044fe20000041808 */
[----:B------:R-:W2:Y:S01]  /*3fc60*/  LDL.LU.64 R10, [R1+0x6ae0] ;  /* 0x006ae000010a7983 */ /* 0x000ea20000300a00 */
[----:B------:R-:W2:Y:S11]  /*3fc70*/  LDL.LU.64 R8, [R1+0x6ad8] ;  /* 0x006ad80001087983 */ /* 0x000eb60000300a00 */
[----:B------:R-:W-:Y:S10]  /*3fc80*/  @!UPT UIADD3 URZ, URZ, URZ, URZ ;  /* 0x0000003f3f3ff290 */ /* 0x000ff4000fffe03f */
[----:B------:R-:W-:Y:S01]  /*3fc90*/  STL.64 [R1+0x210], R12 ;  /* 0x0002100c01007387 */ /* 0x000fe20000100a00 */
[----:B------:R0:W-:Y:S03]  /*3fca0*/  STL.64 [R1+0x218], R14 ;  /* 0x0002180e01007387 */ /* 0x0001e60000100a00 */
[----:B0-----:R-:W2:Y:S01]  /*3fcb0*/  LDL.LU.64 R14, [R1+0x6ad0] ;  /* 0x006ad000010e7983 */ /* 0x001ea20000300a00 */
[----:B------:R-:W2:Y:S02]  /*3fcc0*/  LDL.LU.64 R12, [R1+0x6ac8] ;  /* 0x006ac800010c7983 */ /* 0x000ea40000300a00 */
[C---:B--2---:R-:W-:Y:S01]  /*3fcd0*/  HMMA.16816.F32.BF16 R20, R24.reuse, R20, R12 ;  /* 0x000000141814723c */ /* 0x044fe2000004180c */
[----:B------:R-:W2:Y:S01]  /*3fce0*/  LDL.LU.64 R14, [R1+0x6ac0] ;  /* 0x006ac000010e7983 */ /* 0x000ea20000300a00 */
[----:B------:R-:W2:Y:S11]  /*3fcf0*/  LDL.LU.64 R12, [R1+0x6ab8] ;  /* 0x006ab800010c7983 */ /* 0x000eb60000300a00 */
[----:B------:R-:W-:Y:S10]  /*3fd00*/  @!UPT UIADD3 URZ, URZ, URZ, URZ ;  /* 0x0000003f3f3ff290 */ /* 0x000ff4000fffe03f */
[----:B------:R0:W-:Y:S01]  /*3fd10*/  STL.64 [R1+0x200], R20 ;  /* 0x0002001401007387 */ /* 0x0001e20000100a00 */
[----:B------:R1:W-:Y:S03]  /*3fd20*/  STL.64 [R1+0x208], R22 ;  /* 0x0002081601007387 */ /* 0x0003e60000100a00 */
[----:B0-----:R-:W3:Y:S01]  /*3fd30*/  LDL.LU.64 R20, [R1+0x750] ;  /* 0x0007500001147983 */ /* 0x001ee20000300a00 */
[----:B-1----:R-:W3:Y:S01]  /*3fd40*/  LDL.LU.64 R22, [R1+0x758] ;  /* 0x0007580001167983 */ /* 0x002ee20000300a00 */
[C---:B--2---:R-:W-:Y:S11]  /*3fd50*/  HMMA.16816.F32.BF16 R8, R24.reuse, R12, R8 ;  /* 0x0000000c1808723c */ /* 0x044ff60000041808 */
[----:B------:R-:W-:Y:S11]  /*3fd60*/  @!UPT UIADD3 URZ, URZ, URZ, URZ ;  /* 0x0000003f3f3ff290 */ /* 0x000ff6000fffe03f */
[----:B------:R-:W-:Y:S01]  /*3fd70*/  @!UPT UIADD3 URZ, URZ, URZ, URZ ;  /* 0x0000003f3f3ff290 */ /* 0x000fe2000fffe03f */
[----:B------:R-:W-:Y:S01]  /*3fd80*/  STL.64 [R1+0x1f0], R8 ;  /* 0x0001f00801007387 */ /* 0x000fe20000100a00 */
[----:B------:R0:W-:Y:S03]  /*3fd90*/  STL.64 [R1+0x1f8], R10 ;  /* 0x0001f80a01007387 */ /* 0x0001e60000100a00 */
[----:B0-----:R-:W2:Y:S01]  /*3fda0*/  LDL.LU.64 R10, [R1+0x6ab0] ;  /* 0x006ab000010a7983 */ /* 0x001ea20000300a00 */
[----:B------:R-:W2:Y:S02]  /*3fdb0*/  LDL.LU.64 R8, [R1+0x6aa8] ;  /* 0x006aa80001087983 */ /* 0x000ea40000300a00 */
[----:B------:R-:W-:Y:S02]  /*3fdc0*/  STL.64 [R1+0x69b0], R14 ;  /* 0x0069b00e01007387 */ /* 0x000fe40000100a00 */
[----:B------:R0:W-:Y:S02]  /*3fdd0*/  STL.64 [R1+0x69a8], R12 ;  /* 0x0069a80c01007387 */ /* 0x0001e40000100a00 */
[----:B0-----:R-:W3:Y:S01]  /*3fde0*/  LDL.LU.64 R12, [R1+0xa20] ;  /* 0x000a2000010c7983 */ /* 0x001ee20000300a00 */
[----:B------:R-:W3:Y:S03]  /*3fdf0*/  LDL.LU.64 R14, [R1+0xa28] ;  /* 0x000a2800010e7983 */ /* 0x000ee60000300a00 */
[----:B--2---:R0:W-:Y:S01]  /*3fe00*/  STL.64 [R1+0x69a0], R8 ;  /* 0x0069a00801007387 */ /* 0x0041e20000100a00 */
[----:B---3--:R-:W-:Y:S03]  /*3fe10*/  HMMA.16816.F32.BF16 R12, R24, R8, R12 ;  /* 0x00000008180c723c */ /* 0x008fe6000004180c */
[----:B0-----:R-:W2:Y:S11]  /*3fe20*/  LDL.64 R8, [R1+0x50] ;  /* 0x0000500001087983 */ /* 0x001eb60000100a00 */
[----:B------:R-:W-:Y:S09]  /*3fe30*/  @!UPT UIADD3 URZ, URZ, URZ, URZ ;  /* 0x0000003f3f3ff290 */ /* 0x000ff2000fffe03f */
[----:B------:R-:W-:Y:S01]  /*3fe40*/  STL.64 [R1+0x1e0], R12 ;  /* 0x0001e00c01007387 */ /* 0x000fe20000100a00 */
[----:B------:R-:W-:Y:S03]  /*3fe50*/  STL.64 [R1+0x1e8], R14 ;  /* 0x0001e80e01007387 */ /* 0x000fe60000100a00 */
[----:B--2---:R0:W-:Y:S02]  /*3fe60*/  STL.64 [R1+0x69e8], R8 ;  /* 0x0069e80801007387 */ /* 0x0041e40000100a00 */
[----:B0-----:R-:W-:Y:S02]  /*3fe70*/  IMAD.MOV.U32 R8, RZ, RZ, R4 ;  /* 0x000000ffff087224 */ /* 0x001fe400078e0004 */
[----:B------:R-:W-:Y:S01]  /*3fe80*/  IMAD.MOV.U32 R9, RZ, RZ, R5 ;  /* 0x000000ffff097224 */ /* 0x000fe200078e0005 */
[----:B------:R-:W2:Y:S01]  /*3fe90*/  LDL.LU R4, [R1+0x6aa4] ;  /* 0x006aa40001047983 */ /* 0x000ea20000300800 */
[----:B------:R-:W2:Y:S03]  /*3fea0*/  LDL.LU R5, [R1+0x6aa0] ;  /* 0x006aa00001057983 */ /* 0x000ea60000300800 */
[----:B------:R0:W-:Y:S02]  /*3feb0*/  STL.64 [R1+0x69f8], R8 ;  /* 0x0069f80801007387 */ /* 0x0001e40000100a00 */
[----:B0-----:R-:W-:-:S02]  /*3fec0*/  IMAD.MOV.U32 R8, RZ, RZ, R11 ;  /* 0x000000ffff087224 */ /* 0x001fc400078e000b */
[----:B----4-:R-:W-:Y:S01]  /*3fed0*/  IMAD.MOV.U32 R9, RZ, RZ, R6 ;  /* 0x000000ffff097224 */ /* 0x010fe200078e0006 */
[----:B------:R-:W3:Y:S01]  /*3fee0*/  LDL.LU R11, [R1+0x6a9c] ;  /* 0x006a9c00010b7983 */ /* 0x000ee20000300800 */
[----:B------:R-:W4:Y:S03]  /*3fef0*/  LDL.LU R6, [R1+0x6a98] ;  /* 0x006a980001067983 */ /* 0x000f260000300800 */
[----:B------:R0:W-:Y:S02]  /*3ff00*/  STL.64 [R1+0x6a10], R8 ;  /* 0x006a100801007387 */ /* 0x0001e40000100a00 */
[----:B0-----:R-:W-:Y:S02]  /*3ff10*/  IMAD.MOV.U32 R8, RZ, RZ, R7 ;  /* 0x000000ffff087224 */ /* 0x001fe400078e0007 */
[----:B------:R-:W-:Y:S01]  /*3ff20*/  IMAD.MOV.U32 R9, RZ, RZ, R2 ;  /* 0x000000ffff097224 */ /* 0x000fe200078e0002 */
[----:B------:R-:W3:Y:S01]  /*3ff30*/  LDL.LU R7, [R1+0x6a94] ;  /* 0x006a940001077983 */ /* 0x000ee20000300800 */
[----:B------:R-:W3:Y:S03]  /*3ff40*/  LDL.LU R2, [R1+0x6a90] ;  /* 0x006a900001027983 */ /* 0x000ee60000300800 */
[----:B------:R0:W-:Y:S02]  /*3ff50*/  STL.64 [R1+0x6a28], R8 ;  /* 0x006a280801007387 */ /* 0x0001e40000100a00 */
[----:B0-----:R-:W-:-:S02]  /*3ff60*/  IMAD.MOV.U32 R8, RZ, RZ, R29 ;  /* 0x000000ffff087224 */ /* 0x001fc400078e001d */
[----:B------:R-:W-:Y:S01]  /*3ff70*/  IMAD.MOV.U32 R9, RZ, RZ, R28 ;  /* 0x000000ffff097224 */ /* 0x000fe200078e001c */
[----:B--2---:R-:W-:Y:S11]  /*3ff80*/  HMMA.16816.F32.BF16 R12, R24, R4, R20 ;  /* 0x00000004180c723c */ /* 0x004ff60000041814 */
[----:B------:R-:W-:Y:S11]  /*3ff90*/  @!UPT UIADD3 URZ, URZ, URZ, URZ ;  /* 0x0000003f3f3ff290 */ /* 0x000ff6000fffe03f */
[----:B------:R-:W-:Y:S01]  /*3ffa0*/  @!UPT UIADD3 URZ, URZ, URZ, URZ ;  /* 0x0000003f3f3ff290 */ /* 0x000fe2000fffe03f */
[----:B------:R-:W-:Y:S01]  /*3ffb0*/  STL.64 [R1+0x1d0], R12 ;  /* 0x0001d00c01007387 */ /* 0x000fe20000100a00 */
[----:B------:R-:W-:Y:S02]  /*3ffc0*/  STL.64 [R1+0x1d8], R14 ;  /* 0x0001d80e01007387 */ /* 0x000fe40000100a00 */
[----:B------:R0:W-:Y:S01]  /*3ffd0*/  STL.64 [R1+0x6a40], R8 ;  /* 0x006a400801007387 */ /* 0x0001e20000100a00 */
[----:B---3--:R-:W1:Y:S01]  /*3ffe0*/  LDSM.16.MT88.4 R20, [R2+0x80] ;  /* 0x000080000214783b */ /* 0x008e620000004200 */
[----:B0-----:R-:W-:Y:S02]  /*3fff0*/  IMAD.MOV.U32 R8, RZ, RZ, R19 ;  /* 0x000000ffff087224 */ /* 0x001fe400078e0013 */
[----:B------:R-:W-:-:S05]  /*40000*/  IMAD.MOV.U32 R9, RZ, RZ, R18 ;  /* 0x000000ffff097224 */ /* 0x000fca00078e0012 */
[----:B------:R-:W-:Y:S01]  /*40010*/  STL.64 [R1+0x6a58], R8 ;  /* 0x006a580801007387 */ /* 0x000fe20000100a00 */
[----:B------:R-:W2:Y:S03]  /*40020*/  LDL.64 R12, [R1] ;  /* 0x00000000010c7983 */ /* 0x000ea60000100a00 */
[----:B--2---:R0:W-:Y:S04]  /*40030*/  STL.64 [R1+0x69b8], R12 ;  /* 0x0069b80c01007387 */ /* 0x0041e80000100a00 */
[----:B0-----:R-:W2:Y:S04]  /*40040*/  LDL.64 R12, [R1+0x10] ;  /* 0x00001000010c7983 */ /* 0x001ea80000100a00 */
[----:B--2---:R0:W-:Y:S02]  /*40050*/  STL.64 [R1+0x69c0], R12 ;  /* 0x0069c00c01007387 */ /* 0x0041e40000100a00 */
[----:B0-----:R-:W-:-:S02]  /*40060*/  IMAD.MOV.U32 R12, RZ, RZ, R17 ;  /* 0x000000ffff0c7224 */ /* 0x001fc400078e0011 */
[----:B------:R-:W-:Y:S02]  /*40070*/  IMAD.MOV.U32 R13, RZ, RZ, R16 ;  /* 0x000000ffff0d7224 */ /* 0x000fe400078e0010 */
[----:B------:R-:W-:Y:S02]  /*40080*/  IMAD.MOV.U32 R16, RZ, RZ, R11 ;  /* 0x000000ffff107224 */ /* 0x000fe400078e000b */
[----:B------:R-:W-:-:S05]  /*40090*/  IMAD.MOV.U32 R17, RZ, RZ, R10 ;  /* 0x000000ffff117224 */ /* 0x000fca00078e000a */
[----:B------:R-:W-:Y:S01]  /*400a0*/  STL.64 [R1+0x6a78], R16 ;  /* 0x006a781001007387 */ /* 0x000fe20000100a00 */
[----:B------:R-:W2:Y:S02]  /*400b0*/  LDL.LU.64 R8, [R1+0x2c0] ;  /* 0x0002c00001087983 */ /* 0x000ea40000300a00 */
[----:B------:R-:W3:Y:S02]  /*400c0*/  LDL.LU.64 R10, [R1+0x2c8] ;  /* 0x0002c800010a7983 */ /* 0x000ee40000300a00 */
[----:B---3--:R-:W-:Y:S01]  /*400d0*/  STL.64 [R1+0x6a70], R10 ;  /* 0x006a700a01007387 */ /* 0x008fe20000100a00 */
[----:B--2---:R0:W-:Y:S03]  /*400e0*/  STL.64 [R1+0x6a68], R8 ;  /* 0x006a680801007387 */ /* 0x0041e60000100a00 */
[----:B0-----:R-:W2:Y:S01]  /*400f0*/  LDL.LU.64 R8, [R1+0x760] ;  /* 0x0007600001087983 */ /* 0x001ea20000300a00 */
[----:B------:R-:W3:Y:S03]  /*40100*/  LDL.LU.64 R10, [R1+0x768] ;  /* 0x00076800010a7983 */ /* 0x000ee60000300a00 */
[----:B---3--:R-:W-:Y:S01]  /*40110*/  STL.64 [R1+0x6a88], R10 ;  /* 0x006a880a01007387 */ /* 0x008fe20000100a00 */
[----:B--2---:R0:W-:Y:S03]  /*40120*/  STL.64 [R1+0x6a80], R8 ;  /* 0x006a800801007387 */ /* 0x0041e60000100a00 */
[----:B0-----:R-:W2:Y:S01]  /*40130*/  LDL.LU.64 R8, [R1+0x770] ;  /* 0x0007700001087983 */ /* 0x001ea20000300a00 */
[----:B------:R-:W2:Y:S02]  /*40140*/  LDL.LU.64 R10, [R1+0x778] ;  /* 0x00077800010a7983 */ /* 0x000ea40000300a00 */
[----:B------:R0:W-:Y:S02]  /*40150*/  STL.64 [R1+0x69f0], R12 ;  /* 0x0069f00c01007387 */ /* 0x0001e40000100a00 */
[----:B0-----:R-:W3:Y:S01]  /*40160*/  LDL.LU.64 R12, [R1+0x270] ;  /* 0x00027000010c7983 */ /* 0x001ee20000300a00 */
[----:B------:R-:W2:Y:S03]  /*40170*/  LDL.LU.64 R14, [R1+0x278] ;  /* 0x00027800010e7983 */ /* 0x000ea60000300a00 */
[----:B--2---:R-:W-:Y:S01]  /*40180*/  STL.64 [R1+0x6a08], R14 ;  /* 0x006a080e01007387 */ /* 0x004fe20000100a00 */
[----:B---3--:R0:W-:Y:S03]  /*40190*/  STL.64 [R1+0x6a00], R12 ;  /* 0x006a000c01007387 */ /* 0x0081e60000100a00 */
[----:B0-----:R-:W2:Y:S01]  /*401a0*/  LDL.LU.64 R12, [R1+0x280] ;  /* 0x00028000010c7983 */ /* 0x001ea20000300a00 */
[----:B------:R-:W3:Y:S03]  /*401b0*/  LDL.LU.64 R14, [R1+0x288] ;  /* 0x00028800010e7983 */ /* 0x000ee60000300a00 */
[----:B---3--:R-:W-:Y:S01]  /*401c0*/  STL.64 [R1+0x6a20], R14 ;  /* 0x006a200e01007387 */ /* 0x008fe20000100a00 */
[----:B--2---:R0:W-:Y:S03]  /*401d0*/  STL.64 [R1+0x6a18], R12 ;  /* 0x006a180c01007387 */ /* 0x0041e60000100a00 */
[----:B0-----:R-:W2:Y:S01]  /*401e0*/  LDL.LU.64 R12, [R1+0x290] ;  /* 0x00029000010c7983 */ /* 0x001ea20000300a00 */
[----:B------:R-:W3:Y:S02]  /*401f0*/  LDL.LU.64 R14, [R1+0x298] ;  /* 0x00029800010e7983 */ /* 0x000ee40000300a00 */
[----:B------:R-:W-:-:S02]  /*40200*/  IMAD.MOV.U32 R16, RZ, RZ, R7 ;  /* 0x000000ffff107224 */ /* 0x000fc400078e0007 */
[----:B----4-:R-:W-:-:S07]  /*40210*/  IMAD.MOV.U32 R17, RZ, RZ, R6 ;  /* 0x000000ffff117224 */ /* 0x010fce00078e0006 */
[C---:B------:R-:W-:Y:S01]  /*40220*/  HMMA.16816.F32.BF16 R16, R24.reuse, R16, R8 ;  /* 0x000000101810723c */ /* 0x040fe20000041808 */
        /* <DEDUP_REMOVED lines=10> */
[----:B------:R-:W3:Y:S02]  /*402d0*/  LDL.LU.64 R6, [R1+0x268] ;  /* 0x0002680001067983 */ /* 0x000ee40000300a00 */
[----:B-1----:R-:W-:Y:S02]  /*402e0*/  STL.64 [R1+0x6920], R22 ;  /* 0x0069201601007387 */ /* 0x002fe40000100a00 */
[----:B------:R-:W-:Y:S01]  /*402f0*/  STL.64 [R1+0x6918], R20 ;  /* 0x0069181401007387 */ /* 0x000fe20000100a00 */
[----:B------:R-:W4:Y:S01]  /*40300*/  LDL.LU.64 R10, [R1+0x6a88] ;  /* 0x006a8800010a7983 */ /* 0x000f220000300a00 */
[----:B------:R-:W4:Y:S02]  /*40310*/  LDL.LU.64 R8, [R1+0x6a80] ;  /* 0x006a800001087983 */ /* 0x000f240000300a00 */
[----:B------:R0:W-:Y:S02]  /*40320*/  STL.64 [R1+0x1c0], R16 ;  /* 0x0001c01001007387 */ /* 0x0001e40000100a00 */
[----:B------:R4:W-:Y:S01]  /*40330*/  STL.64 [R1+0x1c8], R18 ;  /* 0x0001c81201007387 */ /* 0x0009e20000100a00 */
[----:B0-----:R-:W4:Y:S02]  /*40340*/  LDL.LU.64 R16, [R1+0x6a78] ;  /* 0x006a780001107983 */ /* 0x001f240000300a00 */
[C---:B----4-:R-:W-:Y:S02]  /*40350*/  HMMA.16816.F32.BF16 R16, R24.reuse, R16, R8 ;  /* 0x000000101810723c */ /* 0x050fe40000041808 */
[----:B------:R-:W4:Y:S01]  /*40360*/  LDL.LU.64 R10, [R1+0x6a70] ;  /* 0x006a7000010a7983 */ /* 0x000f220000300a00 */
[----:B------:R-:W4:Y:S11]  /*40370*/  LDL.LU.64 R8, [R1+0x6a68] ;  /* 0x006a680001087983 */ /* 0x000f360000300a00 */
[----:B------:R-:W-:Y:S09]  /*40380*/  @!UPT UIADD3 URZ, URZ, URZ, URZ ;  /* 0x0000003f3f3ff290 */ /* 0x000ff2000fffe03f */
[----:B------:R0:W-:Y:S01]  /*40390*/  STL.64 [R1+0x1b0], R16 ;  /* 0x0001b01001007387 */ /* 0x0001e20000100a00 */
[----:B------:R4:W-:Y:S03]  /*403a0*/  STL.64 [R1+0x1b8], R18 ;  /* 0x0001b81201007387 */ /* 0x0009e60000100a00 */
[----:B0-----:R-:W4:Y:S02]  /*403b0*/  LDL.LU.64 R16, [R1+0x6a60] ;  /* 0x006a600001107983 */ /* 0x001f240000300a00 */
[C---:B----4-:R-:W-:Y:S02]  /*403c0*/  HMMA.16816.F32.BF16 R16, R24.reuse, R16, R8 ;  /* 0x000000101810723c */ /* 0x050fe40000041808 */
[----:B------:R-:W2:Y:S11]  /*403d0*/  LDL.LU.64 R8, [R1+0x6a58] ;  /* 0x006a580001087983 */ /* 0x000eb60000300a00 */
[----:B------:R-:W-:Y:S10]  /*403e0*/  @!UPT UIADD3 URZ, URZ, URZ, URZ ;  /* 0x0000003f3f3ff290 */ /* 0x000ff4000fffe03f */
[----:B------:R0:W-:Y:S01]  /*403f0*/  STL.64 [R1+0x1a0], R16 ;  /* 0x0001a01001007387 */ /* 0x0001e20000100a00 */
[----:B------:R1:W-:Y:S03]  /*40400*/  STL.64 [R1+0x1a8], R18 ;  /* 0x0001a81201007387 */ /* 0x0003e60000100a00 */
[----:B0-----:R-:W4:Y:S01]  /*40410*/  LDL.LU.64 R16, [R1+0x230] ;  /* 0x0002300001107983 */ /* 0x001f220000300a00 */
[----:B-1----:R-:W4:Y:S01]  /*40420*/  LDL.LU.64 R18, [R1+0x238] ;  /* 0x0002380001127983 */ /* 0x002f220000300a00 */
[C---:B--2---:R-:W-:Y:S02]  /*40430*/  HMMA.16816.F32.BF16 R8, R24.reuse, R8, R12 ;  /* 0x000000081808723c */ /* 0x044fe4000004180c */
[----:B------:R-:W2:Y:S01]  /*40440*/  LDL.LU.64 R14, [R1+0x6a50] ;  /* 0x006a5000010e7983 */ /* 0x000ea20000300a00 */
[----:B------:R-:W2:Y:S11]  /*40450*/  LDL.LU.64 R12, [R1+0x6a48] ;  /* 0x006a4800010c7983 */ /* 0x000eb60000300a00 */
[----:B------:R-:W-:Y:S09]  /*40460*/  @!UPT UIADD3 URZ, URZ, URZ, URZ ;  /* 0x0000003f3f3ff290 */ /* 0x000ff2000fffe03f */
[----:B------:R0:W-:Y:S01]  /*40470*/  STL.64 [R1+0x190], R8 ;  /* 0x0001900801007387 */ /* 0x0001e20000100a00 */
[----:B------:R2:W-:Y:S03]  /*40480*/  STL.64 [R1+0x198], R10 ;  /* 0x0001980a01007387 */ /* 0x0005e60000100a00 */
[----:B0-----:R-:W2:Y:S02]  /*40490*/  LDL.LU.64 R8, [R1+0x6a40] ;  /* 0x006a400001087983 */ /* 0x001ea40000300a00 */
        /* <DEDUP_REMOVED lines=22> */
[----:B------:R-:W2:Y:S11]  /*40600*/  LDL.LU.64 R12, [R1+0x69f0] ;  /* 0x0069f000010c7983 */ /* 0x000eb60000300a00 */
[----:B------:R-:W-:Y:S10]  /*40610*/  @!UPT UIADD3 URZ, URZ, URZ, URZ ;  /* 0x0000003f3f3ff290 */ /* 0x000ff4000fffe03f */
[----:B------:R0:W-:Y:S01]  /*40620*/  STL.64 [R1+0x150], R8 ;  /* 0x0001500801007387 */ /* 0x0001e20000100a00 */
[----:B------:R1:W-:Y:S03]  /*40630*/  STL.64 [R1+0x158], R10 ;  /* 0x0001580a01007387 */ /* 0x0003e60000100a00 */
[----:B0-----:R-:W3:Y:S01]  /*40640*/  LDL.LU.64 R8, [R1+0x69e8] ;  /* 0x0069e80001087983 */ /* 0x001ee20000300a00 */
[----:B------:R-:W-:Y:S02]  /*40650*/  IMAD.MOV.U32 R20, RZ, RZ, R3 ;  /* 0x000000ffff147224 */ /* 0x000fe400078e0003 */
[----:B------:R-:W-:Y:S01]  /*40660*/  IMAD.MOV.U32 R21, RZ, RZ, R0 ;  /* 0x000000ffff157224 */ /* 0x000fe200078e0000 */
[C---:B---3--:R-:W-:Y:S01]  /*40670*/  HMMA.16816.F32.BF16 R4, R24.reuse, R8, R4 ;  /* 0x000000081804723c */ /* 0x048fe20000041804 */
[----:B------:R-:W-:Y:S02]  /*40680*/  IMAD.MOV.U32 R3, RZ, RZ, R8 ;  /* 0x000000ffff037224 */ /* 0x000fe400078e0008 */
[----:B------:R-:W-:Y:S11]  /*40690*/  IMAD.MOV.U32 R0, RZ, RZ, R9 ;  /* 0x000000ffff007224 */ /* 0x000ff600078e0009 */
[----:B------:R-:W-:Y:S09]  /*406a0*/  @!UPT UIADD3 URZ, URZ, URZ, URZ ;  /* 0x0000003f3f3ff290 */ /* 0x000ff2000fffe03f */
[----:B------:R-:W-:Y:S01]  /*406b0*/  STL.64 [R1+0x500], R4 ;  /* 0x0005000401007387 */ /* 0x000fe20000100a00 */
[----:B------:R-:W-:Y:S02]  /*406c0*/  STL.64 [R1+0x508], R6 ;  /* 0x0005080601007387 */ /* 0x000fe40000100a00 */
[----:B------:R-:W3:Y:S02]  /*406d0*/  LDL.LU.64 R8, [R1+0xd50] ;  /* 0x000d500001087983 */ /* 0x000ee40000300a00 */
[----:B-1----:R-:W2:Y:S01]  /*406e0*/  LDL.LU.64 R10, [R1+0xd58] ;  /* 0x000d5800010a7983 */ /* 0x002ea20000300a00 */
[----:B----4-:R-:W-:Y:S01]  /*406f0*/  HMMA.16816.F32.BF16 R24, R24, R20, R16 ;  /* 0x000000141818723c */ /* 0x010fe20000041810 */
[----:B--2---:R-:W-:Y:S01]  /*40700*/  STL.64 [R1+0x69d0], R10 ;  /* 0x0069d00a01007387 */ /* 0x004fe20000100a00 */
[----:B---3--:R0:W-:Y:S03]  /*40710*/  STL.64 [R1+0x69c8], R8 ;  /* 0x0069c80801007387 */ /* 0x0081e60000100a00 */
[----:B0-----:R-:W2:Y:S01]  /*40720*/  LDL.LU.64 R8, [R1+0xd80] ;  /* 0x000d800001087983 */ /* 0x001ea20000300a00 */
[----:B------:R-:W2:Y:S02]  /*40730*/  LDL.LU.64 R10, [R1+0xd88] ;  /* 0x000d8800010a7983 */ /* 0x000ea40000300a00 */
[----:B------:R-:W3:Y:S02]  /*40740*/  LDL.LU.64 R4, [R1+0xb80] ;  /* 0x000b800001047983 */ /* 0x000ee40000300a00 */
[----:B------:R-:W3:Y:S01]  /*40750*/  LDL.LU.64 R6, [R1+0xb88] ;  /* 0x000b880001067983 */ /* 0x000ee20000300a00 */
[----:B------:R-:W2:Y:S01]  /*40760*/  LDL.LU.64 R18, [R1+0x69e0] ;  /* 0x0069e00001127983 */ /* 0x000ea20000300a00 */
[----:B------:R-:W2:Y:S11]  /*40770*/  LDL.LU.64 R16, [R1+0x69d8] ;  /* 0x0069d80001107983 */ /* 0x000eb60000300a00 */
[----:B------:R0:W-:Y:S02]  /*40780*/  STL.64 [R1+0x140], R24 ;  /* 0x0001401801007387 */ /* 0x0001e40000100a00 */
[----:B------:R1:W-:Y:S01]  /*40790*/  STL.64 [R1+0x148], R26 ;  /* 0x0001481a01007387 */ /* 0x0003e20000100a00 */
[----:B0-----:R-:W4:Y:S01]  /*407a0*/  LDL.LU.64 R24, [R1+0xb40] ;  /* 0x000b400001187983 */ /* 0x001f220000300a00 */
[----:B-1----:R-:W4:Y:S02]  /*407b0*/  LDL.LU.64 R26, [R1+0xb48] ;  /* 0x000b4800011a7983 */ /* 0x002f240000300a00 */
[----:B------:R0:W-:Y:S02]  /*407c0*/  STL.64 [R1+0x6938], R20 ;  /* 0x0069381401007387 */ /* 0x0001e40000100a00 */
[----:B0-----:R-:W3:Y:S01]  /*407d0*/  LDL.LU.64 R20, [R1+0xd70] ;  /* 0x000d700001147983 */ /* 0x001ee20000300a00 */
[----:B------:R-:W3:Y:S01]  /*407e0*/  LDL.LU.64 R22, [R1+0xd78] ;  /* 0x000d780001167983 */ /* 0x000ee20000300a00 */
[C---:B--2---:R-:W-:Y:S02]  /*407f0*/  HMMA.16816.F32.BF16 R12, R16.reuse, R12, R8 ;  /* 0x0000000c100c723c */ /* 0x044fe40000041808 */
[----:B------:R-:W2:Y:S01]  /*40800*/  LDL.LU.64 R10, [R1+0x69d0] ;  /* 0x0069d000010a7983 */ /* 0x000ea20000300a00 */
[----:B------:R-:W2:Y:S11]  /*40810*/  LDL.LU.64 R8, [R1+0x69c8] ;  /* 0x0069c80001087983 */ /* 0x000eb60000300a00 */
[----:B------:R-:W-:Y:S09]  /*40820*/  @!UPT UIADD3 URZ, URZ, URZ, URZ ;  /* 0x0000003f3f3ff290 */ /* 0x000ff2000fffe03f */
[----:B------:R0:W-:Y:S01]  /*40830*/  STL.64 [R1+0x480], R12 ;  /* 0x0004800c01007387 */ /* 0x0001e20000100a00 */
[----:B------:R-:W-:Y:S03]  /*40840*/  STL.64 [R1+0x488], R14 ;  /* 0x0004880e01007387 */ /* 0x000fe60000100a00 */
[----:B0-----:R-:W3:Y:S02]  /*40850*/  LDL.LU.64 R12, [R1+0x69c0] ;  /* 0x0069c000010c7983 */ /* 0x001ee40000300a00 */
[C---:B---3--:R-:W-:Y:S11]  /*40860*/  HMMA.16816.F32.BF16 R20, R16.reuse, R12, R20 ;  /* 0x0000000c1014723c */ /* 0x048ff60000041814 */
[----:B------:R-:W-:Y:S11]  /*40870*/  @!UPT UIADD3 URZ, URZ, URZ, URZ ;  /* 0x0000003f3f3ff290 */ /* 0x000ff6000fffe03f */
[----:B------:R-:W-:Y:S01]  /*40880*/  @!UPT UIADD3 URZ, URZ, URZ, URZ ;  /* 0x0000003f3f3ff290 */ /* 0x000fe2000fffe03f */
[----:B------:R0:W-:Y:S01]  /*40890*/  STL.64 [R1+0x470], R20 ;  /* 0x0004701401007387 */ /* 0x0001e20000100a00 */
[----:B------:R-:W-:Y:S02]  /*408a0*/  STL.64 [R1+0x478], R22 ;  /* 0x0004781601007387 */ /* 0x000fe40000100a00 */
[----:B0-----:R-:W-:Y:S02]  /*408b0*/  IMAD.MOV.U32 R21, RZ, RZ, R12 ;  /* 0x000000ffff157224 */ /* 0x001fe400078e000c */
[----:B------:R-:W-:Y:S02]  /*408c0*/  IMAD.MOV.U32 R20, RZ, RZ, R13 ;  /* 0x000000ffff147224 */ /* 0x000fe400078e000d */
[----:B------:R-:W3:Y:S03]  /*408d0*/  LDL.LU.64 R12, [R1+0x69b8] ;  /* 0x0069b800010c7983 */ /* 0x000ee60000300a00 */
[----:B------:R0:W-:Y:S02]  /*408e0*/  STL.64 [R1+0x6968], R20 ;  /* 0x0069681401007387 */ /* 0x0001e40000100a00 */
[----:B0-----:R-:W3:Y:S01]  /*408f0*/  LDL.LU.64 R20, [R1+0xd60] ;  /* 0x000d600001147983 */ /* 0x001ee20000300a00 */
[----:B------:R-:W3:Y:S02]  /*40900*/  LDL.LU.64 R22, [R1+0xd68] ;  /* 0x000d680001167983 */ /* 0x000ee40000300a00 */
[C---:B---3--:R-:W-:Y:S11]  /*40910*/  HMMA.16816.F32.BF16 R20, R16.reuse, R12, R20 ;  /* 0x0000000c1014723c */ /* 0x048ff60000041814 */
[----:B------:R-:W-:Y:S11]  /*40920*/  @!UPT UIADD3 URZ, URZ, URZ, URZ ;  /* 0x0000003f3f3ff290 */ /* 0x000ff6000fffe03f */
[----:B------:R-:W-:Y:S01]  /*40930*/  @!UPT UIADD3 URZ, URZ, URZ, URZ ;  /* 0x0000003f3f3ff290 */ /* 0x000fe2000fffe03f */
[----:B------:R0:W-:Y:S01]  /*40940*/  STL.64 [R1+0x460], R20 ;  /* 0x0004601401007387 */ /* 0x0001e20000100a00 */
[----:B------:R-:W-:Y:S02]  /*40950*/  STL.64 [R1+0x468], R22 ;  /* 0x0004681601007387 */ /* 0x000fe40000100a00 */
[----:B------:R-:W3:Y:S02]  /*40960*/  LDL.LU.64 R14, [R1+0x69b0] ;  /* 0x0069b000010e7983 */ /* 0x000ee40000300a00 */
[----:B0-----:R-:W-:Y:S02]  /*40970*/  IMAD.MOV.U32 R21, RZ, RZ, R12 ;  /* 0x000000ffff157224 */ /* 0x001fe400078e000c */
[----:B------:R-:W-:Y:S02]  /*40980*/  IMAD.MOV.U32 R20, RZ, RZ, R13 ;  /* 0x000000ffff147224 */ /* 0x000fe400078e000d */
[----:B------:R-:W2:Y:S02]  /*40990*/  LDL.LU.64 R12, [R1+0x69a8] ;  /* 0x0069a800010c7983 */ /* 0x000ea40000300a00 */
[C---:B--2---:R-:W-:Y:S11]  /*409a0*/  HMMA.16816.F32.BF16 R8, R16.reuse, R12, R8 ;  /* 0x0000000c1008723c */ /* 0x044ff60000041808 */
[----:B------:R-:W-:Y:S11]  /*409b0*/  @!UPT UIADD3 URZ, URZ, URZ, URZ ;  /* 0x0000003f3f3ff290 */ /* 0x000ff6000fffe03f */
[----:B------:R-:W-:Y:S01]  /*409c0*/  @!UPT UIADD3 URZ, URZ, URZ, URZ ;  /* 0x0000003f3f3ff290 */ /* 0x000fe2000fffe03f */
[----:B------:R0:W-:Y:S01]  /*409d0*/  STL.64 [R1+0x450], R8 ;  /* 0x0004500801007387 */ /* 0x0001e20000100a00 */
[----:B------:R-:W-:Y:S03]  /*409e0*/  STL.64 [R1+0x458], R10 ;  /* 0x0004580a01007387 */ /* 0x000fe60000100a00 */
[----:B0-----:R-:W2:Y:S01]  /*409f0*/  LDL.LU.64 R8, [R1+0x69a0] ;  /* 0x0069a00001087983 */ /* 0x001ea20000300a00 */
[----:B---3--:R-:W-:Y:S02]  /*40a00*/  STL.64 [R1+0x68d8], R14 ;  /* 0x0068d80e01007387 */ /* 0x008fe40000100a00 */
[----:B------:R0:W-:Y:S02]  /*40a10*/  STL.64 [R1+0x68d0], R12 ;  /* 0x0068d00c01007387 */ /* 0x0001e40000100a00 */
[----:B0-----:R-:W3:Y:S01]  /*40a20*/  LDL.64 R12, [R1+0xc0] ;  /* 0x0000c000010c7983 */ /* 0x001ee20000100a00 */
[C---:B--2---:R-:W-:Y:S11]  /*40a30*/  HMMA.16816.F32.BF16 R4, R16.reuse, R8, R4 ;  /* 0x000000081004723c */ /* 0x044ff60000041804 */
[----:B------:R-:W-:Y:S11]  /*40a40*/  @!UPT UIADD3 URZ, URZ, URZ, URZ ;  /* 0x0000003f3f3ff290 */ /* 0x000ff6000fffe03f */
[----:B------:R-:W-:Y:S01]  /*40a50*/  @!UPT UIADD3 URZ, URZ, URZ, URZ ;  /* 0x0000003f3f3ff290 */ /* 0x000fe2000fffe03f */
[----:B------:R0:W-:Y:S01]  /*40a60*/  STL.64 [R1+0x440], R4 ;  /* 0x0004400401007387 */ /* 0x0001e20000100a00 */
[----:B------:R-:W-:Y:S03]  /*40a70*/  STL.64 [R1+0x448], R6 ;  /* 0x0004480601007387 */ /* 0x000fe60000100a00 */
[----:B0-----:R-:W4:Y:S01]  /*40a80*/  LDL.LU.64 R4, [R1+0x6998] ;  /* 0x0069980001047983 */ /* 0x001f220000300a00 */
[----:B------:R0:W-:Y:S03]  /*40a90*/  STL.64 [R1+0x6990], R8 ;  /* 0x0069900801007387 */ /* 0x0001e60000100a00 */
[----:B0-----:R-:W3:Y:S01]  /*40aa0*/  LDL.LU.64 R8, [R1+0xb60] ;  /* 0x000b600001087983 */ /* 0x001ee20000300a00 */
[----:B------:R-:W3:Y:S01]  /*40ab0*/  LDL.LU.64 R10, [R1+0xb68] ;  /* 0x000b6800010a7983 */ /* 0x000ee20000300a00 */
[----:B----4-:R-:W-:Y:S02]  /*40ac0*/  HMMA.16816.F32.BF16 R24, R16, R4, R24 ;  /* 0x000000041018723c */ /* 0x010fe40000041818 */
[----:B------:R-:W-:Y:S01]  /*40ad0*/  STL [R1+0x68b8], R4 ;  /* 0x0068b80401007387 */ /* 0x000fe20000100800 */
[----:B------:R0:W-:Y:S11]  /*40ae0*/  STL [R1+0x68b4], R5 ;  /* 0x0068b40501007387 */ /* 0x0001f60000100800 */
[----:B------:R-:W-:Y:S09]  /*40af0*/  @!UPT UIADD3 URZ, URZ, URZ, URZ ;  /* 0x0000003f3f3ff290 */ /* 0x000ff2000fffe03f */
[----:B------:R-:W-:Y:S01]  /*40b00*/  STL.64 [R1+0x430], R24 ;  /* 0x0004301801007387 */ /* 0x000fe20000100a00 */
[----:B------:R-:W-:Y:S02]  /*40b10*/  STL.64 [R1+0x438], R26 ;  /* 0x0004381a01007387 */ /* 0x000fe40000100a00 */
[----:B------:R-:W1:Y:S04]  /*40b20*/  LDSM.16.MT88.4 R24, [R2+0x100] ;  /* 0x000100000218783b */ /* 0x000e680000004200 */
[----:B0-----:R-:W2:Y:S01]  /*40b30*/  LDL.64 R4, [R1+0x30] ;  /* 0x0000300001047983 */ /* 0x001ea20000100a00 */
[----:B-1----:R-:W-:Y:S01]  /*40b40*/  STL.64 [R1+0x67d0], R26 ;  /* 0x0067d01a01007387 */ /* 0x002fe20000100a00 */
[----:B------:R0:W-:Y:S02]  /*40b50*/  STL.64 [R1+0x67c8], R24 ;  /* 0x0067c81801007387 */ /* 0x0001e40000100a00 */
[----:B0-----:R-:W-:-:S02]  /*40b60*/  IMAD.MOV.U32 R24, RZ, RZ, R3 ;  /* 0x000000ffff187224 */ /* 0x001fc400078e0003 */
[----:B------:R-:W-:-:S05]  /*40b70*/  IMAD.MOV.U32 R25, RZ, RZ, R0 ;  /* 0x000000ffff197224 */ /* 0x000fca00078e0000 */
[----:B------:R0:W-:Y:S04]  /*40b80*/  STL.64 [R1+0x6978], R24 ;  /* 0x0069781801007387 */ /* 0x0001e80000100a00 */
[----:B0-----:R-:W4:Y:S01]  /*40b90*/  LDL.LU.64 R24, [R1+0xb70] ;  /* 0x000b700001187983 */ /* 0x001f220000300a00 */
[----:B------:R-:W4:Y:S01]  /*40ba0*/  LDL.LU.64 R26, [R1+0xb78] ;  /* 0x000b7800011a7983 */ /* 0x000f220000300a00 */
[----:B---3--:R-:W-:Y:S01]  /*40bb0*/  HMMA.16816.F32.BF16 R8, R16, R12, R8 ;  /* 0x0000000c1008723c */ /* 0x008fe20000041808 */
[----:B--2---:R-:W-:Y:S02]  /*40bc0*/  IMAD.MOV.U32 R0, RZ, RZ, R5 ;  /* 0x000000ffff007224 */ /* 0x004fe400078e0005 */
[----:B------:R-:W-:-:S05]  /*40bd0*/  IMAD.MOV.U32 R3, RZ, RZ, R4 ;  /* 0x000000ffff037224 */ /* 0x000fca00078e0004 */
[----:B----4-:R-:W-:Y:S11]  /*40be0*/  HMMA.16816.F32.BF16 R24, R16, R4, R24 ;  /* 0x000000041018723c */ /* 0x010ff60000041818 */
[----:B------:R-:W-:Y:S11]  /*40bf0*/  @!UPT UIADD3 URZ, URZ, URZ, URZ ;  /* 0x0000003f3f3ff290 */ /* 0x000ff6000fffe03f */
[----:B------:R-:W-:Y:S01]  /*40c00*/  @!UPT UIADD3 URZ, URZ, URZ, URZ ;  /* 0x0000003f3f3ff290 */ /* 0x000fe2000fffe03f */
[----:B------:R-:W-:Y:S01]  /*40c10*/  STL.64 [R1+0x420], R24 ;  /* 0x0004201801007387 */ /* 0x000fe20000100a00 */
[----:B------:R-:W-:Y:S02]  /*40c20*/  STL.64 [R1+0x428], R26 ;  /* 0x0004281a01007387 */ /* 0x000fe40000100a00 */
[----:B------:R-:W-:Y:S02]  /*40c30*/  STL [R1+0x68b0], R0 ;  /* 0x0068b00001007387 */ /* 0x000fe40000100800 */
[----:B------:R-:W-:Y:S01]  /*40c40*/  STL [R1+0x68ac], R3 ;  /* 0x0068ac0301007387 */ /* 0x000fe20000100800 */
[----:B------:R0:W-:Y:S01]  /*40c50*/  STL.64 [R1+0x790], R8 ;  /* 0x0007900801007387 */ /* 0x0001e20000100a00 */
[----:B------:R1:W-:Y:S03]  /*40c60*/  STL.64 [R1+0x798], R10 ;  /* 0x0007980a01007387 */ /* 0x0003e60000100a00 */
[----:B0-----:R-:W2:Y:S01]  /*40c70*/  LDL.LU.64 R8, [R1+0x650] ;  /* 0x0006500001087983 */ /* 0x001ea20000300a00 */
[----:B-1----:R-:W2:Y:S02]  /*40c80*/  LDL.LU.64 R10, [R1+0x658] ;  /* 0x00065800010a7983 */ /* 0x002ea40000300a00 */
[----:B------:R-:W3:Y:S02]  /*40c90*/  LDL.LU.64 R24, [R1+0x640] ;  /* 0x0006400001187983 */ /* 0x000ee40000300a00 */
[----:B------:R-:W4:Y:S02]  /*40ca0*/  LDL.LU.64 R26, [R1+0x648] ;  /* 0x00064800011a7983 */ /* 0x000f240000300a00 */
[----:B------:R-:W-:-:S02]  /*40cb0*/  IMAD.MOV.U32 R7, RZ, RZ, R12 ;  /* 0x000000ffff077224 */ /* 0x000fc400078e000c */
[----:B------:R-:W-:Y:S01]  /*40cc0*/  IMAD.MOV.U32 R6, RZ, RZ, R13 ;  /* 0x000000ffff067224 */ /* 0x000fe200078e000d */
[----:B----4-:R-:W-:Y:S01]  /*40cd0*/  STL.64 [R1+0x6988], R26 ;  /* 0x0069881a01007387 */ /* 0x010fe20000100a00 */
[----:B---3--:R0:W-:Y:S03]  /*40ce0*/  STL.64 [R1+0x6980], R24 ;  /* 0x0069801801007387 */ /* 0x0081e60000100a00 */
[----:B0-----:R-:W2:Y:S01]  /*40cf0*/  LDL.64 R24, [R1+0xb0] ;  /* 0x0000b00001187983 */ /* 0x001ea20000100a00 */
[----:B------:R-:W-:Y:S02]  /*40d00*/  STL.64 [R1+0x6960], R6 ;  /* 0x0069600601007387 */ /* 0x000fe40000100a00 */
[----:B------:R-:W3:Y:S02]  /*40d10*/  LDL.64 R4, [R1+0x80] ;  /* 0x0000800001047983 */ /* 0x000ee40000100a00 */
[----:B------:R-:W-:-:S02]  /*40d20*/  IMAD.MOV.U32 R12, RZ, RZ, R21 ;  /* 0x000000ffff0c7224 */ /* 0x000fc400078e0015 */
[----:B------:R-:W-:Y:S01]  /*40d30*/  IMAD.MOV.U32 R13, RZ, RZ, R20 ;  /* 0x000000ffff0d7224 */ /* 0x000fe200078e0014 */
[----:B--2---:R-:W-:Y:S01]  /*40d40*/  HMMA.16816.F32.BF16 R8, R16, R24, R8 ;  /* 0x000000181008723c */ /* 0x004fe20000041808 */
[----:B---3--:R0:W-:Y:S04]  /*40d50*/  STL.64 [R1+0x6970], R4 ;  /* 0x0069700401007387 */ /* 0x0081e80000100a00 */
[----:B0-----:R-:W2:Y:S01]  /*40d60*/  LDL.64 R4, [R1+0xa0] ;  /* 0x0000a00001047983 */ /* 0x001ea20000100a00 */
[----:B------:R-:W3:Y:S02]  /*40d70*/  LDL.LU.64 R20, [R1+0x620] ;  /* 0x0006200001147983 */ /* 0x000ee40000300a00 */
[----:B------:R-:W3:Y:S02]  /*40d80*/  LDL.LU.64 R22, [R1+0x628] ;  /* 0x0006280001167983 */ /* 0x000ee40000300a00 */
[----:B------:R0:W-:Y:S02]  /*40d90*/  STL.64 [R1+0x6950], R12 ;  /* 0x0069500c01007387 */ /* 0x0001e40000100a00 */
[----:B0-----:R-:W4:Y:S01]  /*40da0*/  LDL.LU.64 R12, [R1+0x610] ;  /* 0x00061000010c7983 */ /* 0x001f220000300a00 */
[----:B------:R-:W4:Y:S10]  /*40db0*/  LDL.LU.64 R14, [R1+0x618] ;  /* 0x00061800010e7983 */ /* 0x000f340000300a00 */
[----:B------:R0:W-:Y:S02]  /*40dc0*/  STL.64 [R1+0x780], R8 ;  /* 0x0007800801007387 */ /* 0x0001e40000100a00 */
[----:B------:R1:W-:Y:S01]  /*40dd0*/  STL.64 [R1+0x788], R10 ;  /* 0x0007880a01007387 */ /* 0x0003e20000100a00 */
[----:B0-----:R-:W2:Y:S01]  /*40de0*/  LDL.LU.64 R8, [R1+0x6990] ;  /* 0x0069900001087983 */ /* 0x001ea20000300a00 */
[----:B-1----:R-:W-:-:S02]  /*40df0*/  IMAD.MOV.U32 R11, RZ, RZ, R24 ;  /* 0x000000ffff0b7224 */ /* 0x002fc400078e0018 */
[----:B------:R-:W-:Y:S02]  /*40e00*/  IMAD.MOV.U32 R10, RZ, RZ, R25 ;  /* 0x000000ffff0a7224 */ /* 0x000fe400078e0019 */
[----:B------:R-:W2:Y:S01]  /*40e10*/  LDL.LU.64 R26, [R1+0x6988] ;  /* 0x00698800011a7983 */ /* 0x000ea20000300a00 */
[----:B------:R-:W2:Y:S02]  /*40e20*/  LDL.LU.64 R24, [R1+0x6980] ;  /* 0x0069800001187983 */ /* 0x000ea40000300a00 */
[----:B------:R-:W-:Y:S01]  /*40e30*/  STL.64 [R1+0x68c8], R10 ;  /* 0x0068c80a01007387 */ /* 0x000fe20000100a00 */
[C---:B--2---:R-:W-:Y:S01]  /*40e40*/  HMMA.16816.F32.BF16 R24, R16.reuse, R4, R24 ;  /* 0x000000041018723c */ /* 0x044fe20000041818 */
[----:B------:R0:W-:Y:S04]  /*40e50*/  STL.64 [R1+0x68c0], R8 ;  /* 0x0068c00801007387 */ /* 0x0001e80000100a00 */
[----:B0-----:R-:W3:Y:S11]  /*40e60*/  LDL.64 R8, [R1+0x90] ;  /* 0x0000900001087983 */ /* 0x001ef60000100a00 */
[----:B------:R-:W-:Y:S07]  /*40e70*/  @!UPT UIADD3 URZ, URZ, URZ, URZ ;  /* 0x0000003f3f3ff290 */ /* 0x000fee000fffe03f */
[----:B------:R0:W-:Y:S01]  /*40e80*/  STL.64 [R1+0x770], R24 ;  /* 0x0007701801007387 */ /* 0x0001e20000100a00 */
[----:B------:R1:W-:Y:S03]  /*40e90*/  STL.64 [R1+0x778], R26 ;  /* 0x0007781a01007387 */ /* 0x0003e60000100a00 */
[----:B0-----:R-:W2:Y:S01]  /*40ea0*/  LDL.LU.64 R24, [R1+0x6978] ;  /* 0x0069780001187983 */ /* 0x001ea20000300a00 */
[----:B-1----:R-:W-:Y:S02]  /*40eb0*/  IMAD.MOV.U32 R27, RZ, RZ, R4 ;  /* 0x000000ffff1b7224 */ /* 0x002fe400078e0004 */
[----:B------:R-:W-:Y:S02]  /*40ec0*/  IMAD.MOV.U32 R26, RZ, RZ, R5 ;  /* 0x000000ffff1a7224 */ /* 0x000fe400078e0005 */
[----:B------:R-:W4:Y:S03]  /*40ed0*/  LDL.LU.64 R4, [R1+0x6970] ;  /* 0x0069700001047983 */ /* 0x000f260000300a00 */
[----:B------:R-:W-:Y:S01]  /*40ee0*/  STL.64 [R1+0x6948], R26 ;  /* 0x0069481a01007387 */ /* 0x000fe20000100a00 */
[----:B--2---:R0:W-:Y:S04]  /*40ef0*/  STL.64 [R1+0x6940], R24 ;  /* 0x0069401801007387 */ /* 0x0041e80000100a00 */
[----:B0-----:R-:W2:Y:S01]  /*40f00*/  LDL.64 R24, [R1+0x60] ;  /* 0x0000600001187983 */ /* 0x001ea20000100a00 */
[----:B---3--:R-:W-:Y:S01]  /*40f10*/  HMMA.16816.F32.BF16 R20, R16, R8, R20 ;  /* 0x000000081014723c */ /* 0x008fe20000041814 */
[----:B------:R-:W-:-:S02]  /*40f20*/  IMAD.MOV.U32 R29, RZ, RZ, R8 ;  /* 0x000000ffff1d7224 */ /* 0x000fc400078e0008 */
[----:B------:R-:W-:-:S05]  /*40f30*/  IMAD.MOV.U32 R28, RZ, RZ, R9 ;  /* 0x000000ffff1c7224 */ /* 0x000fca00078e0009 */
[C---:B----4-:R-:W-:Y:S01]  /*40f40*/  HMMA.16816.F32.BF16 R8, R16.reuse, R4, R12 ;  /* 0x000000041008723c */ /* 0x050fe2000004180c */
[----:B------:R-:W-:Y:S02]  /*40f50*/  IMAD.MOV.U32 R0, RZ, RZ, R4 ;  /* 0x000000ffff007224 */ /* 0x000fe400078e0004 */
[----:B------:R-:W-:Y:S01]  /*40f60*/  IMAD.MOV.U32 R3, RZ, RZ, R5 ;  /* 0x000000ffff037224 */ /* 0x000fe200078e0005 */
[----:B--2---:R0:W-:Y:S04]  /*40f70*/  STL.64 [R1+0x6958], R24 ;  /* 0x0069581801007387 */ /* 0x0041e80000100a00 */
[----:B0-----:R-:W2:Y:S07]  /*40f80*/  LDL.64 R24, [R1+0x70] ;  /* 0x0000700001187983 */ /* 0x001eae0000100a00 */
[----:B------:R0:W-:Y:S02]  /*40f90*/  STL.64 [R1+0x760], R20 ;  /* 0x0007601401007387 */ /* 0x0001e40000100a00 */
[----:B------:R-:W-:Y:S01]  /*40fa0*/  STL.64 [R1+0x768], R22 ;  /* 0x0007681601007387 */ /* 0x000fe20000100a00 */
[----:B0-----:R-:W3:Y:S05]  /*40fb0*/  LDL.LU.64 R20, [R1+0x6968] ;  /* 0x0069680001147983 */ /* 0x001eea0000300a00 */
[----:B------:R0:W-:Y:S02]  /*40fc0*/  STL.64 [R1+0x750], R8 ;  /* 0x0007500801007387 */ /* 0x0001e40000100a00 */
[----:B------:R1:W-:Y:S02]  /*40fd0*/  STL.64 [R1+0x758], R10 ;  /* 0x0007580a01007387 */ /* 0x0003e40000100a00 */
[----:B------:R-:W2:Y:S01]  /*40fe0*/  LDL.LU.64 R4, [R1+0x5f0] ;  /* 0x0005f00001047983 */ /* 0x000ea20000300a00 */
[----:B------:R-:W2:Y:S04]  /*40ff0*/  LDL.LU.64 R6, [R1+0x5f8] ;  /* 0x0005f80001067983 */ /* 0x000ea80000300a00 */
[----:B0-----:R-:W4:Y:S01]  /*41000*/  LDL.LU.64 R8, [R1+0xcd0] ;  /* 0x000cd00001087983 */ /* 0x001f220000300a00 */
[----:B-1----:R-:W2:Y:S03]  /*41010*/  LDL.LU.64 R10, [R1+0xcd8] ;  /* 0x000cd800010a7983 */ /* 0x002ea60000300a00 */
[----:B--2---:R-:W-:Y:S01]  /*41020*/  STL.64 [R1+0x68e8], R10 ;  /* 0x0068e80a01007387 */ /* 0x004fe20000100a00 */
[----:B----4-:R0:W-:Y:S03]  /*41030*/  STL.64 [R1+0x68e0], R8 ;  /* 0x0068e00801007387 */ /* 0x0101e60000100a00 */
[----:B0-----:R-:W2:Y:S01]  /*41040*/  LDL.LU.64 R8, [R1+0xce0] ;  /* 0x000ce00001087983 */ /* 0x001ea20000300a00 */
[----:B------:R-:W4:Y:S01]  /*41050*/  LDL.LU.64 R10, [R1+0xce8] ;  /* 0x000ce800010a7983 */ /* 0x000f220000300a00 */
[----:B------:R-:W-:Y:S02]  /*41060*/  HMMA.16816.F32.BF16 R4, R16, R24, R4 ;  /* 0x000000181004723c */ /* 0x000fe40000041804 */
[----:B----4-:R-:W-:Y:S01]  /*41070*/  STL.64 [R1+0x68f8], R10 ;  /* 0x0068f80a01007387 */ /* 0x010fe20000100a00 */
[----:B--2---:R3:W-:Y:S02]  /*41080*/  STL.64 [R1+0x68f0], R8 ;  /* 0x0068f00801007387 */ /* 0x0047e40000100a00 */
[----:B------:R-:W2:Y:S02]  /*41090*/  LDL.LU.64 R12, [R1+0x5e0] ;  /* 0x0005e000010c7983 */ /* 0x000ea40000300a00 */
[----:B------:R-:W2:Y:S02]  /*410a0*/  LDL.LU.64 R14, [R1+0x5e8] ;  /* 0x0005e800010e7983 */ /* 0x000ea40000300a00 */
[----:B---3--:R-:W-:-:S02]  /*410b0*/  IMAD.MOV.U32 R8, RZ, RZ, R21 ;  /* 0x000000ffff087224 */ /* 0x008fc400078e0015 */
[----:B------:R-:W-:Y:S02]  /*410c0*/  IMAD.MOV.U32 R9, RZ, RZ, R20 ;  /* 0x000000ffff097224 */ /* 0x000fe400078e0014 */
[----:B------:R-:W3:Y:S01]  /*410d0*/  LDL.LU.64 R20, [R1+0x5d0] ;  /* 0x0005d00001147983 */ /* 0x000ee20000300a00 */
[----:B------:R-:W3:Y:S02]  /*410e0*/  LDL.LU.64 R22, [R1+0x5d8] ;  /* 0x0005d80001167983 */ /* 0x000ee40000300a00 */
        /* <DEDUP_REMOVED lines=14> */
[----:B----4-:R-:W-:Y:S01]  /*411d0*/  STL.64 [R1+0x6908], R6 ;  /* 0x0069080601007387 */ /* 0x010fe20000100a00 */
[----:B------:R0:W-:Y:S03]  /*411e0*/  STL.64 [R1+0x6900], R4 ;  /* 0x0069000401007387 */ /* 0x0001e60000100a00 */
[----:B0-----:R-:W2:Y:S01]  /*411f0*/  LDL.LU.64 R4, [R1+0xcf0] ;  /* 0x000cf00001047983 */ /* 0x001ea20000300a00 */
[----:B------:R-:W2:Y:S11]  /*41200*/  LDL.LU.64 R6, [R1+0xcf8] ;  /* 0x000cf80001067983 */ /* 0x000eb60000300a00 */
[----:B------:R-:W-:Y:S06]  /*41210*/  @!UPT UIADD3 URZ, URZ, URZ, URZ ;  /* 0x0000003f3f3ff290 */ /* 0x000fec000fffe03f */
[----:B------:R0:W-:Y:S01]  /*41220*/  STL.64 [R1+0x730], R12 ;  /* 0x0007300c01007387 */ /* 0x0001e20000100a00 */
[----:B------:R1:W-:Y:S03]  /*41230*/  STL.64 [R1+0x738], R14 ;  /* 0x0007380e01007387 */ /* 0x0003e60000100a00 */
[----:B0-----:R-:W4:Y:S01]  /*41240*/  LDL.LU.64 R12, [R1+0x6950] ;  /* 0x00695000010c7983 */ /* 0x001f220000300a00 */
[----:B-1----:R-:W-:Y:S02]  /*41250*/  IMAD.MOV.U32 R15, RZ, RZ, R24 ;  /* 0x000000ffff0f7224 */ /* 0x002fe400078e0018 */
[----:B------:R-:W-:Y:S02]  /*41260*/  IMAD.MOV.U32 R14, RZ, RZ, R25 ;  /* 0x000000ffff0e7224 */ /* 0x000fe400078e0019 */
[----:B------:R-:W2:Y:S01]  /*41270*/  LDL.LU.64 R26, [R1+0x6948] ;  /* 0x00694800011a7983 */ /* 0x000ea20000300a00 */
[----:B------:R-:W3:Y:S02]  /*41280*/  LDL.LU.64 R24, [R1+0x6940] ;  /* 0x0069400001187983 */ /* 0x000ee40000300a00 */
[C---:B---3--:R-:W-:Y:S11]  /*41290*/  HMMA.16816.F32.BF16 R20, R16.reuse, R24, R20 ;  /* 0x000000181014723c */ /* 0x048ff60000041814 */
[----:B------:R-:W-:Y:S11]  /*412a0*/  @!UPT UIADD3 URZ, URZ, URZ, URZ ;  /* 0x0000003f3f3ff290 */ /* 0x000ff6000fffe03f */
[----:B------:R-:W-:Y:S01]  /*412b0*/  @!UPT UIADD3 URZ, URZ, URZ, URZ ;  /* 0x0000003f3f3ff290 */ /* 0x000fe2000fffe03f */
[----:B------:R0:W-:Y:S01]  /*412c0*/  STL.64 [R1+0x720], R20 ;  /* 0x0007201401007387 */ /* 0x0001e20000100a00 */
[----:B------:R1:W-:Y:S03]  /*412d0*/  STL.64 [R1+0x728], R22 ;  /* 0x0007281601007387 */ /* 0x0003e60000100a00 */
[----:B0-----:R-:W3:Y:S01]  /*412e0*/  LDL.LU.64 R20, [R1+0x6938] ;  /* 0x0069380001147983 */ /* 0x001ee20000300a00 */
[----:B------:R-:W-:Y:S01]  /*412f0*/  STL.64 [R1+0x67e8], R24 ;  /* 0x0067e81801007387 */ /* 0x000fe20000100a00 */
[----:B---3--:R-:W-:Y:S02]  /*41300*/  HMMA.16816.F32.BF16 R16, R16, R20, R8 ;  /* 0x000000141010723c */ /* 0x008fe40000041808 */
[----:B------:R-:W3:Y:S01]  /*41310*/  LDL.LU.64 R10, [R1+0x6930] ;  /* 0x00693000010a7983 */ /* 0x000ee20000300a00 */
[----:B------:R-:W3:Y:S02]  /*41320*/  LDL.LU.64 R8, [R1+0x6928] ;  /* 0x0069280001087983 */ /* 0x000ee40000300a00 */
[----:B-1----:R-:W3:Y:S02]  /*41330*/  LDL.LU.64 R22, [R1+0x6920] ;  /* 0x0069200001167983 */ /* 0x002ee40000300a00 */
[----:B------:R-:W3:Y:S11]  /*41340*/  LDL.LU.64 R20, [R1+0x6918] ;  /* 0x0069180001147983 */ /* 0x000ef60000300a00 */
[----:B------:R-:W-:Y:S05]  /*41350*/  @!UPT UIADD3 URZ, URZ, URZ, URZ ;  /* 0x0000003f3f3ff290 */ /* 0x000fea000fffe03f */
[----:B------:R0:W-:Y:S01]  /*41360*/  STL.64 [R1+0x410], R16 ;  /* 0x0004101001007387 */ /* 0x0001e20000100a00 */
[----:B------:R3:W-:Y:S03]  /*41370*/  STL.64 [R1+0x418], R18 ;  /* 0x0004181201007387 */ /* 0x0007e60000100a00 */
[----:B0-----:R-:W3:Y:S04]  /*41380*/  LDL R16, [R1+0x20] ;  /* 0x0000200001107983 */ /* 0x001ee80000100800 */
[----:B------:R-:W3:Y:S02]  /*41390*/  LDL R17, [R1+0x24] ;  /* 0x0000240001117983 */ /* 0x000ee40000100800 */
[C---:B---3--:R-:W-:Y:S02]  /*413a0*/  HMMA.16816.F32.BF16 R16, R20.reuse, R16, R8 ;  /* 0x000000101410723c */ /* 0x048fe40000041808 */
[----:B------:R-:W2:Y:S11]  /*413b0*/  LDL.LU.64 R8, [R1+0x6910] ;  /* 0x0069100001087983 */ /* 0x000eb60000300a00 */
[----:B------:R-:W-:Y:S10]  /*413c0*/  @!UPT UIADD3 URZ, URZ, URZ, URZ ;  /* 0x0000003f3f3ff290 */ /* 0x000ff4000fffe03f */
[----:B------:R0:W-:Y:S01]  /*413d0*/  STL.64 [R1+0x680], R16 ;  /* 0x0006801001007387 */ /* 0x0001e20000100a00 */
[----:B------:R1:W-:Y:S03]  /*413e0*/  STL.64 [R1+0x688], R18 ;  /* 0x0006881201007387 */ /* 0x0003e60000100a00 */
[----:B0-----:R-:W3:Y:S01]  /*413f0*/  LDL.LU.64 R16, [R1+0xab0] ;  /* 0x000ab00001107983 */ /* 0x001ee20000300a00 */
[----:B-1----:R-:W3:Y:S01]  /*41400*/  LDL.LU.64 R18, [R1+0xab8] ;  /* 0x000ab80001127983 */ /* 0x002ee20000300a00 */
[----:B--2---:R-:W-:Y:S02]  /*41410*/  HMMA.16816.F32.BF16 R8, R20, R8, R4 ;  /* 0x000000081408723c */ /* 0x004fe40000041804 */
[----:B------:R-:W2:Y:S01]  /*41420*/  LDL.LU.64 R6, [R1+0x6908] ;  /* 0x0069080001067983 */ /* 0x000ea20000300a00 */
[----:B------:R-:W2:Y:S11]  /*41430*/  LDL.LU.64 R4, [R1+0x6900] ;  /* 0x0069000001047983 */ /* 0x000eb60000300a00 */
[----:B------:R-:W-:Y:S09]  /*41440*/  @!UPT UIADD3 URZ, URZ, URZ, URZ ;  /* 0x0000003f3f3ff290 */ /* 0x000ff2000fffe03f */
[----:B------:R-:W-:Y:S01]  /*41450*/  STL.64 [R1+0x670], R8 ;  /* 0x0006700801007387 */ /* 0x000fe20000100a00 */
[----:B------:R0:W-:Y:S03]  /*41460*/  STL.64 [R1+0x678], R10 ;  /* 0x0006780a01007387 */ /* 0x0001e60000100a00 */
[----:B0-----:R-:W4:Y:S01]  /*41470*/  LDL.LU.64 R10, [R1+0x68f8] ;  /* 0x0068f800010a7983 */ /* 0x001f220000300a00 */
[----:B------:R-:W4:Y:S02]  /*41480*/  LDL.LU.64 R8, [R1+0x68f0] ;  /* 0x0068f00001087983 */ /* 0x000f240000300a00 */
[----:B------:R-:W-:Y:S02]  /*41490*/  IMAD.MOV.U32 R24, RZ, RZ, R15 ;  /* 0x000000ffff187224 */ /* 0x000fe400078e000f */
[----:B------:R-:W-:-:S05]  /*414a0*/  IMAD.MOV.U32 R25, RZ, RZ, R14 ;  /* 0x000000ffff197224 */ /* 0x000fca00078e000e */
[----:B------:R-:W-:Y:S01]  /*414b0*/  STL.64 [R1+0x6800], R24 ;  /* 0x0068001801007387 */ /* 0x000fe20000100a00 */
[C---:B----4-:R-:W-:Y:S03]  /*414c0*/  HMMA.16816.F32.BF16 R12, R20.reuse, R12, R8 ;  /* 0x0000000c140c723c */ /* 0x050fe60000041808 */
[----:B------:R-:W4:Y:S01]  /*414d0*/  LDL.LU.64 R10, [R1+0x68e8] ;  /* 0x0068e800010a7983 */ /* 0x000f220000300a00 */
[----:B------:R-:W4:Y:S11]  /*414e0*/  LDL.LU.64 R8, [R1+0x68e0] ;  /* 0x0068e00001087983 */ /* 0x000f360000300a00 */
[----:B------:R-:W-:Y:S08]  /*414f0*/  @!UPT UIADD3 URZ, URZ, URZ, URZ ;  /* 0x0000003f3f3ff290 */ /* 0x000ff0000fffe03f */
[----:B------:R-:W-:Y:S01]  /*41500*/  STL.64 [R1+0x660], R12 ;  /* 0x0006600c01007387 */ /* 0x000fe20000100a00 */
[----:B------:R0:W-:Y:S03]  /*41510*/  STL.64 [R1+0x668], R14 ;  /* 0x0006680e01007387 */ /* 0x0001e60000100a00 */
[----:B0-----:R-:W3:Y:S01]  /*41520*/  LDL.LU.64 R14, [R1+0x68d8] ;  /* 0x0068d800010e7983 */ /* 0x001ee20000300a00 */
[----:B------:R-:W4:Y:S02]  /*41530*/  LDL.LU.64 R12, [R1+0x68d0] ;  /* 0x0068d000010c7983 */ /* 0x000f240000300a00 */
[----:B--2---:R-:W-:Y:S02]  /*41540*/  IMAD.MOV.U32 R24, RZ, RZ, R4 ;  /* 0x000000ffff187224 */ /* 0x004fe400078e0004 */
[----:B------:R-:W-:Y:S01]  /*41550*/  IMAD.MOV.U32 R25, RZ, RZ, R5 ;  /* 0x000000ffff197224 */ /* 0x000fe200078e0005 */
[----:B----4-:R-:W-:Y:S11]  /*41560*/  HMMA.16816.F32.BF16 R8, R20, R12, R8 ;  /* 0x0000000c1408723c */ /* 0x010ff60000041808 */
[----:B------:R-:W-:Y:S11]  /*41570*/  @!UPT UIADD3 URZ, URZ, URZ, URZ ;  /* 0x0000003f3f3ff290 */ /* 0x000ff6000fffe03f */
[----:B------:R-:W-:Y:S01]  /*41580*/  @!UPT UIADD3 URZ, URZ, URZ, URZ ;  /* 0x0000003f3f3ff290 */ /* 0x000fe2000fffe03f */
[----:B------:R-:W-:Y:S01]  /*41590*/  STL.64 [R1+0x650], R8 ;  /* 0x0006500801007387 */ /* 0x000fe20000100a00 */
[----:B------:R0:W-:Y:S03]  /*415a0*/  STL.64 [R1+0x658], R10 ;  /* 0x0006580a01007387 */ /* 0x0001e60000100a00 */
[----:B0-----:R-:W2:Y:S01]  /*415b0*/  LDL.LU.64 R10, [R1+0x68c8] ;  /* 0x0068c800010a7983 */ /* 0x001ea20000300a00 */
[----:B------:R-:W4:Y:S02]  /*415c0*/  LDL.LU.64 R8, [R1+0x68c0] ;  /* 0x0068c00001087983 */ /* 0x000f240000300a00 */
[----:B------:R-:W2:Y:S02]  /*415d0*/  LDL.LU R4, [R1+0x68b8] ;  /* 0x0068b80001047983 */ /* 0x000ea40000300800 */
[----:B------:R-:W2:Y:S01]  /*415e0*/  LDL.LU R5, [R1+0x68b4] ;  /* 0x0068b40001057983 */ /* 0x000ea20000300800 */
[----:B------:R-:W-:Y:S01]  /*415f0*/  STL.64 [R1+0x6818], R24 ;  /* 0x0068181801007387 */ /* 0x000fe20000100a00 */
[----:B---3--:R-:W-:Y:S02]  /*41600*/  STL.64 [R1+0x67a8], R14 ;  /* 0x0067a80e01007387 */ /* 0x008fe40000100a00 */
[----:B------:R0:W-:Y:S02]  /*41610*/  STL.64 [R1+0x67a0], R12 ;  /* 0x0067a00c01007387 */ /* 0x0001e40000100a00 */
[----:B0-----:R-:W4:Y:S01]  /*41620*/  LDL.LU.64 R12, [R1+0xae0] ;  /* 0x000ae000010c7983 */ /* 0x001f220000300a00 */
[----:B------:R-:W4:Y:S02]  /*41630*/  LDL.LU.64 R14, [R1+0xae8] ;  /* 0x000ae800010e7983 */ /* 0x000f240000300a00 */
[----:B------:R-:W-:-:S02]  /*41640*/  IMAD.MOV.U32 R24, RZ, RZ, R0 ;  /* 0x000000ffff187224 */ /* 0x000fc400078e0000 */
[----:B------:R-:W3:Y:S01]  /*41650*/  LDL.LU R0, [R1+0x68b0] ;  /* 0x0068b00001007983 */ /* 0x000ee20000300800 */
[----:B------:R-:W-:Y:S01]  /*41660*/  IMAD.MOV.U32 R25, RZ, RZ, R3 ;  /* 0x000000ffff197224 */ /* 0x000fe200078e0003 */
[C---:B----4-:R-:W-:Y:S11]  /*41670*/  HMMA.16816.F32.BF16 R12, R20.reuse, R8, R12 ;  /* 0x00000008140c723c */ /* 0x050ff6000004180c */
[----:B------:R-:W-:Y:S11]  /*41680*/  @!UPT UIADD3 URZ, URZ, URZ, URZ ;  /* 0x0000003f3f3ff290 */ /* 0x000ff6000fffe03f */
[----:B------:R-:W-:Y:S01]  /*41690*/  @!UPT UIADD3 URZ, URZ, URZ, URZ ;  /* 0x0000003f3f3ff290 */ /* 0x000fe2000fffe03f */
[----:B------:R-:W-:Y:S01]  /*416a0*/  STL.64 [R1+0x640], R12 ;  /* 0x0006400c01007387 */ /* 0x000fe20000100a00 */
[----:B------:R2:W-:Y:S02]  /*416b0*/  STL.64 [R1+0x648], R14 ;  /* 0x0006480e01007387 */ /* 0x0005e40000100a00 */
[----:B------:R-:W4:Y:S01]  /*416c0*/  LDL.LU R3, [R1+0x68ac] ;  /* 0x0068ac0001037983 */ /* 0x000f220000300800 */
[----:B--2---:R-:W-:Y:S01]  /*416d0*/  HMMA.16816.F32.BF16 R12, R20, R4, R16 ;  /* 0x00000004140c723c */ /* 0x004fe20000041810 */
[----:B------:R0:W-:Y:S01]  /*416e0*/  STL.64 [R1+0x6830], R24 ;  /* 0x0068301801007387 */ /* 0x0001e20000100a00 */
[----:B------:R-:W-:Y:S02]  /*416f0*/  STL.64 [R1+0x67c0], R8 ;  /* 0x0067c00801007387 */ /* 0x000fe40000100a00 */
[----:B------:R-:W-:Y:S01]  /*41700*/  STL.64 [R1+0x67b8], R4 ;  /* 0x0067b80401007387 */ /* 0x000fe20000100a00 */
[----:B------:R1:W2:Y:S01]  /*41710*/  LDSM.16.MT88.4 R16, [R2+0x180] ;  /* 0x000180000210783b */ /* 0x0002a20000004200 */
[----:B0-----:R-:W-:-:S02]  /*41720*/  IMAD.MOV.U32 R24, RZ, RZ, R29 ;  /* 0x000000ffff187224 */ /* 0x001fc400078e001d */
[----:B------:R-:W-:Y:S11]  /*41730*/  IMAD.MOV.U32 R25, RZ, RZ, R28 ;  /* 0x000000ffff197224 */ /* 0x000ff600078e001c */
[----:B------:R-:W-:Y:S04]  /*41740*/  @!UPT UIADD3 URZ, URZ, URZ, URZ ;  /* 0x0000003f3f3ff290 */ /* 0x000fe8000fffe03f */
[----:B------:R-:W-:Y:S01]  /*41750*/  STL.64 [R1+0x630], R12 ;  /* 0x0006300c01007387 */ /* 0x000fe20000100a00 */
[----:B------:R-:W-:Y:S02]  /*41760*/  STL.64 [R1+0x638], R14 ;  /* 0x0006380e01007387 */ /* 0x000fe40000100a00 */
[----:B-1----:R-:W2:Y:S02]  /*41770*/  LDL.LU R2, [R1+0x68a8] ;  /* 0x0068a80001027983 */ /* 0x002ea40000300800 */
[----:B------:R0:W-:Y:S02]  /*41780*/  STL.64 [R1+0x6848], R24 ;  /* 0x0068481801007387 */ /* 0x0001e40000100a00 */
[----:B0-----:R-:W-:Y:S02]  /*41790*/  IMAD.MOV.U32 R24, RZ, RZ, R27 ;  /* 0x000000ffff187224 */ /* 0x001fe400078e001b */
[----:B------:R-:W-:-:S05]  /*417a0*/  IMAD.MOV.U32 R25, RZ, RZ, R26 ;  /* 0x000000ffff197224 */ /* 0x000fca00078e001a */
[----:B------:R0:W-:Y:S02]  /*417b0*/  STL.64 [R1+0x6860], R24 ;  /* 0x0068601801007387 */ /* 0x0001e40000100a00 */
[----:B0-----:R-:W-:Y:S02]  /*417c0*/  IMAD.MOV.U32 R24, RZ, RZ, R11 ;  /* 0x000000ffff187224 */ /* 0x001fe400078e000b */
[----:B------:R-:W-:-:S05]  /*417d0*/  IMAD.MOV.U32 R25, RZ, RZ, R10 ;  /* 0x000000ffff197224 */ /* 0x000fca00078e000a */
[----:B------:R0:W-:Y:S02]  /*417e0*/  STL.64 [R1+0x6878], R24 ;  /* 0x0068781801007387 */ /* 0x0001e40000100a00 */
[----:B0-----:R-:W-:Y:S02]  /*417f0*/  IMAD.MOV.U32 R24, RZ, RZ, R7 ;  /* 0x000000ffff187224 */ /* 0x001fe400078e0007 */
[----:B------:R-:W-:-:S05]  /*41800*/  IMAD.MOV.U32 R25, RZ, RZ, R6 ;  /* 0x000000ffff197224 */ /* 0x000fca00078e0006 */
[----:B------:R-:W-:Y:S01]  /*41810*/  STL.64 [R1+0x6890], R24 ;  /* 0x0068901801007387 */ /* 0x000fe20000100a00 */
[----:B------:R-:W2:Y:S02]  /*41820*/  LDL.LU.64 R4, [R1+0x240] ;  /* 0x0002400001047983 */ /* 0x000ea40000300a00 */
[----:B------:R-:W2:Y:S02]  /*41830*/  LDL.LU.64 R6, [R1+0x248] ;  /* 0x0002480001067983 */ /* 0x000ea40000300a00 */
[----:B--2---:R-:W-:Y:S01]  /*41840*/  STL.64 [R1+0x67e0], R6 ;  /* 0x0067e00601007387 */ /* 0x004fe20000100a00 */
[----:B------:R0:W-:Y:S03]  /*41850*/  STL.64 [R1+0x67d8], R4 ;  /* 0x0067d80401007387 */ /* 0x0001e60000100a00 */
[----:B0-----:R-:W2:Y:S01]  /*41860*/  LDL.LU.64 R4, [R1+0x5a0] ;  /* 0x0005a00001047983 */ /* 0x001ea20000300a00 */
[----:B------:R-:W2:Y:S03]  /*41870*/  LDL.LU.64 R6, [R1+0x5a8] ;  /* 0x0005a80001067983 */ /* 0x000ea60000300a00 */
        /* <DEDUP_REMOVED lines=27> */
[----:B------:R-:W2:Y:S02]  /*41a30*/  LDL.LU.64 R6, [R1+0xac8] ;  /* 0x000ac80001067983 */ /* 0x000ea40000300a00 */
[----:B----4-:R-:W-:-:S02]  /*41a40*/  IMAD.MOV.U32 R24, RZ, RZ, R3 ;  /* 0x000000ffff187224 */ /* 0x010fc400078e0003 */
[----:B---3--:R-:W-:Y:S01]  /*41a50*/  IMAD.MOV.U32 R25, RZ, RZ, R0 ;  /* 0x000000ffff197224 */ /* 0x008fe200078e0000 */
[----:B--2---:R-:W-:Y:S01]  /*41a60*/  STL.64 [R1+0x68a0], R6 ;  /* 0x0068a00601007387 */ /* 0x004fe20000100a00 */
[----:B------:R0:W-:Y:S03]  /*41a70*/  STL.64 [R1+0x6898], R4 ;  /* 0x0068980401007387 */ /* 0x0001e60000100a00 */
[----:B0-----:R-:W2:Y:S01]  /*41a80*/  LDL.LU.64 R4, [R1+0xad0] ;  /* 0x000ad00001047983 */ /* 0x001ea20000300a00 */
[----:B------:R-:W2:Y:S02]  /*41a90*/  LDL.LU.64 R6, [R1+0xad8] ;  /* 0x000ad80001067983 */ /* 0x000ea40000300a00 */
[----:B------:R-:W3:Y:S02]  /*41aa0*/  LDL.LU.64 R8, [R1+0xc60] ;  /* 0x000c600001087983 */ /* 0x000ee40000300a00 */
[----:B------:R-:W3:Y:S01]  /*41ab0*/  LDL.LU.64 R10, [R1+0xc68] ;  /* 0x000c6800010a7983 */ /* 0x000ee20000300a00 */
[----:B------:R-:W4:Y:S01]  /*41ac0*/  LDL.LU.64 R12, [R1] ;  /* 0x00000000010c7983 */ /* 0x000f220000300a00 */
[C---:B--2---:R-:W-:Y:S03]  /*41ad0*/  HMMA.16816.F32.BF16 R24, R20.reuse, R24, R4 ;  /* 0x000000181418723c */ /* 0x044fe60000041804 */
[----:B----4-:R0:W-:Y:S04]  /*41ae0*/  STL.64 [R1+0x67b0], R12 ;  /* 0x0067b00c01007387 */ /* 0x0101e80000100a00 */
[----:B0-----:R-:W2:Y:S01]  /*41af0*/  LDL.LU.64 R12, [R1+0x10] ;  /* 0x00001000010c7983 */ /* 0x001ea20000300a00 */
[----:B------:R-:W-:Y:S02]  /*41b00*/  STL.64 [R1+0x6710], R18 ;  /* 0x0067101201007387 */ /* 0x000fe40000100a00 */
[----:B------:R0:W-:Y:S02]  /*41b10*/  STL.64 [R1+0x6708], R16 ;  /* 0x0067081001007387 */ /* 0x0001e40000100a00 */
[----:B0-----:R-:W4:Y:S01]  /*41b20*/  LDL.LU.64 R16, [R1+0x40] ;  /* 0x0000400001107983 */ /* 0x001f220000300a00 */
[----:B------:R-:W2:Y:S02]  /*41b30*/  LDL.LU.64 R6, [R1+0x68a0] ;  /* 0x0068a00001067983 */ /* 0x000ea40000300a00 */
[----:B------:R-:W2:Y:S08]  /*41b40*/  LDL.LU.64 R4, [R1+0x6898] ;  /* 0x0068980001047983 */ /* 0x000eb00000300a00 */
[----:B------:R0:W-:Y:S01]  /*41b50*/  STL.64 [R1+0x620], R24 ;  /* 0x0006201801007387 */ /* 0x0001e20000100a00 */
[----:B------:R2:W-:Y:S04]  /*41b60*/  STL.64 [R1+0x628], R26 ;  /* 0x0006281a01007387 */ /* 0x0005e80000100a00 */
        /* <DEDUP_REMOVED lines=51> */
[----:B------:R-:W4:Y:S01]  /*41ea0*/  LDL.LU.64 R6, [R1+0x67e0] ;  /* 0x0067e00001067983 */ /* 0x000f220000300a00 */
[----:B------:R-:W4:Y:S11]  /*41eb0*/  LDL.LU.64 R4, [R1+0x67d8] ;  /* 0x0067d80001047983 */ /* 0x000f360000300a00 */
[----:B------:R-:W-:Y:S09]  /*41ec0*/  @!UPT UIADD3 URZ, URZ, URZ, URZ ;  /* 0x0000003f3f3ff290 */ /* 0x000ff2000fffe03f */
[----:B------:R-:W-:Y:S01]  /*41ed0*/  STL.64 [R1+0x5a0], R24 ;  /* 0x0005a01801007387 */ /* 0x000fe20000100a00 */
[----:B------:R0:W-:Y:S03]  /*41ee0*/  STL.64 [R1+0x5a8], R26 ;  /* 0x0005a81a01007387 */ /* 0x0001e60000100a00 */
[----:B0-----:R-:W3:Y:S01]  /*41ef0*/  LDL.LU.64 R26, [R1+0x67d0] ;  /* 0x0067d000011a7983 */ /* 0x001ee20000300a00 */
[----:B------:R-:W3:Y:S01]  /*41f00*/  LDL.LU.64 R24, [R1+0x67c8] ;  /* 0x0067c80001187983 */ /* 0x000ee20000300a00 */
[----:B----4-:R-:W-:Y:S02]  /*41f10*/  HMMA.16816.F32.BF16 R4, R20, R16, R4 ;  /* 0x000000101404723c */ /* 0x010fe40000041804 */
[----:B------:R-:W3:Y:S11]  /*41f20*/  LDL.LU.64 R20, [R1+0x20] ;  /* 0x0000200001147983 */ /* 0x000ef60000300a00 */
[----:B------:R-:W-:Y:S10]  /*41f30*/  @!UPT UIADD3 URZ, URZ, URZ, URZ ;  /* 0x0000003f3f3ff290 */ /* 0x000ff4000fffe03f */
[----:B------:R0:W-:Y:S01]  /*41f40*/  STL.64 [R1+0x390], R4 ;  /* 0x0003900401007387 */ /* 0x0001e20000100a00 */
[----:B------:R1:W-:Y:S03]  /*41f50*/  STL.64 [R1+0x398], R6 ;  /* 0x0003980601007387 */ /* 0x0003e60000100a00 */
[----:B0-----:R-:W2:Y:S01]  /*41f60*/  LDL.LU.64 R4, [R1+0xc50] ;  /* 0x000c500001047983 */ /* 0x001ea20000300a00 */
[----:B-1----:R-:W2:Y:S02]  /*41f70*/  LDL.LU.64 R6, [R1+0xc58] ;  /* 0x000c580001067983 */ /* 0x002ea40000300a00 */
[----:B------:R0:W-:Y:S02]  /*41f80*/  STL.64 [R1+0x6728], R16 ;  /* 0x0067281001007387 */ /* 0x0001e40000100a00 */
[----:B0-----:R-:W4:Y:S01]  /*41f90*/  LDL.LU.64 R16, [R1+0xc40] ;  /* 0x000c400001107983 */ /* 0x001f220000300a00 */
[----:B------:R-:W4:Y:S01]  /*41fa0*/  LDL.LU.64 R18, [R1+0xc48] ;  /* 0x000c480001127983 */ /* 0x000f220000300a00 */
[----:B---3--:R-:W-:Y:S11]  /*41fb0*/  HMMA.16816.F32.BF16 R8, R24, R20, R8 ;  /* 0x000000141808723c */ /* 0x008ff60000041808 */
[----:B------:R-:W-:Y:S11]  /*41fc0*/  @!UPT UIADD3 URZ, URZ, URZ, URZ ;  /* 0x0000003f3f3ff290 */ /* 0x000ff6000fffe03f */
[----:B------:R-:W-:Y:S01]  /*41fd0*/  @!UPT UIADD3 URZ, URZ, URZ, URZ ;  /* 0x0000003f3f3ff290 */ /* 0x000fe2000fffe03f */
[----:B------:R0:W-:Y:S01]  /*41fe0*/  STL.64 [R1+0x310], R8 ;  /* 0x0003100801007387 */ /* 0x0001e20000100a00 */
[----:B------:R1:W-:Y:S03]  /*41ff0*/  STL.64 [R1+0x318], R10 ;  /* 0x0003180a01007387 */ /* 0x0003e60000100a00 */
[----:B0-----:R-:W3:Y:S01]  /*42000*/  LDL.LU.64 R8, [R1+0x67c0] ;  /* 0x0067c00001087983 */ /* 0x001ee20000300a00 */
[----:B-1----:R-:W-:Y:S02]  /*42010*/  IMAD.MOV.U32 R10, RZ, RZ, R20 ;  /* 0x000000ffff0a7224 */ /* 0x002fe400078e0014 */
[----:B------:R-:W-:-:S03]  /*42020*/  IMAD.MOV.U32 R0, RZ, RZ, R21 ;  /* 0x000000ffff007224 */ /* 0x000fc600078e0015 */
[----:B------:R-:W-:Y:S01]  /*42030*/  STL [R1+0x6798], R10 ;  /* 0x0067980a01007387 */ /* 0x000fe20000100800 */
[----:B--2---:R-:W-:Y:S03]  /*42040*/  HMMA.16816.F32.BF16 R4, R24, R12, R4 ;  /* 0x0000000c1804723c */ /* 0x004fe60000041804 */
[----:B---3--:R0:W-:Y:S04]  /*42050*/  STL.64 [R1+0x6790], R8 ;  /* 0x0067900801007387 */ /* 0x0081e80000100a00 */
[----:B0-----:R-:W2:Y:S01]  /*42060*/  LDL.LU.64 R8, [R1+0xc30] ;  /* 0x000c300001087983 */ /* 0x001ea20000300a00 */
[----:B------:R-:W2:Y:S02]  /*42070*/  LDL.LU.64 R10, [R1+0xc38] ;  /* 0x000c3800010a7983 */ /* 0x000ea40000300a00 */
[----:B------:R-:W3:Y:S02]  /*42080*/  LDL.LU.64 R20, [R1+0xa30] ;  /* 0x000a300001147983 */ /* 0x000ee40000300a00 */
[----:B------:R-:W2:Y:S02]  /*42090*/  LDL.LU.64 R22, [R1+0xa38] ;  /* 0x000a380001167983 */ /* 0x000ea40000300a00 */
[----:B--2---:R-:W-:Y:S01]  /*420a0*/  STL.64 [R1+0x6788], R22 ;  /* 0x0067881601007387 */ /* 0x004fe20000100a00 */
[----:B---3--:R0:W-:Y:S03]  /*420b0*/  STL.64 [R1+0x6780], R20 ;  /* 0x0067801401007387 */ /* 0x0081e60000100a00 */
[----:B0-----:R-:W2:Y:S01]  /*420c0*/  LDL.LU.64 R20, [R1+0xa60] ;  /* 0x000a600001147983 */ /* 0x001ea20000300a00 */
[----:B------:R-:W2:Y:S04]  /*420d0*/  LDL.LU.64 R22, [R1+0xa68] ;  /* 0x000a680001167983 */ /* 0x000ea80000300a00 */
[----:B------:R0:W-:Y:S02]  /*420e0*/  STL.64 [R1+0x300], R4 ;  /* 0x0003000401007387 */ /* 0x0001e40000100a00 */
[----:B------:R1:W-:Y:S01]  /*420f0*/  STL.64 [R1+0x308], R6 ;  /* 0x0003080601007387 */ /* 0x0003e20000100a00 */
[----:B0-----:R-:W3:Y:S01]  /*42100*/  LDL.LU.64 R4, [R1+0x67b8] ;  /* 0x0067b80001047983 */ /* 0x001ee20000300a00 */
[----:B-1----:R-:W-:-:S02]  /*42110*/  IMAD.MOV.U32 R7, RZ, RZ, R12 ;  /* 0x000000ffff077224 */ /* 0x002fc400078e000c */
[----:B------:R-:W-:Y:S02]  /*42120*/  IMAD.MOV.U32 R6, RZ, RZ, R13 ;  /* 0x000000ffff067224 */ /* 0x000fe400078e000d */
[----:B------:R-:W4:Y:S02]  /*42130*/  LDL.LU.64 R12, [R1+0x67b0] ;  /* 0x0067b000010c7983 */ /* 0x000f240000300a00 */
[C---:B----4-:R-:W-:Y:S11]  /*42140*/  HMMA.16816.F32.BF16 R16, R24.reuse, R12, R16 ;  /* 0x0000000c1810723c */ /* 0x050ff60000041810 */
[----:B------:R-:W-:Y:S11]  /*42150*/  @!UPT UIADD3 URZ, URZ, URZ, URZ ;  /* 0x0000003f3f3ff290 */ /* 0x000ff6000fffe03f */
[----:B------:R-:W-:Y:S01]  /*42160*/  @!UPT UIADD3 URZ, URZ, URZ, URZ ;  /* 0x0000003f3f3ff290 */ /* 0x000fe2000fffe03f */
[----:B------:R-:W-:Y:S01]  /*42170*/  STL.64 [R1+0x2f0], R16 ;  /* 0x0002f01001007387 */ /* 0x000fe20000100a00 */
[----:B------:R0:W-:Y:S02]  /*42180*/  STL.64 [R1+0x2f8], R18 ;  /* 0x0002f81201007387 */ /* 0x0001e40000100a00 */
[----:B------:R-:W4:Y:S02]  /*42190*/  LDL.LU.64 R14, [R1+0x67a8] ;  /* 0x0067a800010e7983 */ /* 0x000f240000300a00 */
[----:B0-----:R-:W-:Y:S02]  /*421a0*/  IMAD.MOV.U32 R19, RZ, RZ, R12 ;  /* 0x000000ffff137224 */ /* 0x001fe400078e000c */
[----:B------:R-:W-:Y:S02]  /*421b0*/  IMAD.MOV.U32 R18, RZ, RZ, R13 ;  /* 0x000000ffff127224 */ /* 0x000fe400078e000d */
[----:B------:R-:W2:Y:S03]  /*421c0*/  LDL.LU.64 R12, [R1+0x67a0] ;  /* 0x0067a000010c7983 */ /* 0x000ea60000300a00 */
[----:B------:R-:W-:Y:S02]  /*421d0*/  STL.64 [R1+0x6778], R18 ;  /* 0x0067781201007387 */ /* 0x000fe40000100a00 */
[----:B------:R-:W3:Y:S01]  /*421e0*/  LDL.LU.64 R16, [R1+0x30] ;  /* 0x0000300001107983 */ /* 0x000ee20000300a00 */
[C---:B--2---:R-:W-:Y:S11]  /*421f0*/  HMMA.16816.F32.BF16 R8, R24.reuse, R12, R8 ;  /* 0x0000000c1808723c */ /* 0x044ff60000041808 */
[----:B------:R-:W-:Y:S11]  /*42200*/  @!UPT UIADD3 URZ, URZ, URZ, URZ ;  /* 0x0000003f3f3ff290 */ /* 0x000ff6000fffe03f */
[----:B------:R-:W-:Y:S01]  /*42210*/  @!UPT UIADD3 URZ, URZ, URZ, URZ ;  /* 0x0000003f3f3ff290 */ /* 0x000fe2000fffe03f */
[----:B------:R-:W-:Y:S01]  /*42220*/  STL.64 [R1+0x2e0], R8 ;  /* 0x0002e00801007387 */ /* 0x000fe20000100a00 */
[----:B------:R0:W-:Y:S03]  /*42230*/  STL.64 [R1+0x2e8], R10 ;  /* 0x0002e80a01007387 */ /* 0x0001e60000100a00 */
[----:B0-----:R-:W2:Y:S01]  /*42240*/  LDL.LU R10, [R1+0x6798] ;  /* 0x00679800010a7983 */ /* 0x001ea20000300800 */
[----:B------:R-:W2:Y:S02]  /*42250*/  LDL.LU.64 R8, [R1+0x6790] ;  /* 0x0067900001087983 */ /* 0x000ea40000300a00 */
[----:B----4-:R-:W-:Y:S02]  /*42260*/  STL.64 [R1+0x66c0], R14 ;  /* 0x0066c00e01007387 */ /* 0x010fe40000100a00 */
[----:B------:R0:W-:Y:S02]  /*42270*/  STL.64 [R1+0x66b8], R12 ;  /* 0x0066b80c01007387 */ /* 0x0001e40000100a00 */
[----:B0-----:R-:W3:Y:S01]  /*42280*/  LDL.LU.64 R12, [R1+0xa40] ;  /* 0x000a4000010c7983 */ /* 0x001ee20000300a00 */
[----:B------:R-:W3:Y:S01]  /*42290*/  LDL.LU.64 R14, [R1+0xa48] ;  /* 0x000a4800010e7983 */ /* 0x000ee20000300a00 */
[C---:B--2---:R-:W-:Y:S11]  /*422a0*/  HMMA.16816.F32.BF16 R20, R24.reuse, R8, R20 ;  /* 0x000000081814723c */ /* 0x044ff60000041814 */
[----:B------:R-:W-:Y:S11]  /*422b0*/  @!UPT UIADD3 URZ, URZ, URZ, URZ ;  /* 0x0000003f3f3ff290 */ /* 0x000ff6000fffe03f */
[----:B------:R-:W-:Y:S01]  /*422c0*/  @!UPT UIADD3 URZ, URZ, URZ, URZ ;  /* 0x0000003f3f3ff290 */ /* 0x000fe2000fffe03f */
[----:B------:R-:W-:Y:S01]  /*422d0*/  STL.64 [R1+0x2d0], R20 ;  /* 0x0002d01401007387 */ /* 0x000fe20000100a00 */
[----:B------:R0:W-:Y:S03]  /*422e0*/  STL.64 [R1+0x2d8], R22 ;  /* 0x0002d81601007387 */ /* 0x0001e60000100a00 */
[----:B0-----:R-:W2:Y:S01]  /*422f0*/  LDL.LU.64 R22, [R1+0x6788] ;  /* 0x0067880001167983 */ /* 0x001ea20000300a00 */
[----:B------:R-:W2:Y:S01]  /*42300*/  LDL.LU.64 R20, [R1+0x6780] ;  /* 0x0067800001147983 */ /* 0x000ea20000300a00 */
[C---:B---3--:R-:W-:Y:S01]  /*42310*/  HMMA.16816.F32.BF16 R12, R24.reuse, R4, R12 ;  /* 0x00000004180c723c */ /* 0x048fe2000004180c */
[----:B------:R-:W-:Y:S01]  /*42320*/  STL.64 [R1+0x6748], R8 ;  /* 0x0067480801007387 */ /* 0x000fe20000100a00 */
[----:B------:R-:W-:Y:S11]  /*42330*/  STL.64 [R1+0x6740], R4 ;  /* 0x0067400401007387 */ /* 0x000ff60000100a00 */
[----:B------:R-:W-:Y:S10]  /*42340*/  @!UPT UIADD3 URZ, URZ, URZ, URZ ;  /* 0x0000003f3f3ff290 */ /* 0x000ff4000fffe03f */
[----:B------:R-:W-:Y:S01]  /*42350*/  STL.64 [R1+0x2c0], R12 ;  /* 0x0002c00c01007387 */ /* 0x000fe20000100a00 */
[----:B------:R0:W-:Y:S02]  /*42360*/  STL.64 [R1+0x2c8], R14 ;  /* 0x0002c80e01007387 */ /* 0x0001e40000100a00 */
[----:B------:R-:W3:Y:S02]  /*42370*/  LDL.LU.64 R18, [R1+0x6778] ;  /* 0x0067780001127983 */ /* 0x000ee40000300a00 */
[----:B0-----:R-:W-:Y:S02]  /*42380*/  IMAD.MOV.U32 R15, RZ, RZ, R16 ;  /* 0x000000ffff0f7224 */ /* 0x001fe400078e0010 */
[----:B------:R-:W-:Y:S01]  /*42390*/  IMAD.MOV.U32 R14, RZ, RZ, R17 ;  /* 0x000000ffff0e7224 */ /* 0x000fe200078e0011 */
[----:B--2---:R-:W-:Y:S11]  /*423a0*/  HMMA.16816.F32.BF16 R20, R24, R16, R20 ;  /* 0x000000101814723c */ /* 0x004ff60000041814 */
[----:B------:R-:W-:Y:S11]  /*423b0*/  @!UPT UIADD3 URZ, URZ, URZ, URZ ;  /* 0x0000003f3f3ff290 */ /* 0x000ff6000fffe03f */
[----:B------:R-:W-:Y:S01]  /*423c0*/  @!UPT UIADD3 URZ, URZ, URZ, URZ ;  /* 0x0000003f3f3ff290 */ /* 0x000fe2000fffe03f */
[----:B------:R-:W-:Y:S01]  /*423d0*/  STL.64 [R1+0x2b0], R20 ;  /* 0x0002b01401007387 */ /* 0x000fe20000100a00 */
[----:B------:R-:W-:Y:S02]  /*423e0*/  STL [R1+0x2b8], R22 ;  /* 0x0002b81601007387 */ /* 0x000fe40000100800 */
[----:B------:R-:W-:Y:S02]  /*423f0*/  STL.64 [R1+0x6770], R14 ;  /* 0x0067700e01007387 */ /* 0x000fe40000100a00 */
[----:B------:R-:W2:Y:S01]  /*42400*/  LDL.LU.64 R12, [R1+0xb0] ;  /* 0x0000b000010c7983 */ /* 0x000ea20000300a00 */
[----:B------:R-:W4:Y:S01]  /*42410*/  LDL.64 R16, [R1+0xa0] ;  /* 0x0000a00001107983 */ /* 0x000f220000100a00 */
[----:B------:R-:W2:Y:S03]  /*42420*/  LDL.LU.64 R8, [R1+0x80] ;  /* 0x0000800001087983 */ /* 0x000ea60000300a00 */
[----:B--2---:R0:W-:Y:S04]  /*42430*/  STL.64 [R1+0x6750], R8 ;  /* 0x0067500801007387 */ /* 0x0041e80000100a00 */
[----:B0-----:R-:W2:Y:S01]  /*42440*/  LDL.LU.64 R8, [R1+0x90] ;  /* 0x0000900001087983 */ /* 0x001ea20000300a00 */
[----:B------:R-:W-:Y:S02]  /*42450*/  STL [R1+0x6768], R10 ;  /* 0x0067680a01007387 */ /* 0x000fe40000100800 */
[----:B------:R-:W-:-:S02]  /*42460*/  IMAD.MOV.U32 R3, RZ, RZ, R23 ;  /* 0x000000ffff037224 */ /* 0x000fc400078e0017 */
[----:B------:R-:W0:Y:S04]  /*42470*/  LDSM.16.MT88.4 R20, [R2+0x2000] ;  /* 0x002000000214783b */ /* 0x000e280000004200 */
[----:B--2---:R1:W-:Y:S04]  /*42480*/  STL.64 [R1+0x6760], R8 ;  /* 0x0067600801007387 */ /* 0x0043e80000100a00 */
[----:B-1----:R-:W2:Y:S01]  /*42490*/  LDL.LU.64 R8, [R1+0xc0] ;  /* 0x0000c00001087983 */ /* 0x002ea20000300a00 */
[----:B------:R-:W2:Y:S03]  /*424a0*/  LDL.LU.64 R4, [R1+0x70] ;  /* 0x0000700001047983 */ /* 0x000ea60000300a00 */
[----:B--2---:R-:W-:Y:S01]  /*424b0*/  STL.64 [R1+0x6758], R4 ;  /* 0x0067580401007387 */ /* 0x004fe20000100a00 */
[----:B------:R-:W-:Y:S02]  /*424c0*/  STL [R1+0x5fc8], R3 ;  /* 0x005fc80301007387 */ /* 0x000fe40000100800 */
[----:B------:R-:W-:Y:S02]  /*424d0*/  STL [R1+0x6684], R2 ;  /* 0x0066840201007387 */ /* 0x000fe40000100800 */
[----:B0-----:R-:W-:Y:S01]  /*424e0*/  STL.64 [R1+0x65d8], R22 ;  /* 0x0065d81601007387 */ /* 0x001fe20000100a00 */
[----:B------:R0:W-:Y:S04]  /*424f0*/  STL.64 [R1+0x65d0], R20 ;  /* 0x0065d01401007387 */ /* 0x0001e80000100a00 */
[----:B0-----:R-:W2:Y:S01]  /*42500*/  LDL.LU.64 R20, [R1+0xa50] ;  /* 0x000a500001147983 */ /* 0x001ea20000300a00 */
[----:B------:R-:W2:Y:S02]  /*42510*/  LDL.LU.64 R22, [R1+0xa58] ;  /* 0x000a580001167983 */ /* 0x000ea40000300a00 */
[C---:B--2---:R-:W-:Y:S11]  /*42520*/  HMMA.16816.F32.BF16 R20, R24.reuse, R8, R20 ;  /* 0x000000081814723c */ /* 0x044ff60000041814 */
[----:B------:R-:W-:Y:S11]  /*42530*/  @!UPT UIADD3 URZ, URZ, URZ, URZ ;  /* 0x0000003f3f3ff290 */ /* 0x000ff6000fffe03f */
[----:B------:R-:W-:Y:S01]  /*42540*/  @!UPT UIADD3 URZ, URZ, URZ, URZ ;  /* 0x0000003f3f3ff290 */ /* 0x000fe2000fffe03f */
[----:B------:R0:W-:Y:S01]  /*42550*/  STL.64 [R1+0x2a0], R20 ;  /* 0x0002a01401007387 */ /* 0x0001e20000100a00 */
[----:B------:R-:W-:Y:S02]  /*42560*/  STL.64 [R1+0x2a8], R22 ;  /* 0x0002a81601007387 */ /* 0x000fe40000100a00 */
[----:B0-----:R-:W-:Y:S02]  /*42570*/  IMAD.MOV.U32 R20, RZ, RZ, R9 ;  /* 0x000000ffff147224 */ /* 0x001fe400078e0009 */
[----:B------:R-:W-:Y:S02]  /*42580*/  IMAD.MOV.U32 R21, RZ, RZ, R8 ;  /* 0x000000ffff157224 */ /* 0x000fe400078e0008 */
[----:B------:R-:W2:Y:S01]  /*42590*/  LDL.LU.64 R8, [R1+0x910] ;  /* 0x0009100001087983 */ /* 0x000ea20000300a00 */
[----:B------:R-:W2:Y:S02]  /*425a0*/  LDL.LU.64 R10, [R1+0x918] ;  /* 0x00091800010a7983 */ /* 0x000ea40000300a00 */
[----:B------:R-:W-:Y:S02]  /*425b0*/  STL [R1+0x668c], R20 ;  /* 0x00668c1401007387 */ /* 0x000fe40000100800 */
[----:B------:R0:W-:Y:S02]  /*425c0*/  STL [R1+0x6688], R21 ;  /* 0x0066881501007387 */ /* 0x0001e40000100800 */
[----:B0-----:R-:W2:Y:S01]  /*425d0*/  LDL.LU.64 R20, [R1+0x920] ;  /* 0x0009200001147983 */ /* 0x001ea20000300a00 */
[----:B------:R-:W2:Y:S02]  /*425e0*/  LDL.LU.64 R22, [R1+0x928] ;  /* 0x0009280001167983 */ /* 0x000ea40000300a00 */
[----:B----4-:R-:W-:Y:S01]  /*425f0*/  IMAD.MOV.U32 R2, RZ, RZ, R17 ;  /* 0x000000ffff027224 */ /* 0x010fe200078e0011 */
[C---:B--2---:R-:W-:Y:S08]  /*42600*/  HMMA.16816.F32.BF16 R20, R24.reuse, R12, R20 ;  /* 0x0000000c1814723c */ /* 0x044ff00000041814 */
[----:B------:R-:W-:Y:S11]  /*42610*/  HMMA.16816.F32.BF16 R8, R24, R16, R8 ;  /* 0x000000101808723c */ /* 0x000ff60000041808 */
[----:B------:R-:W-:Y:S04]  /*42620*/  @!UPT UIADD3 URZ, URZ, URZ, URZ ;  /* 0x0000003f3f3ff290 */ /* 0x000fe8000fffe03f */
[----:B------:R-:W-:Y:S01]  /*42630*/  STL.64 [R1+0x290], R20 ;  /* 0x0002901401007387 */ /* 0x000fe20000100a00 */
[----:B------:R0:W-:Y:S02]  /*42640*/  STL.64 [R1+0x298], R22 ;  /* 0x0002981601007387 */ /* 0x0001e40000100a00 */
[----:B------:R-:W2:Y:S02]  /*42650*/  LDL.LU.64 R14, [R1+0x6770] ;  /* 0x00677000010e7983 */ /* 0x000ea40000300a00 */
[----:B0-----:R-:W-:Y:S02]  /*42660*/  IMAD.MOV.U32 R23, RZ, RZ, R12 ;  /* 0x000000ffff177224 */ /* 0x001fe400078e000c */
[----:B------:R-:W-:Y:S02]  /*42670*/  IMAD.MOV.U32 R22, RZ, RZ, R13 ;  /* 0x000000ffff167224 */ /* 0x000fe400078e000d */
[----:B---3--:R-:W-:Y:S02]  /*42680*/  IMAD.MOV.U32 R12, RZ, RZ, R19 ;  /* 0x000000ffff0c7224 */ /* 0x008fe400078e0013 */
[----:B------:R-:W-:-:S05]  /*42690*/  IMAD.MOV.U32 R13, RZ, RZ, R18 ;  /* 0x000000ffff0d7224 */ /* 0x000fca00078e0012 */
[----:B------:R0:W-:Y:S01]  /*426a0*/  STL.64 [R1+0x66d8], R12 ;  /* 0x0066d80c01007387 */ /* 0x0001e20000100a00 */
[----:B------:R-:W3:Y:S02]  /*426b0*/  LDL.LU.64 R4, [R1+0x900] ;  /* 0x0009000001047983 */ /* 0x000ee40000300a00 */
[----:B0-----:R-:W-:Y:S02]  /*426c0*/  IMAD.MOV.U32 R12, RZ, RZ, R7 ;  /* 0x000000ffff0c7224 */ /* 0x001fe400078e0007 */
[----:B------:R-:W-:Y:S02]  /*426d0*/  IMAD.MOV.U32 R13, RZ, RZ, R6 ;  /* 0x000000ffff0d7224 */ /* 0x000fe400078e0006 */
[----:B------:R-:W3:Y:S03]  /*426e0*/  LDL.LU.64 R6, [R1+0x908] ;  /* 0x0009080001067983 */ /* 0x000ee60000300a00 */
[----:B------:R-:W-:Y:S02]  /*426f0*/  STL.64 [R1+0x66f0], R12 ;  /* 0x0066f00c01007387 */ /* 0x000fe40000100a00 */
[----:B------:R-:W-:Y:S02]  /*42700*/  STL [R1+0x6694], R22 ;  /* 0x0066941601007387 */ /* 0x000fe40000100800 */
[----:B------:R0:W-:Y:S01]  /*42710*/  STL [R1+0x6690], R23 ;  /* 0x0066901701007387 */ /* 0x0001e20000100800 */
[----:B------:R-:W4:Y:S04]  /*42720*/  LDL.LU.64 R20, [R1+0x8f0] ;  /* 0x0008f00001147983 */ /* 0x000f280000300a00 */
[----:B0-----:R-:W4:Y:S01]  /*42730*/  LDL.LU.64 R22, [R1+0x8f8] ;  /* 0x0008f80001167983 */ /* 0x001f220000300a00 */
[----:B------:R-:W-:Y:S02]  /*42740*/  STL.64 [R1+0x280], R8 ;  /* 0x0002800801007387 */ /* 0x000fe40000100a00 */
[----:B------:R0:W-:Y:S02]  /*42750*/  STL.64 [R1+0x288], R10 ;  /* 0x0002880a01007387 */ /* 0x0001e40000100a00 */
[----:B0-----:R-:W2:Y:S01]  /*42760*/  LDL.LU R10, [R1+0x6768] ;  /* 0x00676800010a7983 */ /* 0x001ea20000300800 */
[----:B------:R-:W3:Y:S02]  /*42770*/  LDL.LU.64 R8, [R1+0x6760] ;  /* 0x0067600001087983 */ /* 0x000ee40000300a00 */
[----:B------:R-:W2:Y:S02]  /*42780*/  LDL.LU.64 R16, [R1+0x50] ;  /* 0x0000500001107983 */ /* 0x000ea40000300a00 */
[----:B------:R-:W-:Y:S01]  /*42790*/  IMAD.MOV.U32 R13, RZ, RZ, R0 ;  /* 0x000000ffff0d7224 */ /* 0x000fe200078e0000 */
[----:B---3--:R-:W-:Y:S01]  /*427a0*/  HMMA.16816.F32.BF16 R4, R24, R8, R4 ;  /* 0x000000081804723c */ /* 0x008fe20000041804 */
[----:B--2---:R-:W-:Y:S01]  /*427b0*/  IMAD.MOV.U32 R12, RZ, RZ, R10 ;  /* 0x000000ffff0c7224 */ /* 0x004fe200078e000a */
[----:B------:R0:W-:Y:S01]  /*427c0*/  STL.64 [R1+0x6738], R16 ;  /* 0x0067381001007387 */ /* 0x0001e20000100a00 */
[----:B------:R-:W-:-:S02]  /*427d0*/  IMAD.MOV.U32 R29, RZ, RZ, R8 ;  /* 0x000000ffff1d7224 */ /* 0x000fc400078e0008 */
[----:B------:R-:W-:Y:S01]  /*427e0*/  IMAD.MOV.U32 R28, RZ, RZ, R9 ;  /* 0x000000ffff1c7224 */ /* 0x000fe200078e0009 */
[----:B0-----:R-:W2:Y:S01]  /*427f0*/  LDL.LU.64 R16, [R1+0x60] ;  /* 0x0000600001107983 */ /* 0x001ea20000300a00 */
[----:B------:R-:W-:Y:S02]  /*42800*/  STL.64 [R1+0x6720], R14 ;  /* 0x0067200e01007387 */ /* 0x000fe40000100a00 */
[----:B------:R0:W-:Y:S02]  /*42810*/  STL.64 [R1+0x6718], R12 ;  /* 0x0067180c01007387 */ /* 0x0001e40000100a00 */
[----:B0-----:R-:W3:Y:S01]  /*42820*/  LDL.LU.64 R12, [R1+0x8e0] ;  /* 0x0008e000010c7983 */ /* 0x001ee20000300a00 */
[----:B------:R-:W3:Y:S11]  /*42830*/  LDL.LU.64 R14, [R1+0x8e8] ;  /* 0x0008e800010e7983 */ /* 0x000ef60000300a00 */
[----:B------:R0:W-:Y:S02]  /*42840*/  STL.64 [R1+0x270], R4 ;  /* 0x0002700401007387 */ /* 0x0001e40000100a00 */
[----:B------:R-:W-:Y:S01]  /*42850*/  STL.64 [R1+0x278], R6 ;  /* 0x0002780601007387 */ /* 0x000fe20000100a00 */
[----:B0-----:R-:W3:Y:S01]  /*42860*/  LDL.LU.64 R4, [R1+0x6758] ;  /* 0x0067580001047983 */ /* 0x001ee20000300a00 */
[----:B------:R-:W4:Y:S02]  /*42870*/  LDL.LU.64 R8, [R1+0x6750] ;  /* 0x0067500001087983 */ /* 0x000f240000300a00 */
[C---:B----4-:R-:W-:Y:S11]  /*42880*/  HMMA.16816.F32.BF16 R20, R24.reuse, R8, R20 ;  /* 0x000000081814723c */ /* 0x050ff60000041814 */
[----:B------:R-:W-:Y:S11]  /*42890*/  @!UPT UIADD3 URZ, URZ, URZ, URZ ;  /* 0x0000003f3f3ff290 */ /* 0x000ff6000fffe03f */
[----:B------:R-:W-:Y:S01]  /*428a0*/  @!UPT UIADD3 URZ, URZ, URZ, URZ ;  /* 0x0000003f3f3ff290 */ /* 0x000fe2000fffe03f */
[----:B------:R-:W-:Y:S01]  /*428b0*/  STL.64 [R1+0x260], R20 ;  /* 0x0002601401007387 */ /* 0x000fe20000100a00 */
[----:B------:R0:W-:Y:S02]  /*428c0*/  STL.64 [R1+0x268], R22 ;  /* 0x0002681601007387 */ /* 0x0001e40000100a00 */
[----:B0-----:R-:W-:Y:S02]  /*428d0*/  IMAD.MOV.U32 R22, RZ, RZ, R8 ;  /* 0x000000ffff167224 */ /* 0x001fe400078e0008 */
[----:B------:R-:W-:Y:S02]  /*428e0*/  IMAD.MOV.U32 R23, RZ, RZ, R9 ;  /* 0x000000ffff177224 */ /* 0x000fe400078e0009 */
[----:B------:R-:W4:Y:S01]  /*428f0*/  LDL.LU.64 R8, [R1+0x6748] ;  /* 0x0067480001087983 */ /* 0x000f220000300a00 */
[----:B---3--:R-:W-:Y:S02]  /*42900*/  HMMA.16816.F32.BF16 R12, R24, R4, R12 ;  /* 0x00000004180c723c */ /* 0x008fe4000004180c */
[----:B------:R0:W-:Y:S02]  /*42910*/  STL.64 [R1+0x6730], R22 ;  /* 0x0067301601007387 */ /* 0x0001e40000100a00 */
[----:B------:R-:W-:-:S02]  /*42920*/  IMAD.MOV.U32 R10, RZ, RZ, R4 ;  /* 0x000000ffff0a7224 */ /* 0x000fc400078e0004 */
[----:B------:R-:W-:Y:S11]  /*42930*/  IMAD.MOV.U32 R11, RZ, RZ, R5 ;  /* 0x000000ffff0b7224 */ /* 0x000ff600078e0005 */
[----:B------:R-:W-:Y:S06]  /*42940*/  @!UPT UIADD3 URZ, URZ, URZ, URZ ;  /* 0x0000003f3f3ff290 */ /* 0x000fec000fffe03f */
[----:B------:R1:W-:Y:S01]  /*42950*/  STL.64 [R1+0x250], R12 ;  /* 0x0002500c01007387 */ /* 0x0003e20000100a00 */
[----:B------:R3:W-:Y:S02]  /*42960*/  STL.64 [R1+0x258], R14 ;  /* 0x0002580e01007387 */ /* 0x0007e40000100a00 */
[----:B------:R-:W2:Y:S02]  /*42970*/  LDL.LU.64 R4, [R1+0x8d0] ;  /* 0x0008d00001047983 */ /* 0x000ea40000300a00 */
[----:B------:R-:W2:Y:S01]  /*42980*/  LDL.LU.64 R6, [R1+0x8d8] ;  /* 0x0008d80001067983 */ /* 0x000ea20000300a00 */
[----:B------:R-:W2:Y:S01]  /*42990*/  LDL.LU.64 R20, [R1+0x840] ;  /* 0x0008400001147983 */ /* 0x000ea20000300a00 */
[----:B0-----:R-:W2:Y:S03]  /*429a0*/  LDL.LU.64 R22, [R1+0x848] ;  /* 0x0008480001167983 */ /* 0x001ea60000300a00 */
[----:B-1----:R-:W2:Y:S01]  /*429b0*/  LDL.LU.64 R12, [R1+0x830] ;  /* 0x00083000010c7983 */ /* 0x002ea20000300a00 */
[----:B---3--:R-:W3:Y:S02]  /*429c0*/  LDL.LU.64 R14, [R1+0x838] ;  /* 0x00083800010e7983 */ /* 0x008ee40000300a00 */
[----:B------:R-:W-:Y:S01]  /*429d0*/  STL.64 [R1+0x66b0], R10 ;  /* 0x0066b00a01007387 */ /* 0x000fe20000100a00 */
[----:B----4-:R0:W-:Y:S04]  /*429e0*/  STL.64 [R1+0x66a8], R8 ;  /* 0x0066a80801007387 */ /* 0x0101e80000100a00 */
[----:B0-----:R-:W4:Y:S01]  /*429f0*/  LDL.LU.64 R8, [R1+0xb30] ;  /* 0x000b300001087983 */ /* 0x001f220000300a00 */
[----:B------:R-:W2:Y:S03]  /*42a00*/  LDL.LU.64 R10, [R1+0xb38] ;  /* 0x000b3800010a7983 */ /* 0x000ea60000300a00 */
[----:B--2---:R-:W-:Y:S01]  /*42a10*/  STL.64 [R1+0x66d0], R10 ;  /* 0x0066d00a01007387 */ /* 0x004fe20000100a00 */
[----:B----4-:R0:W-:Y:S03]  /*42a20*/  STL.64 [R1+0x66c8], R8 ;  /* 0x0066c80801007387 */ /* 0x0101e60000100a00 */
[----:B0-----:R-:W2:Y:S01]  /*42a30*/  LDL.LU.64 R8, [R1+0xb50] ;  /* 0x000b500001087983 */ /* 0x001ea20000300a00 */
[----:B------:R-:W4:Y:S01]  /*42a40*/  LDL.LU.64 R10, [R1+0xb58] ;  /* 0x000b5800010a7983 */ /* 0x000f220000300a00 */
[----:B------:R-:W-:Y:S02]  /*42a50*/  HMMA.16816.F32.BF16 R4, R24, R16, R4 ;  /* 0x000000101804723c */ /* 0x000fe40000041804 */
[----:B----4-:R-:W-:Y:S01]  /*42a60*/  STL.64 [R1+0x66e8], R10 ;  /* 0x0066e80a01007387 */ /* 0x010fe20000100a00 */
[----:B--2---:R0:W-:Y:S03]  /*42a70*/  STL.64 [R1+0x66e0], R8 ;  /* 0x0066e00801007387 */ /* 0x0041e60000100a00 */
[----:B0-----:R-:W2:Y:S01]  /*42a80*/  LDL.LU.64 R8, [R1+0xb90] ;  /* 0x000b900001087983 */ /* 0x001ea20000300a00 */
[----:B------:R-:W4:Y:S03]  /*42a90*/  LDL.LU.64 R10, [R1+0xb98] ;  /* 0x000b9800010a7983 */ /* 0x000f260000300a00 */
[----:B----4-:R-:W-:Y:S01]  /*42aa0*/  STL.64 [R1+0x6700], R10 ;  /* 0x0067000a01007387 */ /* 0x010fe20000100a00 */
[----:B--2---:R0:W-:Y:S03]  /*42ab0*/  STL.64 [R1+0x66f8], R8 ;  /* 0x0066f80801007387 */ /* 0x0041e60000100a00 */
[----:B0-----:R-:W2:Y:S01]  /*42ac0*/  LDL.LU.64 R8, [R1+0xbe0] ;  /* 0x000be00001087983 */ /* 0x001ea20000300a00 */
[----:B------:R-:W2:Y:S08]  /*42ad0*/  LDL.LU.64 R10, [R1+0xbe8] ;  /* 0x000be800010a7983 */ /* 0x000eb00000300a00 */
[----:B------:R0:W-:Y:S02]  /*42ae0*/  STL.64 [R1+0x240], R4 ;  /* 0x0002400401007387 */ /* 0x0001e40000100a00 */
[----:B------:R1:W-:Y:S01]  /*42af0*/  STL.64 [R1+0x248], R6 ;  /* 0x0002480601007387 */ /* 0x0003e20000100a00 */
[----:B0-----:R-:W4:Y:S01]  /*42b00*/  LDL.LU.64 R4, [R1+0x6740] ;  /* 0x0067400001047983 */ /* 0x001f220000300a00 */
[----:B-1----:R-:W-:-:S02]  /*42b10*/  IMAD.MOV.U32 R6, RZ, RZ, R16 ;  /* 0x000000ffff067224 */ /* 0x002fc400078e0010 */
[----:B------:R-:W-:Y:S02]  /*42b20*/  IMAD.MOV.U32 R7, RZ, RZ, R17 ;  /* 0x000000ffff077224 */ /* 0x000fe400078e0011 */
[----:B------:R-:W2:Y:S02]  /*42b30*/  LDL.LU.64 R16, [R1+0x6738] ;  /* 0x0067380001107983 */ /* 0x000ea40000300a00 */
[C---:B--2---:R-:W-:Y:S11]  /*42b40*/  HMMA.16816.F32.BF16 R20, R24.reuse, R16, R20 ;  /* 0x000000101814723c */ /* 0x044ff60000041814 */
[----:B------:R-:W-:Y:S11]  /*42b50*/  @!UPT UIADD3 URZ, URZ, URZ, URZ ;  /* 0x0000003f3f3ff290 */ /* 0x000ff6000fffe03f */
[----:B------:R-:W-:Y:S01]  /*42b60*/  @!UPT UIADD3 URZ, URZ, URZ, URZ ;  /* 0x0000003f3f3ff290 */ /* 0x000fe2000fffe03f */
[----:B------:R0:W-:Y:S01]  /*42b70*/  STL.64 [R1+0x230], R20 ;  /* 0x0002301401007387 */ /* 0x0001e20000100a00 */
[----:B------:R1:W-:Y:S02]  /*42b80*/  STL.64 [R1+0x238], R22 ;  /* 0x0002381601007387 */ /* 0x0003e40000100a00 */
[----:B0-----:R-:W-:Y:S01]  /*42b90*/  IMAD.MOV.U32 R20, RZ, RZ, R16 ;  /* 0x000000ffff147224 */ /* 0x001fe200078e0010 */
[----:B-1----:R-:W2:Y:S01]  /*42ba0*/  LDL.LU.64 R22, [R1+0x6730] ;  /* 0x0067300001167983 */ /* 0x002ea20000300a00 */
[----:B------:R-:W-:Y:S02]  /*42bb0*/  IMAD.MOV.U32 R21, RZ, RZ, R17 ;  /* 0x000000ffff157224 */ /* 0x000fe400078e0011 */
[----:B------:R-:W3:Y:S02]  /*42bc0*/  LDL.LU.64 R16, [R1+0x6728] ;  /* 0x0067280001107983 */ /* 0x000ee40000300a00 */
[----:B---3--:R-:W-:Y:S01]  /*42bd0*/  HMMA.16816.F32.BF16 R24, R24, R16, R12 ;  /* 0x000000101818723c */ /* 0x008fe2000004180c */
[----:B------:R-:W3:Y:S01]  /*42be0*/  LDL.LU.64 R14, [R1+0x6720] ;  /* 0x00672000010e7983 */ /* 0x000ee20000300a00 */
[----:B------:R-:W2:Y:S02]  /*42bf0*/  LDL.LU.64 R12, [R1+0x6718] ;  /* 0x00671800010c7983 */ /* 0x000ea40000300a00 */
[----:B------:R-:W-:-:S02]  /*42c00*/  IMAD.MOV.U32 R0, RZ, RZ, R16 ;  /* 0x000000ffff007224 */ /* 0x000fc400078e0010 */
[----:B------:R-:W-:Y:S11]  /*42c10*/  IMAD.MOV.U32 R3, RZ, RZ, R17 ;  /* 0x000000ffff037224 */ /* 0x000ff600078e0011 */
[----:B------:R-:W-:Y:S06]  /*42c20*/  @!UPT UIADD3 URZ, URZ, URZ, URZ ;  /* 0x0000003f3f3ff290 */ /* 0x000fec000fffe03f */
[----:B------:R3:W-:Y:S01]  /*42c30*/  STL.64 [R1+0x130], R24 ;  /* 0x0001301801007387 */ /* 0x0007e20000100a00 */
[----:B------:R-:W-:Y:S02]  /*42c40*/  STL.64 [R1+0x138], R26 ;  /* 0x0001381a01007387 */ /* 0x000fe40000100a00 */
[----:B------:R-:W2:Y:S02]  /*42c50*/  LDL.LU.64 R18, [R1+0x6710] ;  /* 0x0067100001127983 */ /* 0x000ea40000300a00 */
[----:B------:R-:W2:Y:S02]  /*42c60*/  LDL.LU.64 R16, [R1+0x6708] ;  /* 0x0067080001107983 */ /* 0x000ea40000300a00 */
[----:B---3--:R-:W-:Y:S02]  /*42c70*/  IMAD.MOV.U32 R24, RZ, RZ, R15 ;  /* 0x000000ffff187224 */ /* 0x008fe400078e000f */
[----:B------:R-:W-:Y:S02]  /*42c80*/  IMAD.MOV.U32 R25, RZ, RZ, R14 ;  /* 0x000000ffff197224 */ /* 0x000fe400078e000e */
[C---:B--2---:R-:W-:Y:S01]  /*42c90*/  HMMA.16816.F32.BF16 R12, R16.reuse, R12, R8 ;  /* 0x0000000c100c723c */ /* 0x044fe20000041808 */
[----:B------:R-:W2:Y:S01]  /*42ca0*/  LDL.LU.64 R10, [R1+0x6700] ;  /* 0x00670000010a7983 */ /* 0x000ea20000300a00 */
[----:B------:R-:W2:Y:S11]  /*42cb0*/  LDL.LU.64 R8, [R1+0x66f8] ;  /* 0x0066f80001087983 */ /* 0x000eb60000300a00 */
[----:B------:R-:W-:Y:S10]  /*42cc0*/  @!UPT UIADD3 URZ, URZ, URZ, URZ ;  /* 0x0000003f3f3ff290 */ /* 0x000ff4000fffe03f */
        /* <DEDUP_REMOVED lines=14> */
[----:B------:R-:W-:Y:S01]  /*42db0*/  STL.64 [R1+0x100], R12 ;  /* 0x0001000c01007387 */ /* 0x000fe20000100a00 */
[----:B------:R0:W-:Y:S03]  /*42dc0*/  STL.64 [R1+0x108], R14 ;  /* 0x0001080e01007387 */ /* 0x0001e60000100a00 */
[----:B0-----:R-:W3:Y:S01]  /*42dd0*/  LDL.LU.64 R14, [R1+0x66c0] ;  /* 0x0066c000010e7983 */ /* 0x001ee20000300a00 */
[----:B------:R-:W2:Y:S02]  /*42de0*/  LDL.LU.64 R12, [R1+0x66b8] ;  /* 0x0066b800010c7983 */ /* 0x000ea40000300a00 */
[C---:B--2---:R-:W-:Y:S11]  /*42df0*/  HMMA.16816.F32.BF16 R8, R16.reuse, R12, R8 ;  /* 0x0000000c1008723c */ /* 0x044ff60000041808 */
[----:B------:R-:W-:Y:S11]  /*42e00*/  @!UPT UIADD3 URZ, URZ, URZ, URZ ;  /* 0x0000003f3f3ff290 */ /* 0x000ff6000fffe03f */
[----:B------:R-:W-:Y:S01]  /*42e10*/  @!UPT UIADD3 URZ, URZ, URZ, URZ ;  /* 0x0000003f3f3ff290 */ /* 0x000fe2000fffe03f */
[----:B------:R-:W-:Y:S01]  /*42e20*/  STL.64 [R1+0xf0], R8 ;  /* 0x0000f00801007387 */ /* 0x000fe20000100a00 */
[----:B------:R0:W-:Y:S03]  /*42e30*/  STL.64 [R1+0xf8], R10 ;  /* 0x0000f80a01007387 */ /* 0x0001e60000100a00 */
[----:B0-----:R-:W2:Y:S01]  /*42e40*/  LDL.LU.64 R10, [R1+0x66b0] ;  /* 0x0066b000010a7983 */ /* 0x001ea20000300a00 */
[----:B------:R-:W2:Y:S02]  /*42e50*/  LDL.LU.64 R8, [R1+0x66a8] ;  /* 0x0066a80001087983 */ /* 0x000ea40000300a00 */
[----:B---3--:R0:W-:Y:S02]  /*42e60*/  STL.64 [R1+0x65e0], R14 ;  /* 0x0065e00e01007387 */ /* 0x0081e40000100a00 */
[----:B------:R-:W2:Y:S01]  /*42e70*/  LDL.LU.64 R12, [R1+0x9c0] ;  /* 0x0009c000010c7983 */ /* 0x000ea20000300a00 */
[----:B0-----:R-:W2:Y:S02]  /*42e80*/  LDL.LU.64 R14, [R1+0x9c8] ;  /* 0x0009c800010e7983 */ /* 0x001ea40000300a00 */
[C---:B--2---:R-:W-:Y:S11]  /*42e90*/  HMMA.16816.F32.BF16 R12, R16.reuse, R8, R12 ;  /* 0x00000008100c723c */ /* 0x044ff6000004180c */
[----:B------:R-:W-:Y:S11]  /*42ea0*/  @!UPT UIADD3 URZ, URZ, URZ, URZ ;  /* 0x0000003f3f3ff290 */ /* 0x000ff6000fffe03f */
[----:B------:R-:W-:Y:S01]  /*42eb0*/  @!UPT UIADD3 URZ, URZ, URZ, URZ ;  /* 0x0000003f3f3ff290 */ /* 0x000fe2000fffe03f */
[----:B------:R0:W-:Y:S01]  /*42ec0*/  STL.64 [R1+0xe0], R12 ;  /* 0x0000e00c01007387 */ /* 0x0001e20000100a00 */
[----:B------:R-:W-:Y:S02]  /*42ed0*/  STL.64 [R1+0xe8], R14 ;  /* 0x0000e80e01007387 */ /* 0x000fe40000100a00 */
[----:B0-----:R-:W-:Y:S02]  /*42ee0*/  IMAD.MOV.U32 R12, RZ, RZ, R6 ;  /* 0x000000ffff0c7224 */ /* 0x001fe400078e0006 */
[----:B------:R-:W-:Y:S01]  /*42ef0*/  IMAD.MOV.U32 R13, RZ, RZ, R7 ;  /* 0x000000ffff0d7224 */ /* 0x000fe200078e0007 */
[----:B------:R-:W2:Y:S01]  /*42f00*/  LDL.LU R6, [R1+0x66a4] ;  /* 0x0066a40001067983 */ /* 0x000ea20000300800 */
[----:B------:R-:W2:Y:S03]  /*42f10*/  LDL.LU R7, [R1+0x66a0] ;  /* 0x0066a00001077983 */ /* 0x000ea60000300800 */
[----:B------:R0:W-:Y:S04]  /*42f20*/  STL.64 [R1+0x65f0], R12 ;  /* 0x0065f00c01007387 */ /* 0x0001e80000100a00 */
[----:B0-----:R-:W4:Y:S01]  /*42f30*/  LDL.LU.64 R12, [R1+0x9a0] ;  /* 0x0009a000010c7983 */ /* 0x001f220000300a00 */
[----:B------:R-:W4:Y:S02]  /*42f40*/  LDL.LU.64 R14, [R1+0x9a8] ;  /* 0x0009a800010e7983 */ /* 0x000f240000300a00 */
[----:B----4-:R-:W-:Y:S11]  /*42f50*/  HMMA.16816.F32.BF16 R12, R16, R4, R12 ;  /* 0x00000004100c723c */ /* 0x010ff6000004180c */
[----:B------:R-:W-:Y:S11]  /*42f60*/  @!UPT UIADD3 URZ, URZ, URZ, URZ ;  /* 0x0000003f3f3ff290 */ /* 0x000ff6000fffe03f */
[----:B------:R-:W-:Y:S01]  /*42f70*/  @!UPT UIADD3 URZ, URZ, URZ, URZ ;  /* 0x0000003f3f3ff290 */ /* 0x000fe2000fffe03f */
[----:B------:R0:W-:Y:S01]  /*42f80*/  STL.64 [R1+0xd0], R12 ;  /* 0x0000d00c01007387 */ /* 0x0001e20000100a00 */
[----:B------:R-:W-:Y:S02]  /*42f90*/  STL [R1+0xd8], R14 ;  /* 0x0000d80e01007387 */ /* 0x000fe40000100800 */
[----:B0-----:R-:W-:Y:S02]  /*42fa0*/  IMAD.MOV.U32 R12, RZ, RZ, R10 ;  /* 0x000000ffff0c7224 */ /* 0x001fe400078e000a */
[----:B------:R-:W-:Y:S01]  /*42fb0*/  IMAD.MOV.U32 R13, RZ, RZ, R11 ;  /* 0x000000ffff0d7224 */ /* 0x000fe200078e000b */
[----:B------:R-:W3:Y:S01]  /*42fc0*/  LDL.LU R10, [R1+0x669c] ;  /* 0x00669c00010a7983 */ /* 0x000ee20000300800 */
[----:B------:R-:W3:Y:S03]  /*42fd0*/  LDL.LU R11, [R1+0x6698] ;  /* 0x00669800010b7983 */ /* 0x000ee60000300800 */
[----:B------:R0:W-:Y:S02]  /*42fe0*/  STL.64 [R1+0x6608], R12 ;  /* 0x0066080c01007387 */ /* 0x0001e40000100a00 */
[----:B0-----:R-:W-:-:S02]  /*42ff0*/  IMAD.MOV.U32 R12, RZ, RZ, R22 ;  /* 0x000000ffff0c7224 */ /* 0x001fc400078e0016 */
[----:B------:R-:W-:Y:S01]  /*43000*/  IMAD.MOV.U32 R13, RZ, RZ, R23 ;  /* 0x000000ffff0d7224 */ /* 0x000fe200078e0017 */
[----:B------:R-:W4:Y:S01]  /*43010*/  LDL.LU R22, [R1+0x6694] ;  /* 0x0066940001167983 */ /* 0x000f220000300800 */
[----:B------:R-:W4:Y:S03]  /*43020*/  LDL.LU R23, [R1+0x6690] ;  /* 0x0066900001177983 */ /* 0x000f260000300800 */
[----:B------:R-:W-:Y:S01]  /*43030*/  STL.64 [R1+0x6620], R12 ;  /* 0x0066200c01007387 */ /* 0x000fe20000100a00 */
[----:B--2---:R0:W-:Y:S02]  /*43040*/  STL.64 [R1+0x65a8], R6 ;  /* 0x0065a80601007387 */ /* 0x0041e40000100a00 */
[----:B------:R-:W2:Y:S01]  /*43050*/  LDL.LU.64 R4, [R1+0x950] ;  /* 0x0009500001047983 */ /* 0x000ea20000300a00 */
[----:B0-----:R-:W2:Y:S01]  /*43060*/  LDL.LU.64 R6, [R1+0x958] ;  /* 0x0009580001067983 */ /* 0x001ea20000300a00 */
[----:B------:R-:W-:-:S02]  /*43070*/  IMAD.MOV.U32 R9, RZ, RZ, R15 ;  /* 0x000000ffff097224 */ /* 0x000fc400078e000f */
[----:B------:R-:W-:Y:S02]  /*43080*/  IMAD.MOV.U32 R12, RZ, RZ, R29 ;  /* 0x000000ffff0c7224 */ /* 0x000fe400078e001d */
[----:B------:R-:W-:Y:S02]  /*43090*/  IMAD.MOV.U32 R13, RZ, RZ, R28 ;  /* 0x000000ffff0d7224 */ /* 0x000fe400078e001c */
[----:B------:R-:W-:Y:S01]  /*430a0*/  IMAD.MOV.U32 R8, RZ, RZ, R20 ;  /* 0x000000ffff087224 */ /* 0x000fe200078e0014 */
[----:B------:R0:W-:Y:S02]  /*430b0*/  STL [R1+0x6210], R9 ;  /* 0x0062100901007387 */ /* 0x0001e40000100800 */
[----:B0-----:R-:W-:Y:S02]  /*430c0*/  IMAD.MOV.U32 R9, RZ, RZ, R21 ;  /* 0x000000ffff097224 */ /* 0x001fe400078e0015 */
[----:B---3--:R-:W-:Y:S01]  /*430d0*/  STL.64 [R1+0x65a0], R10 ;  /* 0x0065a00a01007387 */ /* 0x008fe20000100a00 */
[----:B------:R-:W3:Y:S02]  /*430e0*/  LDL.LU R20, [R1+0x668c] ;  /* 0x00668c0001147983 */ /* 0x000ee40000300800 */
[----:B------:R-:W3:Y:S02]  /*430f0*/  LDL.LU R21, [R1+0x6688] ;  /* 0x0066880001157983 */ /* 0x000ee40000300800 */
[----:B------:R0:W-:Y:S01]  /*43100*/  STL.64 [R1+0x6638], R12 ;  /* 0x0066380c01007387 */ /* 0x0001e20000100a00 */
[----:B------:R-:W-:Y:S01]  /*43110*/  STL.64 [R1+0x65e8], R8 ;  /* 0x0065e80801007387 */ /* 0x000fe20000100a00 */
[----:B--2---:R-:W-:Y:S11]  /*43120*/  HMMA.16816.F32.BF16 R4, R16, R24, R4 ;  /* 0x000000181004723c */ /* 0x004ff60000041804 */
[----:B------:R-:W-:Y:S11]  /*43130*/  @!UPT UIADD3 URZ, URZ, URZ, URZ ;  /* 0x0000003f3f3ff290 */ /* 0x000ff6000fffe03f */
[----:B------:R-:W-:Y:S01]  /*43140*/  @!UPT UIADD3 URZ, URZ, URZ, URZ ;  /* 0x0000003f3f3ff290 */ /* 0x000fe2000fffe03f */
[----:B------:R-:W-:Y:S01]  /*43150*/  STL.64 [R1+0x830], R4 ;  /* 0x0008300401007387 */ /* 0x000fe20000100a00 */
[----:B0-----:R-:W2:Y:S02]  /*43160*/  LDL.LU R12, [R1+0xa0] ;  /* 0x0000a000010c7983 */ /* 0x001ea40000300800 */
[----:B------:R-:W-:Y:S02]  /*43170*/  IMAD.MOV.U32 R13, RZ, RZ, R2 ;  /* 0x000000ffff0d7224 */ /* 0x000fe400078e0002 */
[----:B------:R-:W3:Y:S04]  /*43180*/  LDL.LU R2, [R1+0x6684] ;  /* 0x0066840001027983 */ /* 0x000ee80000300800 */
[----:B--2---:R4:W-:Y:S04]  /*43190*/  STL.64 [R1+0x6650], R12 ;  /* 0x0066500c01007387 */ /* 0x0049e80000100a00 */
[----:B---3--:R-:W0:Y:S01]  /*431a0*/  LDSM.16.MT88.4 R24, [R2+0x2080] ;  /* 0x002080000218783b */ /* 0x008e220000004200 */
[----:B----4-:R-:W-:-:S02]  /*431b0*/  IMAD.MOV.U32 R12, RZ, RZ, R23 ;  /* 0x000000ffff0c7224 */ /* 0x010fc400078e0017 */
[----:B------:R-:W-:-:S05]  /*431c0*/  IMAD.MOV.U32 R13, RZ, RZ, R22 ;  /* 0x000000ffff0d7224 */ /* 0x000fca00078e0016 */
[----:B------:R-:W-:Y:S01]  /*431d0*/  STL.64 [R1+0x6668], R12 ;  /* 0x0066680c01007387 */ /* 0x000fe20000100a00 */
[----:B------:R-:W2:Y:S02]  /*431e0*/  LDL.LU.64 R8, [R1+0x8a0] ;  /* 0x0008a00001087983 */ /* 0x000ea40000300a00 */
[----:B------:R-:W3:Y:S02]  /*431f0*/  LDL.LU.64 R10, [R1+0x8a8] ;  /* 0x0008a800010a7983 */ /* 0x000ee40000300a00 */
[----:B---3--:R-:W-:Y:S01]  /*43200*/  STL.64 [R1+0x6600], R10 ;  /* 0x0066000a01007387 */ /* 0x008fe20000100a00 */
[----:B--2---:R1:W-:Y:S03]  /*43210*/  STL.64 [R1+0x65f8], R8 ;  /* 0x0065f80801007387 */ /* 0x0043e60000100a00 */
        /* <DEDUP_REMOVED lines=18> */
[----:B------:R-:W-:-:S02]  /*43340*/  IMAD.MOV.U32 R28, RZ, RZ, R7 ;  /* 0x000000ffff1c7224 */ /* 0x000fc400078e0007 */
[----:B------:R-:W-:Y:S02]  /*43350*/  IMAD.MOV.U32 R12, RZ, RZ, R21 ;  /* 0x000000ffff0c7224 */ /* 0x000fe400078e0015 */
[----:B------:R-:W-:Y:S02]  /*43360*/  IMAD.MOV.U32 R13, RZ, RZ, R20 ;  /* 0x000000ffff0d7224 */ /* 0x000fe400078e0014 */
        /* <DEDUP_REMOVED lines=9> */
[----:B------:R-:W-:Y:S02]  /*43400*/  STL [R1+0x5e54], R28 ;  /* 0x005e541c01007387 */ /* 0x000fe40000100800 */
[----:B------:R-:W-:Y:S01]  /*43410*/  STL [R1+0x5e50], R29 ;  /* 0x005e501d01007387 */ /* 0x000fe20000100800 */
[----:B0-----:R-:W-:Y:S01]  /*43420*/  STL.64 [R1+0x64c8], R26 ;  /* 0x0064c81a01007387 */ /* 0x001fe20000100a00 */
[----:B------:R0:W-:Y:S02]  /*43430*/  STL.64 [R1+0x64c0], R24 ;  /* 0x0064c01801007387 */ /* 0x0001e40000100a00 */
[----:B0-----:R-:W-:-:S02]  /*43440*/  IMAD.MOV.U32 R24, RZ, RZ, R0 ;  /* 0x000000ffff187224 */ /* 0x001fc400078e0000 */
[----:B------:R-:W2:Y:S01]  /*43450*/  LDL.LU R0, [R1+0x6680] ;  /* 0x0066800001007983 */ /* 0x000ea20000300800 */
[----:B------:R-:W2:Y:S03]  /*43460*/  LDL R26, [R1+0x48] ;  /* 0x00004800011a7983 */ /* 0x000ea60000100800 */
[----:B--2---:R-:W-:Y:S01]  /*43470*/  STL [R1+0x64d8], R26 ;  /* 0x0064d81a01007387 */ /* 0x004fe20000100800 */
[----:B------:R-:W2:Y:S01]  /*43480*/  LDL R27, [R1+0x4c] ;  /* 0x00004c00011b7983 */ /* 0x000ea20000100800 */
[C---:B------:R-:W-:Y:S02]  /*43490*/  HMMA.16816.F32.BF16 R12, R16.reuse, R12, R8 ;  /* 0x0000000c100c723c */ /* 0x040fe40000041808 */
[----:B--2---:R-:W-:Y:S01]  /*434a0*/  STL [R1+0x64dc], R27 ;  /* 0x0064dc1b01007387 */ /* 0x004fe20000100800 */
[----:B------:R-:W2:Y:S02]  /*434b0*/  LDL.LU.64 R10, [R1+0x6678] ;  /* 0x00667800010a7983 */ /* 0x000ea40000300a00 */
[----:B------:R-:W2:Y:S11]  /*434c0*/  LDL.LU.64 R8, [R1+0x6670] ;  /* 0x0066700001087983 */ /* 0x000eb60000300a00 */
[----:B------:R-:W-:Y:S07]  /*434d0*/  @!UPT UIADD3 URZ, URZ, URZ, URZ ;  /* 0x0000003f3f3ff290 */ /* 0x000fee000fffe03f */
        /* <DEDUP_REMOVED lines=39> */
[----:B------:R-:W3:Y:S01]  /*43750*/  LDL.LU.64 R8, [R1+0x65e8] ;  /* 0x0065e80001087983 */ /* 0x000ee20000300a00 */
[----:B------:R-:W-:Y:S11]  /*43760*/  IMAD.MOV.U32 R25, RZ, RZ, R3 ;  /* 0x000000ffff197224 */ /* 0x000ff600078e0003 */
[----:B------:R-:W-:Y:S09]  /*43770*/  @!UPT UIADD3 URZ, URZ, URZ, URZ ;  /* 0x0000003f3f3ff290 */ /* 0x000ff2000fffe03f */
[----:B------:R-:W-:Y:S01]  /*43780*/  STL.64 [R1+0x950], R12 ;  /* 0x0009500c01007387 */ /* 0x000fe20000100a00 */
[----:B------:R0:W-:Y:S03]  /*43790*/  STL.64 [R1+0x958], R14 ;  /* 0x0009580e01007387 */ /* 0x0001e60000100a00 */
[----:B0-----:R-:W2:Y:S01]  /*437a0*/  LDL.LU.64 R14, [R1+0x65e0] ;  /* 0x0065e000010e7983 */ /* 0x001ea20000300a00 */
[C---:B---3--:R-:W-:Y:S03]  /*437b0*/  HMMA.16816.F32.BF16 R8, R16.reuse, R8, R20 ;  /* 0x000000081008723c */ /* 0x048fe60000041814 */
[----:B------:R-:W3:Y:S01]  /*437c0*/  LDL.LU.64 R22, [R1+0x65d8] ;  /* 0x0065d80001167983 */ /* 0x000ee20000300a00 */
[----:B------:R-:W3:Y:S11]  /*437d0*/  LDL.LU.64 R20, [R1+0x65d0] ;  /* 0x0065d00001147983 */ /* 0x000ef60000300a00 */
[----:B------:R-:W-:Y:S08]  /*437e0*/  @!UPT UIADD3 URZ, URZ, URZ, URZ ;  /* 0x0000003f3f3ff290 */ /* 0x000ff0000fffe03f */
[----:B------:R-:W-:Y:S01]  /*437f0*/  STL.64 [R1+0x990], R8 ;  /* 0x0009900801007387 */ /* 0x000fe20000100a00 */
[----:B------:R4:W-:Y:S02]  /*43800*/  STL.64 [R1+0x998], R10 ;  /* 0x0009980a01007387 */ /* 0x0009e40000100a00 */
[----:B----4-:R-:W-:Y:S01]  /*43810*/  HMMA.16816.F32.BF16 R8, R16, R24, R4 ;  /* 0x000000181008723c */ /* 0x010fe20000041804 */
[----:B------:R-:W3:Y:S11]  /*43820*/  LDL.LU R4, [R1+0x4f0] ;  /* 0x0004f00001047983 */ /* 0x000ef60000300800 */
[----:B------:R-:W-:Y:S11]  /*43830*/  @!UPT UIADD3 URZ, URZ, URZ, URZ ;  /* 0x0000003f3f3ff290 */ /* 0x000ff6000fffe03f */
[----:B------:R0:W-:Y:S01]  /*43840*/  STL.64 [R1+0x980], R8 ;  /* 0x0009800801007387 */ /* 0x0001e20000100a00 */
[----:B------:R1:W-:Y:S02]  /*43850*/  STL.64 [R1+0x988], R10 ;  /* 0x0009880a01007387 */ /* 0x0003e40000100a00 */
[----:B------:R-:W3:Y:S02]  /*43860*/  LDL.LU R5, [R1+0x4f4] ;  /* 0x0004f40001057983 */ /* 0x000ee40000300800 */
[----:B------:R-:W3:Y:S01]  /*43870*/  LDL.LU R6, [R1+0x4f8] ;  /* 0x0004f80001067983 */ /* 0x000ee20000300800 */
[----:B------:R-:W3:Y:S04]  /*43880*/  LDL.LU R7, [R1+0x4fc] ;  /* 0x0004fc0001077983 */ /* 0x000ee80000300800 */
[----:B0-----:R-:W4:Y:S01]  /*43890*/  LDL.LU R8, [R1+0x4e0] ;  /* 0x0004e00001087983 */ /* 0x001f220000300800 */
[----:B------:R-:W4:Y:S02]  /*438a0*/  LDL.LU R9, [R1+0x4e4] ;  /* 0x0004e40001097983 */ /* 0x000f240000300800 */
[----:B-1----:R-:W2:Y:S02]  /*438b0*/  LDL.LU R10, [R1+0x4e8] ;  /* 0x0004e800010a7983 */ /* 0x002ea40000300800 */
[----:B------:R-:W2:Y:S02]  /*438c0*/  LDL.LU R11, [R1+0x4ec] ;  /* 0x0004ec00010b7983 */ /* 0x000ea40000300800 */
[----:B--2---:R0:W-:Y:S01]  /*438d0*/  STL.64 [R1+0x65b8], R10 ;  /* 0x0065b80a01007387 */ /* 0x0041e20000100a00 */
[----:B----4-:R-:W-:Y:S03]  /*438e0*/  STL.64 [R1+0x65b0], R8 ;  /* 0x0065b00801007387 */ /* 0x010fe60000100a00 */
[----:B0-----:R-:W3:Y:S01]  /*438f0*/  LDL.64 R10, [R1+0x28] ;  /* 0x00002800010a7983 */ /* 0x001ee20000100a00 */
[----:B------:R-:W2:Y:S02]  /*43900*/  LDL.LU R16, [R1+0x4b0] ;  /* 0x0004b00001107983 */ /* 0x000ea40000300800 */
[----:B------:R-:W2:Y:S02]  /*43910*/  LDL.LU R17, [R1+0x4b4] ;  /* 0x0004b40001117983 */ /* 0x000ea40000300800 */
[----:B------:R-:W4:Y:S01]  /*43920*/  LDL.LU R18, [R1+0x4b8] ;  /* 0x0004b80001127983 */ /* 0x000f220000300800 */
[----:B------:R-:W4:Y:S04]  /*43930*/  LDL.LU R19, [R1+0x4bc] ;  /* 0x0004bc0001137983 */ /* 0x000f280000300800 */
[----:B----4-:R-:W-:Y:S01]  /*43940*/  STL.64 [R1+0x6570], R18 ;  /* 0x0065701201007387 */ /* 0x010fe20000100a00 */
[----:B--2---:R0:W-:Y:S03]  /*43950*/  STL.64 [R1+0x6568], R16 ;  /* 0x0065681001007387 */ /* 0x0041e60000100a00 */
[----:B0-----:R-:W2:Y:S01]  /*43960*/  LDL.LU R16, [R1+0x4c0] ;  /* 0x0004c00001107983 */ /* 0x001ea20000300800 */
[----:B------:R-:W2:Y:S02]  /*43970*/  LDL.LU R17, [R1+0x4c4] ;  /* 0x0004c40001117983 */ /* 0x000ea40000300800 */
[----:B------:R-:W4:Y:S02]  /*43980*/  LDL.LU R18, [R1+0x4c8] ;  /* 0x0004c80001127983 */ /* 0x000f240000300800 */
[----:B------:R-:W4:Y:S02]  /*43990*/  LDL.LU R19, [R1+0x4cc] ;  /* 0x0004cc0001137983 */ /* 0x000f240000300800 */
[----:B----4-:R0:W-:Y:S01]  /*439a0*/  STL.64 [R1+0x6580], R18 ;  /* 0x0065801201007387 */ /* 0x0101e20000100a00 */
[----:B--2---:R-:W-:Y:S03]  /*439b0*/  STL.64 [R1+0x6578], R16 ;  /* 0x0065781001007387 */ /* 0x004fe60000100a00 */
[----:B0-----:R-:W2:Y:S01]  /*439c0*/  LDL.64 R18, [R1+0x8] ;  /* 0x0000080001127983 */ /* 0x001ea20000100a00 */
[----:B------:R-:W-:-:S02]  /*439d0*/  IMAD.MOV.U32 R25, RZ, RZ, R14 ;  /* 0x000000ffff197224 */ /* 0x000fc400078e000e */
[----:B------:R-:W-:Y:S01]  /*439e0*/  IMAD.MOV.U32 R26, RZ, RZ, R15 ;  /* 0x000000ffff1a7224 */ /* 0x000fe200078e000f */
[----:B--2---:R0:W-:Y:S04]  /*439f0*/  STL.64 [R1+0x6598], R18 ;  /* 0x0065981201007387 */ /* 0x0041e80000100a00 */
[----:B0-----:R-:W2:Y:S01]  /*43a00*/  LDL.64 R18, [R1+0x18] ;  /* 0x0000180001127983 */ /* 0x001ea20000100a00 */
[----:B------:R-:W4:Y:S02]  /*43a10*/  LDL.LU R24, [R1+0x4a0] ;  /* 0x0004a00001187983 */ /* 0x000f240000300800 */
[----:B------:R-:W2:Y:S02]  /*43a20*/  LDL.LU R14, [R1+0x65cc] ;  /* 0x0065cc00010e7983 */ /* 0x000ea40000300800 */
[----:B------:R-:W2:Y:S01]  /*43a30*/  LDL.LU R15, [R1+0x65c8] ;  /* 0x0065c800010f7983 */ /* 0x000ea20000300800 */
[----:B------:R-:W2:Y:S01]  /*43a40*/  LDL.LU R27, [R1+0x4ac] ;  /* 0x0004ac00011b7983 */ /* 0x000ea20000300800 */
[----:B---3--:R-:W-:Y:S01]  /*43a50*/  HMMA.16816.F32.BF16 R4, R20, R10, R4 ;  /* 0x0000000a1404723c */ /* 0x008fe20000041804 */
[----:B------:R-:W-:-:S02]  /*43a60*/  IMAD.MOV.U32 R13, RZ, RZ, R10 ;  /* 0x000000ffff0d7224 */ /* 0x000fc400078e000a */
[----:B------:R-:W-:Y:S01]  /*43a70*/  IMAD.MOV.U32 R12, RZ, RZ, R11 ;  /* 0x000000ffff0c7224 */ /* 0x000fe200078e000b */
[----:B--2---:R0:W-:Y:S01]  /*43a80*/  STL.64 [R1+0x6590], R26 ;  /* 0x0065901a01007387 */ /* 0x0041e20000100a00 */
[----:B----4-:R1:W-:Y:S02]  /*43a90*/  STL.64 [R1+0x6588], R24 ;  /* 0x0065881801007387 */ /* 0x0103e40000100a00 */
[----:B0-----:R-:W-:Y:S01]  /*43aa0*/  IMAD.MOV.U32 R26, RZ, RZ, R14 ;  /* 0x000000ffff1a7224 */ /* 0x001fe200078e000e */
[----:B-1----:R-:W2:Y:S01]  /*43ab0*/  LDL.LU R24, [R1+0x4d0] ;  /* 0x0004d00001187983 */ /* 0x002ea20000300800 */
[----:B------:R-:W2:Y:S02]  /*43ac0*/  LDL.LU R25, [R1+0x4d4] ;  /* 0x0004d40001197983 */ /* 0x000ea40000300800 */
[----:B------:R-:W3:Y:S02]  /*43ad0*/  LDL.LU R14, [R1+0x65c4] ;  /* 0x0065c400010e7983 */ /* 0x000ee40000300800 */
[----:B------:R-:W-:-:S02]  /*43ae0*/  IMAD.MOV.U32 R27, RZ, RZ, R15 ;  /* 0x000000ffff1b7224 */ /* 0x000fc400078e000f */
[----:B------:R-:W3:Y:S01]  /*43af0*/  LDL.LU R15, [R1+0x65c0] ;  /* 0x0065c000010f7983 */ /* 0x000ee20000300800 */
[----:B------:R-:W4:Y:S02]  /*43b00*/  LDL.LU.64 R10, [R1+0x65b8] ;  /* 0x0065b800010a7983 */ /* 0x000f240000300a00 */
[----:B------:R-:W4:Y:S05]  /*43b10*/  LDL.LU.64 R8, [R1+0x65b0] ;  /* 0x0065b00001087983 */ /* 0x000f2a0000300a00 */
[----:B------:R0:W-:Y:S01]  /*43b20*/  STL.64 [R1+0x4f0], R4 ;  /* 0x0004f00401007387 */ /* 0x0001e20000100a00 */
[----:B------:R1:W-:Y:S01]  /*43b30*/  STL [R1+0x4f8], R6 ;  /* 0x0004f80601007387 */ /* 0x0003e20000100800 */
[----:B0-----:R-:W-:-:S03]  /*43b40*/  IMAD.MOV.U32 R5, RZ, RZ, R7 ;  /* 0x000000ffff057224 */ /* 0x001fc600078e0007 */
[----:B-1----:R-:W2:Y:S01]  /*43b50*/  LDL.LU.64 R6, [R1+0x65a8] ;  /* 0x0065a80001067983 */ /* 0x002ea20000300a00 */
[----:B------:R-:W-:Y:S02]  /*43b60*/  STL [R1+0x64e4], R12 ;  /* 0x0064e40c01007387 */ /* 0x000fe40000100800 */
[----:B------:R-:W-:Y:S02]  /*43b70*/  STL [R1+0x64e0], R13 ;  /* 0x0064e00d01007387 */ /* 0x000fe40000100800 */
[----:B------:R-:W-:Y:S01]  /*43b80*/  STL [R1+0x5d10], R5 ;  /* 0x005d100501007387 */ /* 0x000fe20000100800 */
[C---:B----4-:R-:W-:Y:S11]  /*43b90*/  HMMA.16816.F32.BF16 R8, R20.reuse, R18, R8 ;  /* 0x000000121408723c */ /* 0x050ff60000041808 */
[----:B------:R-:W-:Y:S11]  /*43ba0*/  @!UPT UIADD3 URZ, URZ, URZ, URZ ;  /* 0x0000003f3f3ff290 */ /* 0x000ff6000fffe03f */
[----:B------:R-:W-:Y:S01]  /*43bb0*/  @!UPT UIADD3 URZ, URZ, URZ, URZ ;  /* 0x0000003f3f3ff290 */ /* 0x000fe2000fffe03f */
[----:B------:R0:W-:Y:S01]  /*43bc0*/  STL.64 [R1+0x4e0], R8 ;  /* 0x0004e00801007387 */ /* 0x0001e20000100a00 */
[----:B------:R1:W-:Y:S02]  /*43bd0*/  STL.64 [R1+0x4e8], R10 ;  /* 0x0004e80a01007387 */ /* 0x0003e40000100a00 */
[----:B0-----:R-:W-:Y:S01]  /*43be0*/  IMAD.MOV.U32 R9, RZ, RZ, R18 ;  /* 0x000000ffff097224 */ /* 0x001fe200078e0012 */
[----:B-1----:R-:W4:Y:S01]  /*43bf0*/  LDL.LU.64 R10, [R1+0x65a0] ;  /* 0x0065a000010a7983 */ /* 0x002f220000300a00 */
[----:B------:R-:W-:Y:S02]  /*43c00*/  IMAD.MOV.U32 R8, RZ, RZ, R19 ;  /* 0x000000ffff087224 */ /* 0x000fe400078e0013 */
[----:B------:R-:W2:Y:S02]  /*43c10*/  LDL.LU.64 R18, [R1+0x6598] ;  /* 0x0065980001127983 */ /* 0x000ea40000300a00 */
[----:B--2---:R-:W-:Y:S01]  /*43c20*/  HMMA.16816.F32.BF16 R24, R20, R18, R24 ;  /* 0x000000121418723c */ /* 0x004fe20000041818 */
[----:B------:R-:W-:-:S02]  /*43c30*/  IMAD.MOV.U32 R12, RZ, RZ, R18 ;  /* 0x000000ffff0c7224 */ /* 0x000fc400078e0012 */
[----:B------:R-:W-:Y:S11]  /*43c40*/  IMAD.MOV.U32 R13, RZ, RZ, R19 ;  /* 0x000000ffff0d7224 */ /* 0x000ff600078e0013 */
[----:B------:R-:W-:Y:S09]  /*43c50*/  @!UPT UIADD3 URZ, URZ, URZ, URZ ;  /* 0x0000003f3f3ff290 */ /* 0x000ff2000fffe03f */
[----:B------:R-:W-:Y:S01]  /*43c60*/  STL.64 [R1+0x4d0], R24 ;  /* 0x0004d01801007387 */ /* 0x000fe20000100a00 */
[----:B------:R0:W-:Y:S03]  /*43c70*/  STL.64 [R1+0x4d8], R26 ;  /* 0x0004d81a01007387 */ /* 0x0001e60000100a00 */
[----:B0-----:R-:W2:Y:S01]  /*43c80*/  LDL.LU.64 R26, [R1+0x6590] ;  /* 0x00659000011a7983 */ /* 0x001ea20000300a00 */
[----:B------:R-:W2:Y:S02]  /*43c90*/  LDL.LU.64 R24, [R1+0x6588] ;  /* 0x0065880001187983 */ /* 0x000ea40000300a00 */
[----:B------:R-:W3:Y:S02]  /*43ca0*/  LDL.LU.64 R18, [R1+0x6580] ;  /* 0x0065800001127983 */ /* 0x000ee40000300a00 */
[----:B------:R-:W3:Y:S02]  /*43cb0*/  LDL.LU.64 R16, [R1+0x6578] ;  /* 0x0065780001107983 */ /* 0x000ee40000300a00 */
[C---:B---3--:R-:W-:Y:S11]  /*43cc0*/  HMMA.16816.F32.BF16 R16, R20.reuse, R14, R16 ;  /* 0x0000000e1410723c */ /* 0x048ff60000041810 */
[----:B------:R-:W-:Y:S11]  /*43cd0*/  @!UPT UIADD3 URZ, URZ, URZ, URZ ;  /* 0x0000003f3f3ff290 */ /* 0x000ff6000fffe03f */
[----:B------:R-:W-:Y:S01]  /*43ce0*/  @!UPT UIADD3 URZ, URZ, URZ, URZ ;  /* 0x0000003f3f3ff290 */ /* 0x000fe2000fffe03f */
[----:B------:R-:W-:Y:S01]  /*43cf0*/  STL.64 [R1+0x4c0], R16 ;  /* 0x0004c01001007387 */ /* 0x000fe20000100a00 */
[----:B------:R0:W-:Y:S03]  /*43d00*/  STL.64 [R1+0x4c8], R18 ;  /* 0x0004c81201007387 */ /* 0x0001e60000100a00 */
[----:B0-----:R-:W3:Y:S01]  /*43d10*/  LDL.LU.64 R18, [R1+0x6570] ;  /* 0x0065700001127983 */ /* 0x001ee20000300a00 */
[----:B------:R-:W3:Y:S02]  /*43d20*/  LDL.LU.64 R16, [R1+0x6568] ;  /* 0x0065680001107983 */ /* 0x000ee40000300a00 */
[----:B------:R0:W-:Y:S02]  /*43d30*/  STL.64 [R1+0x6478], R14 ;  /* 0x0064780e01007387 */ /* 0x0001e40000100a00 */
[----:B------:R-:W-:Y:S01]  /*43d40*/  STL.64 [R1+0x64e8], R12 ;  /* 0x0064e80c01007387 */ /* 0x000fe20000100a00 */
[----:B0-----:R-:W2:Y:S04]  /*43d50*/  LDL.64 R14, [R1+0x68] ;  /* 0x00006800010e7983 */ /* 0x001ea80000100a00 */
[----:B--2---:R3:W-:Y:S01]  /*43d60*/  STL.64 [R1+0x64f0], R14 ;  /* 0x0064f00e01007387 */ /* 0x0047e20000100a00 */
[----:B----4-:R-:W-:Y:S02]  /*43d70*/  STL.64 [R1+0x6500], R10 ;  /* 0x0065000a01007387 */ /* 0x010fe40000100a00 */
[----:B------:R0:W-:Y:S01]  /*43d80*/  STL.64 [R1+0x64f8], R8 ;  /* 0x0064f80801007387 */ /* 0x0001e20000100a00 */
[C---:B---3--:R-:W-:Y:S08]  /*43d90*/  HMMA.16816.F32.BF16 R12, R20.reuse, R10, R16 ;  /* 0x0000000a140c723c */ /* 0x048ff00000041810 */
[C---:B0-----:R-:W-:Y:S01]  /*43da0*/  HMMA.16816.F32.BF16 R8, R20.reuse, R6, R24 ;  /* 0x000000061408723c */ /* 0x041fe20000041818 */
[----:B------:R-:W0:Y:S11]  /*43db0*/  LDSM.16.MT88.4 R16, [R2+0x2100] ;  /* 0x002100000210783b */ /* 0x000e360000004200 */
[----:B------:R-:W-:Y:S03]  /*43dc0*/  @!UPT UIADD3 URZ, URZ, URZ, URZ ;  /* 0x0000003f3f3ff290 */ /* 0x000fe6000fffe03f */
[----:B------:R-:W-:Y:S01]  /*43dd0*/  STL.64 [R1+0x4b0], R12 ;  /* 0x0004b00c01007387 */ /* 0x000fe20000100a00 */
[----:B------:R-:W-:Y:S02]  /*43de0*/  STL.64 [R1+0x4b8], R14 ;  /* 0x0004b80e01007387 */ /* 0x000fe40000100a00 */
[----:B------:R1:W-:Y:S02]  /*43df0*/  STL.64 [R1+0x6528], R6 ;  /* 0x0065280601007387 */ /* 0x0003e40000100a00 */
[----:B------:R-:W2:Y:S03]  /*43e00*/  LDL.LU R4, [R1+0x7f0] ;  /* 0x0007f00001047983 */ /* 0x000ea60000300800 */
[----:B------:R-:W-:Y:S01]  /*43e10*/  STL.64 [R1+0x4a0], R8 ;  /* 0x0004a00801007387 */ /* 0x000fe20000100a00 */
[----:B------:R-:W-:Y:S02]  /*43e20*/  STL.64 [R1+0x4a8], R10 ;  /* 0x0004a80a01007387 */ /* 0x000fe40000100a00 */
[----:B------:R-:W2:Y:S01]  /*43e30*/  LDL.LU R5, [R1+0x7f4] ;  /* 0x0007f40001057983 */ /* 0x000ea20000300800 */
[----:B-1----:R-:W3:Y:S01]  /*43e40*/  LDL.LU R6, [R1+0x7f8] ;  /* 0x0007f80001067983 */ /* 0x002ee20000300800 */
[----:B------:R-:W3:Y:S03]  /*43e50*/  LDL.LU R7, [R1+0x7fc] ;  /* 0x0007fc0001077983 */ /* 0x000ee60000300800 */
[----:B---3--:R1:W-:Y:S01]  /*43e60*/  STL.64 [R1+0x6538], R6 ;  /* 0x0065380601007387 */ /* 0x0083e20000100a00 */
[----:B--2---:R-:W-:Y:S03]  /*43e70*/  STL.64 [R1+0x6530], R4 ;  /* 0x0065300401007387 */ /* 0x004fe60000100a00 */
[----:B-1----:R-:W2:Y:S04]  /*43e80*/  LDL R6, [R1+0xb8] ;  /* 0x0000b80001067983 */ /* 0x002ea80000100800 */
[----:B------:R-:W2:Y:S01]  /*43e90*/  LDL R7, [R1+0xbc] ;  /* 0x0000bc0001077983 */ /* 0x000ea20000100800 */
[----:B------:R-:W3:Y:S02]  /*43ea0*/  LDL.LU R24, [R1+0x820] ;  /* 0x0008200001187983 */ /* 0x000ee40000300800 */
[----:B------:R-:W3:Y:S02]  /*43eb0*/  LDL.LU R25, [R1+0x824] ;  /* 0x0008240001197983 */ /* 0x000ee40000300800 */
[----:B------:R-:W3:Y:S01]  /*43ec0*/  LDL.LU R26, [R1+0x828] ;  /* 0x00082800011a7983 */ /* 0x000ee20000300800 */
[----:B------:R-:W3:Y:S04]  /*43ed0*/  LDL.LU R27, [R1+0x82c] ;  /* 0x00082c00011b7983 */ /* 0x000ee80000300800 */
[----:B--2---:R1:W-:Y:S04]  /*43ee0*/  STL.64 [R1+0x6548], R6 ;  /* 0x0065480601007387 */ /* 0x0043e80000100a00 */
[----:B-1----:R-:W2:Y:S04]  /*43ef0*/  LDL.64 R6, [R1+0xc8] ;  /* 0x0000c80001067983 */ /* 0x002ea80000100a00 */
[----:B--2---:R1:W-:Y:S01]  /*43f00*/  STL.64 [R1+0x6560], R6 ;  /* 0x0065600601007387 */ /* 0x0043e20000100a00 */
[----:B------:R-:W2:Y:S02]  /*43f10*/  LDL R14, [R1+0x78] ;  /* 0x00007800010e7983 */ /* 0x000ea40000100800 */
[----:B------:R-:W2:Y:S01]  /*43f20*/  LDL R15, [R1+0x7c] ;  /* 0x00007c00010f7983 */ /* 0x000ea20000100800 */
[----:B-1----:R-:W3:Y:S04]  /*43f30*/  LDL.64 R6, [R1+0x38] ;  /* 0x0000380001067983 */ /* 0x002ee80000100a00 */
[----:B--2---:R1:W-:Y:S04]  /*43f40*/  STL.64 [R1+0x6508], R14 ;  /* 0x0065080e01007387 */ /* 0x0043e80000100a00 */
[----:B-1----:R-:W2:Y:S04]  /*43f50*/  LDL.64 R14, [R1+0x88] ;  /* 0x00008800010e7983 */ /* 0x002ea80000100a00 */
[----:B--2---:R1:W-:Y:S04]  /*43f60*/  STL.64 [R1+0x6520], R14 ;  /* 0x0065200e01007387 */ /* 0x0043e80000100a00 */
[----:B-1----:R-:W2:Y:S04]  /*43f70*/  LDL.64 R14, [R1+0xa8] ;  /* 0x0000a800010e7983 */ /* 0x002ea80000100a00 */
[----:B--2---:R1:W-:Y:S01]  /*43f80*/  STL.64 [R1+0x6540], R14 ;  /* 0x0065400e01007387 */ /* 0x0043e20000100a00 */
[----:B------:R-:W2:Y:S02]  /*43f90*/  LDL.LU R12, [R1+0x800] ;  /* 0x00080000010c7983 */ /* 0x000ea40000300800 */
[----:B------:R-:W2:Y:S01]  /*43fa0*/  LDL.LU R13, [R1+0x804] ;  /* 0x00080400010d7983 */ /* 0x000ea20000300800 */
[----:B-1----:R-:W4:Y:S01]  /*43fb0*/  LDL.LU R14, [R1+0x808] ;  /* 0x00080800010e7983 */ /* 0x002f220000300800 */
[----:B------:R-:W4:Y:S01]  /*43fc0*/  LDL.LU R15, [R1+0x80c] ;  /* 0x00080c00010f7983 */ /* 0x000f220000300800 */
[----:B---3--:R-:W-:Y:S02]  /*43fd0*/  HMMA.16816.F32.BF16 R24, R20, R6, R24 ;  /* 0x000000061418723c */ /* 0x008fe40000041818 */
[----:B----4-:R-:W-:Y:S01]  /*43fe0*/  STL.64 [R1+0x6558], R14 ;  /* 0x0065580e01007387 */ /* 0x010fe20000100a00 */
[----:B--2---:R1:W-:Y:S03]  /*43ff0*/  STL.64 [R1+0x6550], R12 ;  /* 0x0065500c01007387 */ /* 0x0043e60000100a00 */
[----:B-1----:R-:W2:Y:S01]  /*44000*/  LDL.LU R12, [R1+0x810] ;  /* 0x00081000010c7983 */ /* 0x002ea20000300800 */
[----:B------:R-:W2:Y:S02]  /*44010*/  LDL.LU R13, [R1+0x814] ;  /* 0x00081400010d7983 */ /* 0x000ea40000300800 */
[----:B------:R-:W2:Y:S02]  /*44020*/  LDL.LU R14, [R1+0x818] ;  /* 0x00081800010e7983 */ /* 0x000ea40000300800 */
[----:B------:R-:W2:Y:S01]  /*44030*/  LDL.LU R15, [R1+0x81c] ;  /* 0x00081c00010f7983 */ /* 0x000ea20000300800 */
[----:B------:R-:W3:Y:S01]  /*44040*/  LDL.LU R8, [R1+0x7c0] ;  /* 0x0007c00001087983 */ /* 0x000ee20000300800 */
[----:B------:R-:W3:Y:S02]  /*44050*/  LDL.LU R9, [R1+0x7c4] ;  /* 0x0007c40001097983 */ /* 0x000ee40000300800 */
[----:B------:R-:W4:Y:S02]  /*44060*/  LDL.LU R10, [R1+0x7c8] ;  /* 0x0007c800010a7983 */ /* 0x000f240000300800 */
[----:B------:R-:W4:Y:S02]  /*44070*/  LDL.LU R11, [R1+0x7cc] ;  /* 0x0007cc00010b7983 */ /* 0x000f240000300800 */
[----:B----4-:R-:W-:Y:S01]  /*44080*/  STL.64 [R1+0x6518], R10 ;  /* 0x0065180a01007387 */ /* 0x010fe20000100a00 */
[----:B---3--:R1:W-:Y:S03]  /*44090*/  STL.64 [R1+0x6510], R8 ;  /* 0x0065100801007387 */ /* 0x0083e60000100a00 */
[----:B-1----:R-:W3:Y:S01]  /*440a0*/  LDL.LU R8, [R1+0x7d0] ;  /* 0x0007d00001087983 */ /* 0x002ee20000300800 */
[----:B------:R-:W3:Y:S02]  /*440b0*/  LDL.LU R9, [R1+0x7d4] ;  /* 0x0007d40001097983 */ /* 0x000ee40000300800 */
[----:B------:R-:W3:Y:S02]  /*440c0*/  LDL.LU R10, [R1+0x7d8] ;  /* 0x0007d800010a7983 */ /* 0x000ee40000300800 */
[----:B0-----:R0:W-:Y:S01]  /*440d0*/  STL.64 [R1+0x63a0], R18 ;  /* 0x0063a01201007387 */ /* 0x0011e20000100a00 */
[----:B------:R-:W-:Y:S04]  /*440e0*/  STL.64 [R1+0x6398], R16 ;  /* 0x0063981001007387 */ /* 0x000fe80000100a00 */
[----:B0-----:R-:W4:Y:S01]  /*440f0*/  LDL.64 R18, [R1+0x98] ;  /* 0x0000980001127983 */ /* 0x001f220000100a00 */
[----:B------:R0:W-:Y:S02]  /*44100*/  STL.64 [R1+0x9e0], R24 ;  /* 0x0009e01801007387 */ /* 0x0001e40000100a00 */
[----:B------:R1:W-:Y:S02]  /*44110*/  STL.64 [R1+0x9e8], R26 ;  /* 0x0009e81a01007387 */ /* 0x0003e40000100a00 */
[----:B0-----:R-:W-:-:S02]  /*44120*/  IMAD.MOV.U32 R25, RZ, RZ, R6 ;  /* 0x000000ffff197224 */ /* 0x001fc400078e0006 */
[----:B------:R-:W-:Y:S02]  /*44130*/  IMAD.MOV.U32 R24, RZ, RZ, R7 ;  /* 0x000000ffff187224 */ /* 0x000fe400078e0007 */
[----:B------:R-:W2:Y:S02]  /*44140*/  LDL.LU.64 R6, [R1+0x6560] ;  /* 0x0065600001067983 */ /* 0x000ea40000300a00 */
[C---:B--2---:R-:W-:Y:S01]  /*44150*/  HMMA.16816.F32.BF16 R12, R20.reuse, R6, R12 ;  /* 0x00000006140c723c */ /* 0x044fe2000004180c */
[----:B-1----:R-:W-:Y:S02]  /*44160*/  IMAD.MOV.U32 R27, RZ, RZ, R6 ;  /* 0x000000ffff1b7224 */ /* 0x002fe400078e0006 */
[----:B------:R-:W-:Y:S11]  /*44170*/  IMAD.MOV.U32 R26, RZ, RZ, R7 ;  /* 0x000000ffff1a7224 */ /* 0x000ff600078e0007 */
[----:B------:R-:W-:Y:S09]  /*44180*/  @!UPT UIADD3 URZ, URZ, URZ, URZ ;  /* 0x0000003f3f3ff290 */ /* 0x000ff2000fffe03f */
[----:B------:R-:W-:Y:S01]  /*44190*/  STL.64 [R1+0x820], R12 ;  /* 0x0008200c01007387 */ /* 0x000fe20000100a00 */
[----:B------:R0:W-:Y:S03]  /*441a0*/  STL.64 [R1+0x828], R14 ;  /* 0x0008280e01007387 */ /* 0x0001e60000100a00 */
[----:B0-----:R-:W2:Y:S01]  /*441b0*/  LDL.LU.64 R14, [R1+0x6558] ;  /* 0x00655800010e7983 */ /* 0x001ea20000300a00 */
[----:B------:R-:W2:Y:S02]  /*441c0*/  LDL.LU.64 R12, [R1+0x6550] ;  /* 0x00655000010c7983 */ /* 0x000ea40000300a00 */
[----:B------:R-:W2:Y:S02]  /*441d0*/  LDL.LU.64 R6, [R1+0x6548] ;  /* 0x0065480001067983 */ /* 0x000ea40000300a00 */
[----:B------:R-:W-:Y:S01]  /*441e0*/  IMAD.MOV.U32 R11, RZ, RZ, R0 ;  /* 0x000000ffff0b7224 */ /* 0x000fe200078e0000 */
[C---:B--2---:R-:W-:Y:S01]  /*441f0*/  HMMA.16816.F32.BF16 R4, R20.reuse, R6, R12 ;  /* 0x000000061404723c */ /* 0x044fe2000004180c */
[----:B------:R-:W2:Y:S11]  /*44200*/  LDL.LU.64 R14, [R1+0x6540] ;  /* 0x00654000010e7983 */ /* 0x000eb60000300a00 */
[----:B------:R-:W-:Y:S11]  /*44210*/  @!UPT UIADD3 URZ, URZ, URZ, URZ ;  /* 0x0000003f3f3ff290 */ /* 0x000ff6000fffe03f */
[----:B------:R-:W-:Y:S01]  /*44220*/  STL.64 [R1+0x810], R4 ;  /* 0x0008100401007387 */ /* 0x000fe20000100a00 */
[----:B------:R0:W-:Y:S02]  /*44230*/  STL [R1+0x818], R6 ;  /* 0x0008180601007387 */ /* 0x0001e40000100800 */
[----:B------:R-:W-:Y:S02]  /*44240*/  IMAD.MOV.U32 R0, RZ, RZ, R7 ;  /* 0x000000ffff007224 */ /* 0x000fe400078e0007 */
[----:B0-----:R-:W2:Y:S01]  /*44250*/  LDL.LU.64 R6, [R1+0x6538] ;  /* 0x0065380001067983 */ /* 0x001ea20000300a00 */
[----:B------:R-:W2:Y:S02]  /*44260*/  LDL.LU.64 R4, [R1+0x6530] ;  /* 0x0065300001047983 */ /* 0x000ea40000300a00 */
[----:B------:R-:W-:Y:S01]  /*44270*/  STL [R1+0x5bc4], R0 ;  /* 0x005bc40001007387 */ /* 0x000fe20000100800 */
[C---:B--2---:R-:W-:Y:S11]  /*44280*/  HMMA.16816.F32.BF16 R4, R20.reuse, R14, R4 ;  /* 0x0000000e1404723c */ /* 0x044ff60000041804 */
[----:B------:R-:W-:Y:S11]  /*44290*/  @!UPT UIADD3 URZ, URZ, URZ, URZ ;  /* 0x0000003f3f3ff290 */ /* 0x000ff6000fffe03f */
[----:B------:R-:W-:Y:S01]  /*442a0*/  @!UPT UIADD3 URZ, URZ, URZ, URZ ;  /* 0x0000003f3f3ff290 */ /* 0x000fe2000fffe03f */
[----:B------:R-:W-:Y:S01]  /*442b0*/  STL.64 [R1+0x800], R4 ;  /* 0x0008000401007387 */ /* 0x000fe20000100a00 */
[----:B------:R0:W-:Y:S03]  /*442c0*/  STL.64 [R1+0x808], R6 ;  /* 0x0008080601007387 */ /* 0x0001e60000100a00 */
[----:B0-----:R-:W2:Y:S01]  /*442d0*/  LDL.LU.64 R6, [R1+0x6528] ;  /* 0x0065280001067983 */ /* 0x001ea20000300a00 */
[----:B------:R-:W-:Y:S02]  /*442e0*/  IMAD.MOV.U32 R5, RZ, RZ, R14 ;  /* 0x000000ffff057224 */ /* 0x000fe400078e000e */
[----:B------:R-:W-:Y:S02]  /*442f0*/  IMAD.MOV.U32 R4, RZ, RZ, R15 ;  /* 0x000000ffff047224 */ /* 0x000fe400078e000f */
[----:B------:R-:W3:Y:S04]  /*44300*/  LDL.LU.64 R14, [R1+0x6520] ;  /* 0x00652000010e7983 */ /* 0x000ee80000300a00 */
[----:B--2---:R-:W-:Y:S01]  /*44310*/  STL.64 [R1+0x6460], R6 ;  /* 0x0064600601007387 */ /* 0x004fe20000100a00 */
[----:B------:R0:W-:Y:S03]  /*44320*/  STL.64 [R1+0x6458], R4 ;  /* 0x0064580401007387 */ /* 0x0001e60000100a00 */
[----:B0-----:R-:W4:Y:S01]  /*44330*/  LDL.LU R4, [R1+0x7e0] ;  /* 0x0007e00001047983 */ /* 0x001f220000300800 */
[----:B------:R-:W4:Y:S02]  /*44340*/  LDL.LU R5, [R1+0x7e4] ;  /* 0x0007e40001057983 */ /* 0x000f240000300800 */
[----:B------:R-:W4:Y:S02]  /*44350*/  LDL.LU R6, [R1+0x7e8] ;  /* 0x0007e80001067983 */ /* 0x000f240000300800 */
[----:B------:R-:W4:Y:S01]  /*44360*/  LDL.LU R7, [R1+0x7ec] ;  /* 0x0007ec0001077983 */ /* 0x000f220000300800 */
[----:B---3--:R-:W-:Y:S01]  /*44370*/  HMMA.16816.F32.BF16 R8, R20, R14, R8 ;  /* 0x0000000e1408723c */ /* 0x008fe20000041808 */
[----:B------:R-:W-:-:S02]  /*44380*/  IMAD.MOV.U32 R29, RZ, RZ, R14 ;  /* 0x000000ffff1d7224 */ /* 0x000fc400078e000e */
[----:B------:R-:W-:-:S05]  /*44390*/  IMAD.MOV.U32 R3, RZ, RZ, R15 ;  /* 0x000000ffff037224 */ /* 0x000fca00078e000f */
[C---:B----4-:R-:W-:Y:S11]  /*443a0*/  HMMA.16816.F32.BF16 R4, R20.reuse, R18, R4 ;  /* 0x000000121404723c */ /* 0x050ff60000041804 */
[----:B------:R-:W-:Y:S11]  /*443b0*/  @!UPT UIADD3 URZ, URZ, URZ, URZ ;  /* 0x0000003f3f3ff290 */ /* 0x000ff6000fffe03f */
[----:B------:R-:W-:Y:S01]  /*443c0*/  @!UPT UIADD3 URZ, URZ, URZ, URZ ;  /* 0x0000003f3f3ff290 */ /* 0x000fe2000fffe03f */
[----:B------:R-:W-:Y:S01]  /*443d0*/  STL.64 [R1+0x7f0], R4 ;  /* 0x0007f00401007387 */ /* 0x000fe20000100a00 */
[----:B------:R0:W-:Y:S03]  /*443e0*/  STL.64 [R1+0x7f8], R6 ;  /* 0x0007f80601007387 */ /* 0x0001e60000100a00 */
[----:B0-----:R-:W2:Y:S01]  /*443f0*/  LDL.64 R6, [R1+0x58] ;  /* 0x0000580001067983 */ /* 0x001ea20000100a00 */
[----:B------:R0:W-:Y:S02]  /*44400*/  STL.64 [R1+0x6408], R18 ;  /* 0x0064081201007387 */ /* 0x0001e40000100a00 */
[----:B------:R-:W3:Y:S02]  /*44410*/  LDL.LU R16, [R1+0x7b0] ;  /* 0x0007b00001107983 */ /* 0x000ee40000300800 */
[----:B------:R-:W3:Y:S01]  /*44420*/  LDL.LU R17, [R1+0x7b4] ;  /* 0x0007b40001117983 */ /* 0x000ee20000300800 */
[----:B0-----:R-:W3:Y:S01]  /*44430*/  LDL.LU R18, [R1+0x7b8] ;  /* 0x0007b80001127983 */ /* 0x001ee20000300800 */
[----:B------:R-:W3:Y:S02]  /*44440*/  LDL.LU R19, [R1+0x7bc] ;  /* 0x0007bc0001137983 */ /* 0x000ee40000300800 */
[----:B------:R-:W-:Y:S02]  /*44450*/  STL.64 [R1+0x7e0], R8 ;  /* 0x0007e00801007387 */ /* 0x000fe40000100a00 */
[----:B------:R0:W-:Y:S02]  /*44460*/  STL.64 [R1+0x7e8], R10 ;  /* 0x0007e80a01007387 */ /* 0x0001e40000100a00 */
[----:B0-----:R-:W4:Y:S01]  /*44470*/  LDL.LU.64 R10, [R1+0x6518] ;  /* 0x00651800010a7983 */ /* 0x001f220000300a00 */
[----:B------:R-:W4:Y:S02]  /*44480*/  LDL.LU.64 R8, [R1+0x6510] ;  /* 0x0065100001087983 */ /* 0x000f240000300a00 */
[----:B------:R-:W4:Y:S02]  /*44490*/  LDL.LU.64 R14, [R1+0x6508] ;  /* 0x00650800010e7983 */ /* 0x000f240000300a00 */
[----:B------:R-:W-:Y:S01]  /*444a0*/  STL [R1+0x6404], R3 ;  /* 0x0064040301007387 */ /* 0x000fe20000100800 */
[----:B------:R-:W-:Y:S01]  /*444b0*/  STL [R1+0x6400], R29 ;  /* 0x0064001d01007387 */ /* 0x000fe20000100800 */
[C---:B----4-:R-:W-:Y:S03]  /*444c0*/  HMMA.16816.F32.BF16 R12, R20.reuse, R14, R8 ;  /* 0x0000000e140c723c */ /* 0x050fe60000041808 */
[----:B------:R-:W4:Y:S01]  /*444d0*/  LDL.LU.64 R10, [R1+0x6500] ;  /* 0x00650000010a7983 */ /* 0x000f220000300a00 */
[----:B------:R-:W2:Y:S11]  /*444e0*/  LDL.LU.64 R8, [R1+0x64f8] ;  /* 0x0064f80001087983 */ /* 0x000eb60000300a00 */
[----:B------:R-:W-:Y:S08]  /*444f0*/  @!UPT UIADD3 URZ, URZ, URZ, URZ ;  /* 0x0000003f3f3ff290 */ /* 0x000ff0000fffe03f */
[----:B------:R-:W-:Y:S01]  /*44500*/  STL.64 [R1+0x7d0], R12 ;  /* 0x0007d00c01007387 */ /* 0x000fe20000100a00 */
[----:B------:R0:W-:Y:S03]  /*44510*/  STL.64 [R1+0x7d8], R14 ;  /* 0x0007d80e01007387 */ /* 0x0001e60000100a00 */
[----:B0-----:R-:W3:Y:S01]  /*44520*/  LDL.LU.64 R14, [R1+0x64f0] ;  /* 0x0064f000010e7983 */ /* 0x001ee20000300a00 */
[----:B------:R-:W2:Y:S02]  /*44530*/  LDL R28, [R1+0x1de0] ;  /* 0x001de000011c7983 */ /* 0x000ea40000100800 */
[----:B------:R-:W2:Y:S01]  /*44540*/  LDL.LU.64 R12, [R1+0x64e8] ;  /* 0x0064e800010c7983 */ /* 0x000ea20000300a00 */
[----:B---3--:R-:W-:Y:S11]  /*44550*/  HMMA.16816.F32.BF16 R16, R20, R14, R16 ;  /* 0x0000000e1410723c */ /* 0x008ff60000041810 */
[----:B------:R-:W-:Y:S11]  /*44560*/  @!UPT UIADD3 URZ, URZ, URZ, URZ ;  /* 0x0000003f3f3ff290 */ /* 0x000ff6000fffe03f */
[----:B------:R-:W-:Y:S01]  /*44570*/  @!UPT UIADD3 URZ, URZ, URZ, URZ ;  /* 0x0000003f3f3ff290 */ /* 0x000fe2000fffe03f */
[----:B------:R0:W-:Y:S01]  /*44580*/  STL.64 [R1+0x7c0], R16 ;  /* 0x0007c01001007387 */ /* 0x0001e20000100a00 */
[----:B------:R1:W-:Y:S02]  /*44590*/  STL [R1+0x7c8], R18 ;  /* 0x0007c81201007387 */ /* 0x0003e40000100800 */
[----:B------:R-:W-:Y:S01]  /*445a0*/  IMAD.MOV.U32 R0, RZ, RZ, R19 ;  /* 0x000000ffff007224 */ /* 0x000fe200078e0013 */
[----:B0-----:R-:W3:Y:S01]  /*445b0*/  LDL.LU R16, [R1+0x6e0] ;  /* 0x0006e00001107983 */ /* 0x001ee20000300800 */
[----:B------:R-:W3:Y:S02]  /*445c0*/  LDL.LU R17, [R1+0x6e4] ;  /* 0x0006e40001117983 */ /* 0x000ee40000300800 */
[----:B-1----:R-:W3:Y:S02]  /*445d0*/  LDL.LU R18, [R1+0x6e8] ;  /* 0x0006e80001127983 */ /* 0x002ee40000300800 */
[----:B------:R-:W3:Y:S02]  /*445e0*/  LDL.LU R19, [R1+0x6ec] ;  /* 0x0006ec0001137983 */ /* 0x000ee40000300800 */
[----:B------:R-:W-:-:S02]  /*445f0*/  IMAD.MOV.U32 R3, RZ, RZ, R14 ;  /* 0x000000ffff037224 */ /* 0x000fc400078e000e */
[----:B------:R-:W-:Y:S02]  /*44600*/  IMAD.MOV.U32 R29, RZ, RZ, R15 ;  /* 0x000000ffff1d7224 */ /* 0x000fe400078e000f */
[----:B--2---:R-:W-:Y:S02]  /*44610*/  IMAD.MOV.U32 R14, RZ, RZ, R12 ;  /* 0x000000ffff0e7224 */ /* 0x004fe400078e000c */
[----:B------:R-:W-:Y:S01]  /*44620*/  IMAD.MOV.U32 R15, RZ, RZ, R13 ;  /* 0x000000ffff0f7224 */ /* 0x000fe200078e000d */
[----:B------:R-:W2:Y:S01]  /*44630*/  LDL.LU R12, [R1+0x64e4] ;  /* 0x0064e400010c7983 */ /* 0x000ea20000300800 */
[----:B------:R-:W2:Y:S03]  /*44640*/  LDL.LU R13, [R1+0x64e0] ;  /* 0x0064e000010d7983 */ /* 0x000ea60000300800 */
[----:B------:R-:W-:Y:S04]  /*44650*/  STL.64 [R1+0x6490], R14 ;  /* 0x0064900e01007387 */ /* 0x000fe80000100a00 */
[----:B---3--:R0:W-:Y:S01]  /*44660*/  STL.64 [R1+0x6418], R18 ;  /* 0x0064181201007387 */ /* 0x0081e20000100a00 */
[----:B------:R-:W-:Y:S03]  /*44670*/  STL.64 [R1+0x6410], R16 ;  /* 0x0064101001007387 */ /* 0x000fe60000100a00 */
[----:B0-----:R-:W3:Y:S01]  /*44680*/  LDL.64 R18, [R1+0xb8] ;  /* 0x0000b80001127983 */ /* 0x001ee20000100a00 */
[----:B------:R-:W-:-:S02]  /*44690*/  IMAD.MOV.U32 R14, RZ, RZ, R9 ;  /* 0x000000ffff0e7224 */ /* 0x000fc400078e0009 */
[----:B------:R-:W-:Y:S01]  /*446a0*/  IMAD.MOV.U32 R15, RZ, RZ, R8 ;  /* 0x000000ffff0f7224 */ /* 0x000fe200078e0008 */
[----:B---3--:R0:W-:Y:S02]  /*446b0*/  STL.64 [R1+0x6428], R18 ;  /* 0x0064281201007387 */ /* 0x0081e40000100a00 */
[----:B0-----:R-:W-:Y:S02]  /*446c0*/  IMAD.MOV.U32 R18, RZ, RZ, R27 ;  /* 0x000000ffff127224 */ /* 0x001fe400078e001b */
[----:B------:R-:W-:Y:S01]  /*446d0*/  IMAD.MOV.U32 R19, RZ, RZ, R26 ;  /* 0x000000ffff137224 */ /* 0x000fe200078e001a */
[----:B------:R-:W3:Y:S01]  /*446e0*/  LDL.LU R27, [R1+0x64dc] ;  /* 0x0064dc00011b7983 */ /* 0x000ee20000300800 */
[----:B------:R-:W3:Y:S02]  /*446f0*/  LDL.LU R26, [R1+0x64d8] ;  /* 0x0064d800011a7983 */ /* 0x000ee40000300800 */
[----:B------:R-:W-:Y:S01]  /*44700*/  STL.64 [R1+0x64a8], R14 ;  /* 0x0064a80e01007387 */ /* 0x000fe20000100a00 */
[----:B------:R0:W-:Y:S01]  /*44710*/  STL.64 [R1+0x6440], R18 ;  /* 0x0064401201007387 */ /* 0x0001e20000100a00 */
[----:B------:R-:W3:Y:S02]  /*44720*/  LDL.LU R16, [R1+0x7a0] ;  /* 0x0007a00001107983 */ /* 0x000ee40000300800 */
[----:B------:R-:W3:Y:S01]  /*44730*/  LDL.LU R17, [R1+0x7a4] ;  /* 0x0007a40001117983 */ /* 0x000ee20000300800 */
[----:B0-----:R-:W3:Y:S01]  /*44740*/  LDL.LU R18, [R1+0x7a8] ;  /* 0x0007a80001127983 */ /* 0x001ee20000300800 */
[----:B------:R-:W3:Y:S02]  /*44750*/  LDL.LU R19, [R1+0x7ac] ;  /* 0x0007ac0001137983 */ /* 0x000ee40000300800 */
[----:B--2---:R-:W-:-:S02]  /*44760*/  IMAD.MOV.U32 R14, RZ, RZ, R13 ;  /* 0x000000ffff0e7224 */ /* 0x004fc400078e000d */
[----:B------:R-:W-:Y:S01]  /*44770*/  IMAD.MOV.U32 R15, RZ, RZ, R12 ;  /* 0x000000ffff0f7224 */ /* 0x000fe200078e000c */
[----:B------:R-:W-:Y:S01]  /*44780*/  STL [R1+0x5bc8], R0 ;  /* 0x005bc80001007387 */ /* 0x000fe20000100800 */
[----:B------:R-:W-:Y:S02]  /*44790*/  IMAD.MOV.U32 R9, RZ, RZ, R6 ;  /* 0x000000ffff097224 */ /* 0x000fe400078e0006 */
[----:B------:R-:W-:Y:S01]  /*447a0*/  IMAD.MOV.U32 R8, RZ, RZ, R7 ;  /* 0x000000ffff087224 */ /* 0x000fe200078e0007 */
[C---:B---3--:R-:W-:Y:S11]  /*447b0*/  HMMA.16816.F32.BF16 R16, R20.reuse, R6, R16 ;  /* 0x000000061410723c */ /* 0x048ff60000041810 */
[----:B------:R-:W-:Y:S11]  /*447c0*/  @!UPT UIADD3 URZ, URZ, URZ, URZ ;  /* 0x0000003f3f3ff290 */ /* 0x000ff6000fffe03f */
[----:B------:R-:W-:Y:S01]  /*447d0*/  @!UPT UIADD3 URZ, URZ, URZ, URZ ;  /* 0x0000003f3f3ff290 */ /* 0x000fe2000fffe03f */
[----:B------:R-:W-:Y:S01]  /*447e0*/  STL.64 [R1+0x7b0], R16 ;  /* 0x0007b01001007387 */ /* 0x000fe20000100a00 */
[----:B------:R-:W-:Y:S02]  /*447f0*/  STL.64 [R1+0x7b8], R18 ;  /* 0x0007b81201007387 */ /* 0x000fe40000100a00 */
[----:B------:R0:W-:Y:S02]  /*44800*/  STL.64 [R1+0x64d0], R14 ;  /* 0x0064d00e01007387 */ /* 0x0001e40000100a00 */
[----:B------:R-:W2:Y:S01]  /*44810*/  LDL.LU R12, [R1+0x490] ;  /* 0x00049000010c7983 */ /* 0x000ea20000300800 */
[----:B------:R-:W2:Y:S04]  /*44820*/  LDL.LU R13, [R1+0x494] ;  /* 0x00049400010d7983 */ /* 0x000ea80000300800 */
[----:B0-----:R-:W2:Y:S01]  /*44830*/  LDL.LU R14, [R1+0x498] ;  /* 0x00049800010e7983 */ /* 0x001ea20000300800 */
[----:B------:R-:W2:Y:S02]  /*44840*/  LDL.LU R15, [R1+0x49c] ;  /* 0x00049c00010f7983 */ /* 0x000ea40000300800 */
[----:B----4-:R-:W-:Y:S02]  /*44850*/  STL.64 [R1+0x6470], R10 ;  /* 0x0064700a01007387 */ /* 0x010fe40000100a00 */
[----:B------:R0:W-:Y:S02]  /*44860*/  STL.64 [R1+0x6468], R8 ;  /* 0x0064680801007387 */ /* 0x0001e40000100a00 */
[----:B0-----:R-:W3:Y:S01]  /*44870*/  LDL.LU R8, [R1+0x3d0] ;  /* 0x0003d00001087983 */ /* 0x001ee20000300800 */
[----:B------:R-:W3:Y:S02]  /*44880*/  LDL.LU R9, [R1+0x3d4] ;  /* 0x0003d40001097983 */ /* 0x000ee40000300800 */
[----:B------:R-:W4:Y:S02]  /*44890*/  LDL.LU R10, [R1+0x3d8] ;  /* 0x0003d800010a7983 */ /* 0x000f240000300800 */
[----:B------:R-:W4:Y:S02]  /*448a0*/  LDL.LU R11, [R1+0x3dc] ;  /* 0x0003dc00010b7983 */ /* 0x000f240000300800 */
[----:B----4-:R-:W-:Y:S01]  /*448b0*/  STL.64 [R1+0x6488], R10 ;  /* 0x0064880a01007387 */ /* 0x010fe20000100a00 */
[----:B---3--:R0:W-:Y:S03]  /*448c0*/  STL.64 [R1+0x6480], R8 ;  /* 0x0064800801007387 */ /* 0x0081e60000100a00 */
        /* <DEDUP_REMOVED lines=9> */
[----:B------:R-:W4:Y:S01]  /*44960*/  LDL.LU R11, [R1+0x3fc] ;  /* 0x0003fc00010b7983 */ /* 0x000f220000300800 */
[----:B--2---:R-:W-:Y:S01]  /*44970*/  HMMA.16816.F32.BF16 R20, R20, R26, R12 ;  /* 0x0000001a1414723c */ /* 0x004fe2000004180c */
[----:B------:R-:W-:-:S02]  /*44980*/  IMAD.MOV.U32 R18, RZ, RZ, R25 ;  /* 0x000000ffff127224 */ /* 0x000fc400078e0019 */
[----:B------:R-:W-:Y:S01]  /*44990*/  IMAD.MOV.U32 R19, RZ, RZ, R24 ;  /* 0x000000ffff137224 */ /* 0x000fe200078e0018 */
[----:B----4-:R-:W-:Y:S01]  /*449a0*/  STL.64 [R1+0x64b8], R10 ;  /* 0x0064b80a01007387 */ /* 0x010fe20000100a00 */
[----:B---3--:R0:W-:Y:S03]  /*449b0*/  STL.64 [R1+0x64b0], R8 ;  /* 0x0064b00801007387 */ /* 0x0081e60000100a00 */
[----:B0-----:R-:W2:Y:S01]  /*449c0*/  LDL.LU R8, [R1+0x400] ;  /* 0x0004000001087983 */ /* 0x001ea20000300800 */
[----:B------:R-:W2:Y:S02]  /*449d0*/  LDL.LU R9, [R1+0x404] ;  /* 0x0004040001097983 */ /* 0x000ea40000300800 */
[----:B------:R-:W2:Y:S02]  /*449e0*/  LDL.LU R10, [R1+0x408] ;  /* 0x00040800010a7983 */ /* 0x000ea40000300800 */
[----:B------:R-:W2:Y:S01]  /*449f0*/  LDL.LU R11, [R1+0x40c] ;  /* 0x00040c00010b7983 */ /* 0x000ea20000300800 */
[----:B------:R-:W3:Y:S01]  /*44a00*/  LDL.LU R4, [R1+0x3c0] ;  /* 0x0003c00001047983 */ /* 0x000ee20000300800 */
[----:B------:R-:W3:Y:S02]  /*44a10*/  LDL.LU R5, [R1+0x3c4] ;  /* 0x0003c40001057983 */ /* 0x000ee40000300800 */
[----:B------:R-:W3:Y:S02]  /*44a20*/  LDL.LU R6, [R1+0x3c8] ;  /* 0x0003c80001067983 */ /* 0x000ee40000300800 */
[----:B------:R-:W3:Y:S01]  /*44a30*/  LDL.LU R7, [R1+0x3cc] ;  /* 0x0003cc0001077983 */ /* 0x000ee20000300800 */
[----:B------:R-:W2:Y:S01]  /*44a40*/  LDL.LU.64 R14, [R1+0x64d0] ;  /* 0x0064d000010e7983 */ /* 0x000ea20000300a00 */
[----:B------:R-:W2:Y:S02]  /*44a50*/  LDL.LU.64 R26, [R1+0x64c8] ;  /* 0x0064c800011a7983 */ /* 0x000ea40000300a00 */
[----:B------:R-:W2:Y:S02]  /*44a60*/  LDL.LU.64 R24, [R1+0x64c0] ;  /* 0x0064c00001187983 */ /* 0x000ea40000300a00 */
[----:B------:R0:W-:Y:S01]  /*44a70*/  STL.64 [R1+0x490], R20 ;  /* 0x0004901401007387 */ /* 0x0001e20000100a00 */
[----:B------:R1:W-:Y:S01]  /*44a80*/  STL [R1+0x498], R22 ;  /* 0x0004981601007387 */ /* 0x0003e20000100800 */
[----:B------:R-:W-:-:S03]  /*44a90*/  IMAD.MOV.U32 R0, RZ, RZ, R23 ;  /* 0x000000ffff007224 */ /* 0x000fc600078e0017 */
[----:B0-----:R-:W4:Y:S01]  /*44aa0*/  LDL.LU R20, [R1+0x3b0] ;  /* 0x0003b00001147983 */ /* 0x001f220000300800 */
[----:B------:R-:W4:Y:S02]  /*44ab0*/  LDL.LU R21, [R1+0x3b4] ;  /* 0x0003b40001157983 */ /* 0x000f240000300800 */
[----:B-1----:R-:W4:Y:S02]  /*44ac0*/  LDL.LU R22, [R1+0x3b8] ;  /* 0x0003b80001167983 */ /* 0x002f240000300800 */
[----:B------:R-:W4:Y:S01]  /*44ad0*/  LDL.LU R23, [R1+0x3bc] ;  /* 0x0003bc0001177983 */ /* 0x000f220000300800 */
[----:B------:R-:W-:Y:S01]  /*44ae0*/  STL [R1+0x5d14], R0 ;  /* 0x005d140001007387 */ /* 0x000fe20000100800 */
[C---:B--2---:R-:W-:Y:S03]  /*44af0*/  HMMA.16816.F32.BF16 R12, R24.reuse, R14, R8 ;  /* 0x0000000e180c723c */ /* 0x044fe60000041808 */
[----:B------:R-:W2:Y:S01]  /*44b00*/  LDL.LU.64 R10, [R1+0x64b8] ;  /* 0x0064b800010a7983 */ /* 0x000ea20000300a00 */
[----:B------:R-:W2:Y:S11]  /*44b10*/  LDL.LU.64 R8, [R1+0x64b0] ;  /* 0x0064b00001087983 */ /* 0x000eb60000300a00 */
[----:B------:R-:W-:Y:S08]  /*44b20*/  @!UPT UIADD3 URZ, URZ, URZ, URZ ;  /* 0x0000003f3f3ff290 */ /* 0x000ff0000fffe03f */
[----:B------:R-:W-:Y:S01]  /*44b30*/  STL.64 [R1+0x400], R12 ;  /* 0x0004000c01007387 */ /* 0x000fe20000100a00 */
        /* <DEDUP_REMOVED lines=16> */
[C---:B--2---:R-:W-:Y:S11]  /*44c40*/  HMMA.16816.F32.BF16 R8, R24.reuse, R14, R8 ;  /* 0x0000000e1808723c */ /* 0x044ff60000041808 */
[----:B------:R-:W-:Y:S11]  /*44c50*/  @!UPT UIADD3 URZ, URZ, URZ, URZ ;  /* 0x0000003f3f3ff290 */ /* 0x000ff6000fffe03f */
[----:B------:R-:W-:Y:S01]  /*44c60*/  @!UPT UIADD3 URZ, URZ, URZ, URZ ;  /* 0x0000003f3f3ff290 */ /* 0x000fe2000fffe03f */
[----:B------:R-:W-:Y:S01]  /*44c70*/  STL.64 [R1+0x3d0], R8 ;  /* 0x0003d00801007387 */ /* 0x000fe20000100a00 */
[----:B------:R0:W-:Y:S03]  /*44c80*/  STL.64 [R1+0x3d8], R10 ;  /* 0x0003d80a01007387 */ /* 0x0001e60000100a00 */
[----:B0-----:R-:W3:Y:S01]  /*44c90*/  LDL.LU.64 R10, [R1+0x6470] ;  /* 0x00647000010a7983 */ /* 0x001ee20000300a00 */
[----:B------:R-:W2:Y:S02]  /*44ca0*/  LDL.LU.64 R8, [R1+0x6468] ;  /* 0x0064680001087983 */ /* 0x000ea40000300a00 */
[----:B------:R0:W-:Y:S02]  /*44cb0*/  STL.64 [R1+0x6420], R14 ;  /* 0x0064200e01007387 */ /* 0x0001e40000100a00 */
[----:B------:R-:W2:Y:S01]  /*44cc0*/  LDL.LU R12, [R1+0x6f0] ;  /* 0x0006f000010c7983 */ /* 0x000ea20000300800 */
[----:B------:R-:W2:Y:S04]  /*44cd0*/  LDL.LU R13, [R1+0x6f4] ;  /* 0x0006f400010d7983 */ /* 0x000ea80000300800 */
[----:B0-----:R-:W2:Y:S01]  /*44ce0*/  LDL.LU R14, [R1+0x6f8] ;  /* 0x0006f800010e7983 */ /* 0x001ea20000300800 */
[----:B------:R-:W2:Y:S03]  /*44cf0*/  LDL.LU R15, [R1+0x6fc] ;  /* 0x0006fc00010f7983 */ /* 0x000ea60000300800 */
[----:B--2---:R-:W-:Y:S01]  /*44d00*/  STL.64 [R1+0x6438], R14 ;  /* 0x0064380e01007387 */ /* 0x004fe20000100a00 */
[----:B------:R0:W-:Y:S03]  /*44d10*/  STL.64 [R1+0x6430], R12 ;  /* 0x0064300c01007387 */ /* 0x0001e60000100a00 */
[----:B0-----:R-:W2:Y:S01]  /*44d20*/  LDL.LU R12, [R1+0x700] ;  /* 0x00070000010c7983 */ /* 0x001ea20000300800 */
[----:B------:R-:W2:Y:S02]  /*44d30*/  LDL.LU R13, [R1+0x704] ;  /* 0x00070400010d7983 */ /* 0x000ea40000300800 */
[----:B------:R-:W2:Y:S02]  /*44d40*/  LDL.LU R14, [R1+0x708] ;  /* 0x00070800010e7983 */ /* 0x000ea40000300800 */
[----:B------:R-:W2:Y:S01]  /*44d50*/  LDL.LU R15, [R1+0x70c] ;  /* 0x00070c00010f7983 */ /* 0x000ea20000300800 */
[C---:B---3--:R-:W-:Y:S01]  /*44d60*/  HMMA.16816.F32.BF16 R4, R24.reuse, R10, R4 ;  /* 0x0000000a1804723c */ /* 0x048fe20000041804 */
[----:B--2---:R-:W-:Y:S01]  /*44d70*/  STL.64 [R1+0x6450], R14 ;  /* 0x0064500e01007387 */ /* 0x004fe20000100a00 */
[----:B------:R0:W-:Y:S03]  /*44d80*/  STL.64 [R1+0x6448], R12 ;  /* 0x0064480c01007387 */ /* 0x0001e60000100a00 */
[----:B0-----:R-:W2:Y:S01]  /*44d90*/  LDL.LU R12, [R1+0x710] ;  /* 0x00071000010c7983 */ /* 0x001ea20000300800 */
[----:B------:R-:W2:Y:S02]  /*44da0*/  LDL.LU R13, [R1+0x714] ;  /* 0x00071400010d7983 */ /* 0x000ea40000300800 */
[----:B------:R-:W2:Y:S02]  /*44db0*/  LDL.LU R14, [R1+0x718] ;  /* 0x00071800010e7983 */ /* 0x000ea40000300800 */
[----:B------:R-:W2:Y:S11]  /*44dc0*/  LDL.LU R15, [R1+0x71c] ;  /* 0x00071c00010f7983 */ /* 0x000eb60000300800 */
[----:B------:R-:W-:Y:S02]  /*44dd0*/  @!UPT UIADD3 URZ, URZ, URZ, URZ ;  /* 0x0000003f3f3ff290 */ /* 0x000fe4000fffe03f */
[----:B------:R-:W-:Y:S01]  /*44de0*/  STL.64 [R1+0x3c0], R4 ;  /* 0x0003c00401007387 */ /* 0x000fe20000100a00 */
[----:B------:R0:W-:Y:S03]  /*44df0*/  STL.64 [R1+0x3c8], R6 ;  /* 0x0003c80601007387 */ /* 0x0001e60000100a00 */
[----:B0-----:R-:W4:Y:S01]  /*44e00*/  LDL.LU.64 R6, [R1+0x6460] ;  /* 0x0064600001067983 */ /* 0x001f220000300a00 */
[----:B------:R-:W3:Y:S02]  /*44e10*/  LDL.LU.64 R4, [R1+0x6458] ;  /* 0x0064580001047983 */ /* 0x000ee40000300a00 */
[----:B------:R-:W-:Y:S01]  /*44e20*/  STL.64 [R1+0x6340], R10 ;  /* 0x0063400a01007387 */ /* 0x000fe20000100a00 */
[C---:B----4-:R-:W-:Y:S11]  /*44e30*/  HMMA.16816.F32.BF16 R20, R24.reuse, R6, R20 ;  /* 0x000000061814723c */ /* 0x050ff60000041814 */
[----:B------:R-:W-:Y:S11]  /*44e40*/  @!UPT UIADD3 URZ, URZ, URZ, URZ ;  /* 0x0000003f3f3ff290 */ /* 0x000ff6000fffe03f */
[----:B------:R-:W-:Y:S01]  /*44e50*/  @!UPT UIADD3 URZ, URZ, URZ, URZ ;  /* 0x0000003f3f3ff290 */ /* 0x000fe2000fffe03f */
[----:B------:R-:W-:Y:S01]  /*44e60*/  STL.64 [R1+0x3b0], R20 ;  /* 0x0003b01401007387 */ /* 0x000fe20000100a00 */
[----:B------:R-:W-:Y:S02]  /*44e70*/  STL.64 [R1+0x3b8], R22 ;  /* 0x0003b81601007387 */ /* 0x000fe40000100a00 */
[----:B------:R-:W0:Y:S02]  /*44e80*/  LDSM.16.MT88.4 R20, [R2+0x2180] ;  /* 0x002180000214783b */ /* 0x000e240000004200 */
[----:B0-----:R0:W-:Y:S02]  /*44e90*/  STL.64 [R1+0x6288], R22 ;  /* 0x0062881601007387 */ /* 0x0011e40000100a00 */
[----:B------:R1:W-:Y:S02]  /*44ea0*/  STL.64 [R1+0x6280], R20 ;  /* 0x0062801401007387 */ /* 0x0003e40000100a00 */
[----:B0-----:R-:W4:Y:S01]  /*44eb0*/  LDL.64 R22, [R1+0x48] ;  /* 0x0000480001167983 */ /* 0x001f220000100a00 */
[C---:B--2---:R-:W-:Y:S03]  /*44ec0*/  HMMA.16816.F32.BF16 R16, R24.reuse, R18, R12 ;  /* 0x000000121810723c */ /* 0x044fe6000004180c */
[----:B----4-:R0:W-:Y:S01]  /*44ed0*/  STL.64 [R1+0x63e0], R22 ;  /* 0x0063e01601007387 */ /* 0x0101e20000100a00 */
[----:B-1----:R-:W2:Y:S02]  /*44ee0*/  LDL.LU R20, [R1+0x6d0] ;  /* 0x0006d00001147983 */ /* 0x002ea40000300800 */
[----:B------:R-:W2:Y:S01]  /*44ef0*/  LDL.LU R21, [R1+0x6d4] ;  /* 0x0006d40001157983 */ /* 0x000ea20000300800 */
[----:B0-----:R-:W2:Y:S01]  /*44f00*/  LDL.LU R22, [R1+0x6d8] ;  /* 0x0006d80001167983 */ /* 0x001ea20000300800 */
[----:B------:R-:W2:Y:S02]  /*44f10*/  LDL.LU R23, [R1+0x6dc] ;  /* 0x0006dc0001177983 */ /* 0x000ea40000300800 */
[----:B------:R-:W-:Y:S02]  /*44f20*/  STL [R1+0x5e58], R2 ;  /* 0x005e580201007387 */ /* 0x000fe40000100800 */
[----:B------:R-:W4:Y:S01]  /*44f30*/  LDL.LU.64 R14, [R1+0x6450] ;  /* 0x00645000010e7983 */ /* 0x000f220000300a00 */
[----:B------:R-:W4:Y:S10]  /*44f40*/  LDL.LU.64 R12, [R1+0x6448] ;  /* 0x00644800010c7983 */ /* 0x000f340000300a00 */
[----:B------:R-:W-:Y:S02]  /*44f50*/  STL.64 [R1+0x9c0], R16 ;  /* 0x0009c01001007387 */ /* 0x000fe40000100a00 */
[----:B------:R0:W-:Y:S02]  /*44f60*/  STL.64 [R1+0x9c8], R18 ;  /* 0x0009c81201007387 */ /* 0x0001e40000100a00 */
[----:B0-----:R-:W4:Y:S02]  /*44f70*/  LDL.LU.64 R18, [R1+0x6440] ;  /* 0x0064400001127983 */ /* 0x001f240000300a00 */
[C---:B----4-:R-:W-:Y:S02]  /*44f80*/  HMMA.16816.F32.BF16 R16, R24.reuse, R18, R12 ;  /* 0x000000121810723c */ /* 0x050fe4000004180c */
[----:B------:R-:W4:Y:S01]  /*44f90*/  LDL.LU.64 R14, [R1+0x6438] ;  /* 0x00643800010e7983 */ /* 0x000f220000300a00 */
[----:B------:R-:W4:Y:S11]  /*44fa0*/  LDL.LU.64 R12, [R1+0x6430] ;  /* 0x00643000010c7983 */ /* 0x000f360000300a00 */
[----:B------:R-:W-:Y:S09]  /*44fb0*/  @!UPT UIADD3 URZ, URZ, URZ, URZ ;  /* 0x0000003f3f3ff290 */ /* 0x000ff2000fffe03f */
[----:B------:R-:W-:Y:S01]  /*44fc0*/  STL.64 [R1+0x710], R16 ;  /* 0x0007101001007387 */ /* 0x000fe20000100a00 */
[----:B------:R0:W-:Y:S03]  /*44fd0*/  STL.64 [R1+0x718], R18 ;  /* 0x0007181201007387 */ /* 0x0001e60000100a00 */
[----:B0-----:R-:W4:Y:S02]  /*44fe0*/  LDL.LU.64 R18, [R1+0x6428] ;  /* 0x0064280001127983 */ /* 0x001f240000300a00 */
[----:B----4-:R-:W-:Y:S11]  /*44ff0*/  HMMA.16816.F32.BF16 R12, R24, R18, R12 ;  /* 0x00000012180c723c */ /* 0x010ff6000004180c */
[----:B------:R-:W-:Y:S11]  /*45000*/  @!UPT UIADD3 URZ, URZ, URZ, URZ ;  /* 0x0000003f3f3ff290 */ /* 0x000ff6000fffe03f */
[----:B------:R-:W-:Y:S01]  /*45010*/  @!UPT UIADD3 URZ, URZ, URZ, URZ ;  /* 0x0000003f3f3ff290 */ /* 0x000fe2000fffe03f */
[----:B------:R-:W-:Y:S01]  /*45020*/  STL.64 [R1+0x700], R12 ;  /* 0x0007000c01007387 */ /* 0x000fe20000100a00 */
[----:B------:R0:W-:Y:S03]  /*45030*/  STL.64 [R1+0x708], R14 ;  /* 0x0007080e01007387 */ /* 0x0001e60000100a00 */
[----:B0-----:R-:W4:Y:S01]  /*45040*/  LDL.LU.64 R14, [R1+0x6420] ;  /* 0x00642000010e7983 */ /* 0x001f220000300a00 */
[----:B------:R-:W-:Y:S02]  /*45050*/  IMAD.MOV.U32 R13, RZ, RZ, R18 ;  /* 0x000000ffff0d7224 */ /* 0x000fe400078e0012 */
[----:B------:R-:W-:Y:S02]  /*45060*/  IMAD.MOV.U32 R12, RZ, RZ, R19 ;  /* 0x000000ffff0c7224 */ /* 0x000fe400078e0013 */
[----:B------:R-:W2:Y:S01]  /*45070*/  LDL.LU.64 R18, [R1+0x6418] ;  /* 0x0064180001127983 */ /* 0x000ea20000300a00 */
[----:B------:R-:W2:Y:S03]  /*45080*/  LDL.LU.64 R16, [R1+0x6410] ;  /* 0x0064100001107983 */ /* 0x000ea60000300a00 */
[----:B----4-:R3:W-:Y:S01]  /*45090*/  STL.64 [R1+0x6350], R14 ;  /* 0x0063500e01007387 */ /* 0x0107e20000100a00 */
[----:B------:R2:W-:Y:S02]  /*450a0*/  STL.64 [R1+0x6348], R12 ;  /* 0x0063480c01007387 */ /* 0x0005e40000100a00 */
[----:B---3--:R-:W-:-:S02]  /*450b0*/  IMAD.MOV.U32 R14, RZ, RZ, R5 ;  /* 0x000000ffff0e7224 */ /* 0x008fc400078e0005 */
[----:B------:R-:W-:-:S07]  /*450c0*/  IMAD.MOV.U32 R15, RZ, RZ, R4 ;  /* 0x000000ffff0f7224 */ /* 0x000fce00078e0004 */
[C---:B--2---:R-:W-:Y:S01]  /*450d0*/  HMMA.16816.F32.BF16 R12, R24.reuse, R14, R16 ;  /* 0x0000000e180c723c */ /* 0x044fe20000041810 */
[----:B------:R-:W2:Y:S11]  /*450e0*/  LDL.LU.64 R18, [R1+0x6408] ;  /* 0x0064080001127983 */ /* 0x000eb60000300a00 */
[----:B------:R-:W-:Y:S11]  /*450f0*/  @!UPT UIADD3 URZ, URZ, URZ, URZ ;  /* 0x0000003f3f3ff290 */ /* 0x000ff6000fffe03f */
[----:B------:R-:W-:Y:S01]  /*45100*/  STL.64 [R1+0x6f0], R12 ;  /* 0x0006f00c01007387 */ /* 0x000fe20000100a00 */
[----:B------:R2:W-:Y:S02]  /*45110*/  STL.64 [R1+0x6f8], R14 ;  /* 0x0006f80e01007387 */ /* 0x0005e40000100a00 */
[----:B--2---:R-:W-:Y:S01]  /*45120*/  HMMA.16816.F32.BF16 R12, R24, R18, R20 ;  /* 0x00000012180c723c */ /* 0x004fe20000041814 */
[----:B------:R-:W-:Y:S02]  /*45130*/  IMAD.MOV.U32 R5, RZ, RZ, R18 ;  /* 0x000000ffff057224 */ /* 0x000fe400078e0012 */
[----:B------:R-:W-:Y:S11]  /*45140*/  IMAD.MOV.U32 R4, RZ, RZ, R19 ;  /* 0x000000ffff047224 */ /* 0x000ff600078e0013 */
[----:B------:R-:W-:Y:S09]  /*45150*/  @!UPT UIADD3 URZ, URZ, URZ, URZ ;  /* 0x0000003f3f3ff290 */ /* 0x000ff2000fffe03f */
[----:B------:R-:W-:Y:S01]  /*45160*/  STL.64 [R1+0x6e0], R12 ;  /* 0x0006e00c01007387 */ /* 0x000fe20000100a00 */
[----:B------:R-:W-:Y:S02]  /*45170*/  STL.64 [R1+0x6e8], R14 ;  /* 0x0006e80e01007387 */ /* 0x000fe40000100a00 */
[----:B------:R-:W2:Y:S02]  /*45180*/  LDL.LU R16, [R1+0x3a0] ;  /* 0x0003a00001107983 */ /* 0x000ea40000300800 */
[----:B------:R-:W2:Y:S01]  /*45190*/  LDL.LU R17, [R1+0x3a4] ;  /* 0x0003a40001117983 */ /* 0x000ea20000300800 */
[----:B------:R-:W3:Y:S01]  /*451a0*/  LDL.LU R18, [R1+0x3a8] ;  /* 0x0003a80001127983 */ /* 0x000ee20000300800 */
[----:B------:R-:W3:Y:S03]  /*451b0*/  LDL.LU R19, [R1+0x3ac] ;  /* 0x0003ac0001137983 */ /* 0x000ee60000300800 */
[----:B---3--:R0:W-:Y:S01]  /*451c0*/  STL.64 [R1+0x63b0], R18 ;  /* 0x0063b01201007387 */ /* 0x0081e20000100a00 */
[----:B--2---:R-:W-:Y:S02]  /*451d0*/  STL.64 [R1+0x63a8], R16 ;  /* 0x0063a81001007387 */ /* 0x004fe40000100a00 */
[----:B0-----:R-:W-:-:S02]  /*451e0*/  IMAD.MOV.U32 R18, RZ, RZ, R9 ;  /* 0x000000ffff127224 */ /* 0x001fc400078e0009 */
[----:B------:R-:W-:-:S05]  /*451f0*/  IMAD.MOV.U32 R19, RZ, RZ, R8 ;  /* 0x000000ffff137224 */ /* 0x000fca00078e0008 */
[----:B------:R0:W-:Y:S01]  /*45200*/  STL.64 [R1+0x63c0], R18 ;  /* 0x0063c01201007387 */ /* 0x0001e20000100a00 */
[----:B------:R-:W2:Y:S02]  /*45210*/  LDL.64 R14, [R1+0x8] ;  /* 0x00000800010e7983 */ /* 0x000ea40000100a00 */
[----:B0-----:R-:W-:Y:S02]  /*45220*/  IMAD.MOV.U32 R18, RZ, RZ, R3 ;  /* 0x000000ffff127224 */ /* 0x001fe400078e0003 */
[----:B------:R-:W-:Y:S01]  /*45230*/  IMAD.MOV.U32 R19, RZ, RZ, R29 ;  /* 0x000000ffff137224 */ /* 0x000fe200078e001d */
[----:B--2---:R-:W-:Y:S01]  /*45240*/  STL.64 [R1+0x6368], R14 ;  /* 0x0063680e01007387 */ /* 0x004fe20000100a00 */
[----:B------:R-:W2:Y:S02]  /*45250*/  LDL.LU R8, [R1+0x350] ;  /* 0x0003500001087983 */ /* 0x000ea40000300800 */
[----:B------:R-:W2:Y:S02]  /*45260*/  LDL.LU R9, [R1+0x354] ;  /* 0x0003540001097983 */ /* 0x000ea40000300800 */
[----:B------:R-:W3:Y:S01]  /*45270*/  LDL.LU R10, [R1+0x358] ;  /* 0x00035800010a7983 */ /* 0x000ee20000300800 */
[----:B------:R-:W3:Y:S01]  /*45280*/  LDL.LU R11, [R1+0x35c] ;  /* 0x00035c00010b7983 */ /* 0x000ee20000300800 */
[----:B------:R-:W4:Y:S02]  /*45290*/  LDL.LU R3, [R1+0x6404] ;  /* 0x0064040001037983 */ /* 0x000f240000300800 */
[----:B------:R-:W2:Y:S02]  /*452a0*/  LDL.LU R29, [R1+0x6400] ;  /* 0x00640000011d7983 */ /* 0x000ea40000300800 */
[----:B------:R-:W2:Y:S01]  /*452b0*/  LDL.LU R20, [R1+0x6b0] ;  /* 0x0006b00001147983 */ /* 0x000ea20000300800 */
[----:B------:R-:W2:Y:S01]  /*452c0*/  LDL.LU R21, [R1+0x6b4] ;  /* 0x0006b40001157983 */ /* 0x000ea20000300800 */
[----:B------:R-:W2:Y:S02]  /*452d0*/  LDL.LU R22, [R1+0x6b8] ;  /* 0x0006b80001167983 */ /* 0x000ea40000300800 */
[----:B------:R-:W2:Y:S02]  /*452e0*/  LDL.LU R23, [R1+0x6bc] ;  /* 0x0006bc0001177983 */ /* 0x000ea40000300800 */
[----:B--2---:R-:W-:Y:S01]  /*452f0*/  STL.64 [R1+0x63f0], R22 ;  /* 0x0063f01601007387 */ /* 0x004fe20000100a00 */
[----:B------:R-:W-:Y:S02]  /*45300*/  STL.64 [R1+0x63e8], R20 ;  /* 0x0063e81401007387 */ /* 0x000fe40000100a00 */
[----:B------:R0:W-:Y:S02]  /*45310*/  STL.64 [R1+0x63d8], R18 ;  /* 0x0063d81201007387 */ /* 0x0001e40000100a00 */
[----:B0-----:R-:W2:Y:S04]  /*45320*/  LDL.64 R18, [R1+0x78] ;  /* 0x0000780001127983 */ /* 0x001ea80000100a00 */
[----:B--2---:R0:W-:Y:S01]  /*45330*/  STL.64 [R1+0x63f8], R18 ;  /* 0x0063f81201007387 */ /* 0x0041e20000100a00 */
[----:B------:R-:W2:Y:S02]  /*45340*/  LDL.LU R16, [R1+0x6c0] ;  /* 0x0006c00001107983 */ /* 0x000ea40000300800 */
[----:B------:R-:W2:Y:S01]  /*45350*/  LDL.LU R17, [R1+0x6c4] ;  /* 0x0006c40001117983 */ /* 0x000ea20000300800 */
[----:B0-----:R-:W2:Y:S01]  /*45360*/  LDL.LU R18, [R1+0x6c8] ;  /* 0x0006c80001127983 */ /* 0x001ea20000300800 */
[----:B------:R-:W2:Y:S02]  /*45370*/  LDL.LU R19, [R1+0x6cc] ;  /* 0x0006cc0001137983 */ /* 0x000ea40000300800 */
[----:B------:R-:W2:Y:S02]  /*45380*/  LDL.64 R14, [R1+0x18] ;  /* 0x00001800010e7983 */ /* 0x000ea40000100a00 */
[----:B--2---:R0:W-:Y:S04]  /*45390*/  STL.64 [R1+0x6380], R14 ;  /* 0x0063800e01007387 */ /* 0x0041e80000100a00 */
[----:B0-----:R-:W2:Y:S04]  /*453a0*/  LDL.64 R14, [R1+0x28] ;  /* 0x00002800010e7983 */ /* 0x001ea80000100a00 */
[----:B--2---:R0:W-:Y:S01]  /*453b0*/  STL.64 [R1+0x63b8], R14 ;  /* 0x0063b80e01007387 */ /* 0x0041e20000100a00 */
[----:B------:R-:W2:Y:S02]  /*453c0*/  LDL.LU R12, [R1+0x690] ;  /* 0x00069000010c7983 */ /* 0x000ea40000300800 */
[----:B------:R-:W2:Y:S01]  /*453d0*/  LDL.LU R13, [R1+0x694] ;  /* 0x00069400010d7983 */ /* 0x000ea20000300800 */
        /* <DEDUP_REMOVED lines=8> */
[----:B---3--:R-:W-:Y:S01]  /*45460*/  STL.64 [R1+0x6360], R10 ;  /* 0x0063600a01007387 */ /* 0x008fe20000100a00 */
[----:B------:R0:W-:Y:S03]  /*45470*/  STL.64 [R1+0x6358], R8 ;  /* 0x0063580801007387 */ /* 0x0001e60000100a00 */
[----:B0-----:R-:W3:Y:S01]  /*45480*/  LDL.LU R8, [R1+0x360] ;  /* 0x0003600001087983 */ /* 0x001ee20000300800 */
[----:B------:R-:W3:Y:S02]  /*45490*/  LDL.LU R9, [R1+0x364] ;  /* 0x0003640001097983 */ /* 0x000ee40000300800 */
[----:B------:R-:W2:Y:S02]  /*454a0*/  LDL.LU R10, [R1+0x368] ;  /* 0x00036800010a7983 */ /* 0x000ea40000300800 */
[----:B------:R-:W2:Y:S02]  /*454b0*/  LDL.LU R11, [R1+0x36c] ;  /* 0x00036c00010b7983 */ /* 0x000ea40000300800 */
[----:B------:R-:W-:-:S02]  /*454c0*/  IMAD.MOV.U32 R22, RZ, RZ, R29 ;  /* 0x000000ffff167224 */ /* 0x000fc400078e001d */
[----:B----4-:R-:W-:-:S07]  /*454d0*/  IMAD.MOV.U32 R23, RZ, RZ, R3 ;  /* 0x000000ffff177224 */ /* 0x010fce00078e0003 */
[C---:B------:R-:W-:Y:S01]  /*454e0*/  HMMA.16816.F32.BF16 R20, R24.reuse, R22, R16 ;  /* 0x000000161814723c */ /* 0x040fe20000041810 */
[----:B--2---:R-:W-:Y:S01]  /*454f0*/  STL.64 [R1+0x6378], R10 ;  /* 0x0063780a01007387 */ /* 0x004fe20000100a00 */
[----:B---3--:R0:W-:Y:S03]  /*45500*/  STL.64 [R1+0x6370], R8 ;  /* 0x0063700801007387 */ /* 0x0081e60000100a00 */
[----:B0-----:R-:W2:Y:S01]  /*45510*/  LDL.LU R8, [R1+0x370] ;  /* 0x0003700001087983 */ /* 0x001ea20000300800 */
[----:B------:R-:W2:Y:S02]  /*45520*/  LDL.LU R9, [R1+0x374] ;  /* 0x0003740001097983 */ /* 0x000ea40000300800 */
[----:B------:R-:W3:Y:S02]  /*45530*/  LDL.LU R10, [R1+0x378] ;  /* 0x00037800010a7983 */ /* 0x000ee40000300800 */
[----:B------:R-:W3:Y:S02]  /*45540*/  LDL.LU R11, [R1+0x37c] ;  /* 0x00037c00010b7983 */ /* 0x000ee40000300800 */
[----:B---3--:R-:W-:Y:S01]  /*45550*/  STL.64 [R1+0x6390], R10 ;  /* 0x0063900a01007387 */ /* 0x008fe20000100a00 */
[----:B--2---:R0:W-:Y:S03]  /*45560*/  STL.64 [R1+0x6388], R8 ;  /* 0x0063880801007387 */ /* 0x0041e60000100a00 */
[----:B0-----:R-:W2:Y:S01]  /*45570*/  LDL.LU R8, [R1+0x380] ;  /* 0x0003800001087983 */ /* 0x001ea20000300800 */
[----:B------:R-:W2:Y:S02]  /*45580*/  LDL.LU R9, [R1+0x384] ;  /* 0x0003840001097983 */ /* 0x000ea40000300800 */
[----:B------:R-:W2:Y:S02]  /*45590*/  LDL.LU R10, [R1+0x388] ;  /* 0x00038800010a7983 */ /* 0x000ea40000300800 */
[----:B------:R-:W2:Y:S01]  /*455a0*/  LDL.LU R11, [R1+0x38c] ;  /* 0x00038c00010b7983 */ /* 0x000ea20000300800 */
[----:B------:R-:W-:Y:S01]  /*455b0*/  STL [R1+0x6304], R4 ;  /* 0x0063040401007387 */ /* 0x000fe20000100800 */
[----:B------:R-:W-:Y:S02]  /*455c0*/  STL [R1+0x6300], R5 ;  /* 0x0063000501007387 */ /* 0x000fe40000100800 */
[----:B------:R-:W3:Y:S02]  /*455d0*/  LDL.LU.64 R18, [R1+0x63f8] ;  /* 0x0063f80001127983 */ /* 0x000ee40000300a00 */
[----:B------:R-:W-:Y:S01]  /*455e0*/  STL.64 [R1+0x6d0], R20 ;  /* 0x0006d01401007387 */ /* 0x000fe20000100a00 */
[----:B------:R0:W-:Y:S04]  /*455f0*/  STL.64 [R1+0x6d8], R22 ;  /* 0x0006d81601007387 */ /* 0x0001e80000100a00 */
[----:B0-----:R-:W3:Y:S01]  /*45600*/  LDL.LU.64 R22, [R1+0x63f0] ;  /* 0x0063f00001167983 */ /* 0x001ee20000300a00 */
[----:B------:R-:W3:Y:S02]  /*45610*/  LDL.LU.64 R20, [R1+0x63e8] ;  /* 0x0063e80001147983 */ /* 0x000ee40000300a00 */
        /* <DEDUP_REMOVED lines=8> */
[----:B------:R-:W4:Y:S02]  /*456a0*/  LDL.LU.64 R18, [R1+0x63d8] ;  /* 0x0063d80001127983 */ /* 0x000f240000300a00 */
[C---:B----4-:R-:W-:Y:S01]  /*456b0*/  HMMA.16816.F32.BF16 R16, R24.reuse, R18, R12 ;  /* 0x000000121810723c */ /* 0x050fe2000004180c */
[----:B------:R-:W4:Y:S01]  /*456c0*/  LDL.LU.64 R14, [R1+0x63d0] ;  /* 0x0063d000010e7983 */ /* 0x000f220000300a00 */
[----:B------:R-:W4:Y:S11]  /*456d0*/  LDL.LU.64 R12, [R1+0x63c8] ;  /* 0x0063c800010c7983 */ /* 0x000f360000300a00 */
[----:B------:R-:W-:Y:S10]  /*456e0*/  @!UPT UIADD3 URZ, URZ, URZ, URZ ;  /* 0x0000003f3f3ff290 */ /* 0x000ff4000fffe03f */
[----:B------:R-:W-:Y:S01]  /*456f0*/  STL.64 [R1+0x6b0], R16 ;  /* 0x0006b01001007387 */ /* 0x000fe20000100a00 */
[----:B------:R0:W-:Y:S03]  /*45700*/  STL.64 [R1+0x6b8], R18 ;  /* 0x0006b81201007387 */ /* 0x0001e60000100a00 */
[----:B0-----:R-:W4:Y:S02]  /*45710*/  LDL.LU.64 R18, [R1+0x63c0] ;  /* 0x0063c00001127983 */ /* 0x001f240000300a00 */
[C---:B----4-:R-:W-:Y:S02]  /*45720*/  HMMA.16816.F32.BF16 R16, R24.reuse, R18, R12 ;  /* 0x000000121810723c */ /* 0x050fe4000004180c */
[----:B------:R-:W4:Y:S11]  /*45730*/  LDL.LU.64 R14, [R1+0x63b8] ;  /* 0x0063b800010e7983 */ /* 0x000f360000300a00 */
[----:B------:R-:W-:Y:S10]  /*45740*/  @!UPT UIADD3 URZ, URZ, URZ, URZ ;  /* 0x0000003f3f3ff290 */ /* 0x000ff4000fffe03f */
[----:B------:R-:W-:Y:S01]  /*45750*/  STL.64 [R1+0x6a0], R16 ;  /* 0x0006a01001007387 */ /* 0x000fe20000100a00 */
[----:B------:R0:W-:Y:S03]  /*45760*/  STL.64 [R1+0x6a8], R18 ;  /* 0x0006a81201007387 */ /* 0x0001e60000100a00 */
[----:B0-----:R-:W3:Y:S01]  /*45770*/  LDL.LU.64 R18, [R1+0x63b0] ;  /* 0x0063b00001127983 */ /* 0x001ee20000300a00 */
[----:B------:R-:W3:Y:S02]  /*45780*/  LDL.LU.64 R16, [R1+0x63a8] ;  /* 0x0063a80001107983 */ /* 0x000ee40000300a00 */
[----:B---3--:R-:W-:Y:S01]  /*45790*/  HMMA.16816.F32.BF16 R24, R24, R22, R16 ;  /* 0x000000161818723c */ /* 0x008fe20000041810 */
[----:B------:R-:W2:Y:S01]  /*457a0*/  LDL.LU.64 R18, [R1+0x63a0] ;  /* 0x0063a00001127983 */ /* 0x000ea20000300a00 */
[----:B------:R-:W2:Y:S02]  /*457b0*/  LDL.LU.64 R16, [R1+0x6398] ;  /* 0x0063980001107983 */ /* 0x000ea40000300a00 */
[----:B----4-:R-:W-:-:S02]  /*457c0*/  IMAD.MOV.U32 R2, RZ, RZ, R14 ;  /* 0x000000ffff027224 */ /* 0x010fc400078e000e */
[----:B------:R-:W-:Y:S11]  /*457d0*/  IMAD.MOV.U32 R0, RZ, RZ, R15 ;  /* 0x000000ffff007224 */ /* 0x000ff600078e000f */
[----:B------:R-:W-:Y:S06]  /*457e0*/  @!UPT UIADD3 URZ, URZ, URZ, URZ ;  /* 0x0000003f3f3ff290 */ /* 0x000fec000fffe03f */
[----:B------:R0:W-:Y:S01]  /*457f0*/  STL.64 [R1+0x3a0], R24 ;  /* 0x0003a01801007387 */ /* 0x0001e20000100a00 */
[----:B------:R1:W-:Y:S03]  /*45800*/  STL.64 [R1+0x3a8], R26 ;  /* 0x0003a81a01007387 */ /* 0x0003e60000100a00 */
[----:B0-----:R-:W3:Y:S01]  /*45810*/  LDL.LU R24, [R1+0x330] ;  /* 0x0003300001187983 */ /* 0x001ee20000300800 */
[----:B------:R-:W3:Y:S02]  /*45820*/  LDL.LU R25, [R1+0x334] ;  /* 0x0003340001197983 */ /* 0x000ee40000300800 */
[----:B-1----:R-:W3:Y:S02]  /*45830*/  LDL.LU R26, [R1+0x338] ;  /* 0x00033800011a7983 */ /* 0x002ee40000300800 */
[----:B------:R-:W3:Y:S01]  /*45840*/  LDL.LU R27, [R1+0x33c] ;  /* 0x00033c00011b7983 */ /* 0x000ee20000300800 */
[----:B------:R-:W-:Y:S01]  /*45850*/  STL.64 [R1+0x6298], R22 ;  /* 0x0062981601007387 */ /* 0x000fe20000100a00 */
[----:B------:R0:W-:Y:S03]  /*45860*/  STL.64 [R1+0x62f8], R20 ;  /* 0x0062f81401007387 */ /* 0x0001e60000100a00 */
[----:B0-----:R-:W4:Y:S01]  /*45870*/  LDL.LU R20, [R1+0x340] ;  /* 0x0003400001147983 */ /* 0x001f220000300800 */
[----:B------:R-:W4:Y:S02]  /*45880*/  LDL.LU R21, [R1+0x344] ;  /* 0x0003440001157983 */ /* 0x000f240000300800 */
[----:B------:R-:W4:Y:S02]  /*45890*/  LDL.LU R22, [R1+0x348] ;  /* 0x0003480001167983 */ /* 0x000f240000300800 */
[----:B------:R-:W4:Y:S01]  /*458a0*/  LDL.LU R23, [R1+0x34c] ;  /* 0x00034c0001177983 */ /* 0x000f220000300800 */
[C---:B--2---:R-:W-:Y:S11]  /*458b0*/  HMMA.16816.F32.BF16 R8, R16.reuse, R14, R8 ;  /* 0x0000000e1008723c */ /* 0x044ff60000041808 */
[----:B------:R-:W-:Y:S11]  /*458c0*/  @!UPT UIADD3 URZ, URZ, URZ, URZ ;  /* 0x0000003f3f3ff290 */ /* 0x000ff6000fffe03f */
[----:B------:R-:W-:Y:S01]  /*458d0*/  @!UPT UIADD3 URZ, URZ, URZ, URZ ;  /* 0x0000003f3f3ff290 */ /* 0x000fe2000fffe03f */
[----:B------:R-:W-:Y:S01]  /*458e0*/  STL.64 [R1+0x380], R8 ;  /* 0x0003800801007387 */ /* 0x000fe20000100a00 */
[----:B------:R0:W-:Y:S03]  /*458f0*/  STL.64 [R1+0x388], R10 ;  /* 0x0003880a01007387 */ /* 0x0001e60000100a00 */
[----:B0-----:R-:W2:Y:S01]  /*45900*/  LDL.LU.64 R10, [R1+0x6390] ;  /* 0x00639000010a7983 */ /* 0x001ea20000300a00 */
[----:B------:R-:W2:Y:S02]  /*45910*/  LDL.LU.64 R8, [R1+0x6388] ;  /* 0x0063880001087983 */ /* 0x000ea40000300a00 */
[----:B------:R-:W2:Y:S02]  /*45920*/  LDL.LU.64 R14, [R1+0x6380] ;  /* 0x00638000010e7983 */ /* 0x000ea40000300a00 */
[----:B------:R-:W-:Y:S01]  /*45930*/  STL [R1+0x630c], R0 ;  /* 0x00630c0001007387 */ /* 0x000fe20000100800 */
[----:B------:R-:W-:Y:S01]  /*45940*/  STL [R1+0x6308], R2 ;  /* 0x0063080201007387 */ /* 0x000fe20000100800 */
        /* <DEDUP_REMOVED lines=18> */
[----:B------:R-:W3:Y:S01]  /*45a70*/  LDL.LU.64 R12, [R1+0x6348] ;  /* 0x00634800010c7983 */ /* 0x000ee20000300a00 */
[C---:B--2---:R-:W-:Y:S11]  /*45a80*/  HMMA.16816.F32.BF16 R8, R16.reuse, R14, R8 ;  /* 0x0000000e1008723c */ /* 0x044ff60000041808 */
[----:B------:R-:W-:Y:S11]  /*45a90*/  @!UPT UIADD3 URZ, URZ, URZ, URZ ;  /* 0x0000003f3f3ff290 */ /* 0x000ff6000fffe03f */
[----:B------:R-:W-:Y:S01]  /*45aa0*/  @!UPT UIADD3 URZ, URZ, URZ, URZ ;  /* 0x0000003f3f3ff290 */ /* 0x000fe2000fffe03f */
[----:B------:R-:W-:Y:S01]  /*45ab0*/  STL.64 [R1+0x350], R8 ;  /* 0x0003500801007387 */ /* 0x000fe20000100a00 */
[----:B------:R0:W-:Y:S03]  /*45ac0*/  STL.64 [R1+0x358], R10 ;  /* 0x0003580a01007387 */ /* 0x0001e60000100a00 */
[----:B0-----:R-:W4:Y:S01]  /*45ad0*/  LDL.LU.64 R10, [R1+0x6340] ;  /* 0x00634000010a7983 */ /* 0x001f220000300a00 */
[----:B------:R0:W-:Y:S03]  /*45ae0*/  STL.64 [R1+0x62d8], R14 ;  /* 0x0062d80e01007387 */ /* 0x0001e60000100a00 */
[----:B0-----:R-:W2:Y:S01]  /*45af0*/  LDL.64 R14, [R1+0xa8] ;  /* 0x0000a800010e7983 */ /* 0x001ea20000100a00 */
[C---:B---3--:R-:W-:Y:S03]  /*45b00*/  HMMA.16816.F32.BF16 R24, R16.reuse, R6, R24 ;  /* 0x000000061018723c */ /* 0x048fe60000041818 */
[----:B--2---:R0:W-:Y:S01]  /*45b10*/  STL.64 [R1+0x6318], R14 ;  /* 0x0063180e01007387 */ /* 0x0041e20000100a00 */
[----:B------:R-:W-:Y:S03]  /*45b20*/  STL.64 [R1+0x6310], R12 ;  /* 0x0063100c01007387 */ /* 0x000fe60000100a00 */
[----:B0-----:R-:W2:Y:S01]  /*45b30*/  LDL.64 R14, [R1+0xc8] ;  /* 0x0000c800010e7983 */ /* 0x001ea20000100a00 */
[C---:B----4-:R-:W-:Y:S03]  /*45b40*/  HMMA.16816.F32.BF16 R20, R16.reuse, R10, R20 ;  /* 0x0000000a1014723c */ /* 0x050fe60000041814 */
[----:B--2---:R0:W-:Y:S04]  /*45b50*/  STL.64 [R1+0x6330], R14 ;  /* 0x0063300e01007387 */ /* 0x0041e80000100a00 */
[----:B0-----:R-:W2:Y:S01]  /*45b60*/  LDL.64 R14, [R1+0x38] ;  /* 0x00003800010e7983 */ /* 0x001ea20000100a00 */
[----:B------:R0:W-:Y:S02]  /*45b70*/  STL.64 [R1+0x6338], R10 ;  /* 0x0063380a01007387 */ /* 0x0001e40000100a00 */
[----:B------:R-:W2:Y:S11]  /*45b80*/  LDL.LU R8, [R1+0x590] ;  /* 0x0005900001087983 */ /* 0x000eb60000300800 */
[----:B------:R-:W-:Y:S02]  /*45b90*/  @!UPT UIADD3 URZ, URZ, URZ, URZ ;  /* 0x0000003f3f3ff290 */ /* 0x000fe4000fffe03f */
[----:B------:R1:W-:Y:S01]  /*45ba0*/  STL.64 [R1+0x340], R20 ;  /* 0x0003401401007387 */ /* 0x0003e20000100a00 */
[----:B------:R3:W-:Y:S01]  /*45bb0*/  STL.64 [R1+0x348], R22 ;  /* 0x0003481601007387 */ /* 0x0007e20000100a00 */
[----:B------:R-:W2:Y:S03]  /*45bc0*/  LDL.LU R9, [R1+0x594] ;  /* 0x0005940001097983 */ /* 0x000ea60000300800 */
[----:B0-----:R-:W2:Y:S01]  /*45bd0*/  LDL.LU R10, [R1+0x598] ;  /* 0x00059800010a7983 */ /* 0x001ea20000300800 */
[----:B------:R-:W2:Y:S02]  /*45be0*/  LDL.LU R11, [R1+0x59c] ;  /* 0x00059c00010b7983 */ /* 0x000ea40000300800 */
[----:B-1----:R-:W4:Y:S02]  /*45bf0*/  LDL.LU R20, [R1+0x570] ;  /* 0x0005700001147983 */ /* 0x002f240000300800 */
[----:B------:R-:W-:Y:S01]  /*45c00*/  STL.64 [R1+0x330], R24 ;  /* 0x0003301801007387 */ /* 0x000fe20000100a00 */
[----:B------:R-:W-:Y:S01]  /*45c10*/  STL.64 [R1+0x338], R26 ;  /* 0x0003381a01007387 */ /* 0x000fe20000100a00 */
[----:B------:R-:W4:Y:S02]  /*45c20*/  LDL.LU R21, [R1+0x574] ;  /* 0x0005740001157983 */ /* 0x000f240000300800 */
[----:B---3--:R-:W3:Y:S02]  /*45c30*/  LDL.LU R22, [R1+0x578] ;  /* 0x0005780001167983 */ /* 0x008ee40000300800 */
[----:B------:R-:W3:Y:S01]  /*45c40*/  LDL.LU R23, [R1+0x57c] ;  /* 0x00057c0001177983 */ /* 0x000ee20000300800 */
[----:B------:R-:W0:Y:S01]  /*45c50*/  LDSM.16.MT88.4 R24, [R28+0x2000] ;  /* 0x002000001c18783b */ /* 0x000e220000004200 */
[C---:B--2---:R-:W-:Y:S03]  /*45c60*/  HMMA.16816.F32.BF16 R8, R16.reuse, R14, R8 ;  /* 0x0000000e1008723c */ /* 0x044fe60000041808 */
[----:B---3--:R-:W-:Y:S01]  /*45c70*/  STL.64 [R1+0x6328], R22 ;  /* 0x0063281601007387 */ /* 0x008fe20000100a00 */
[----:B----4-:R1:W-:Y:S03]  /*45c80*/  STL.64 [R1+0x6320], R20 ;  /* 0x0063201401007387 */ /* 0x0103e60000100a00 */
[----:B-1----:R-:W2:Y:S01]  /*45c90*/  LDL.LU R20, [R1+0x580] ;  /* 0x0005800001147983 */ /* 0x002ea20000300800 */
[----:B------:R-:W2:Y:S02]  /*45ca0*/  LDL.LU R21, [R1+0x584] ;  /* 0x0005840001157983 */ /* 0x000ea40000300800 */
[----:B------:R-:W2:Y:S02]  /*45cb0*/  LDL.LU R22, [R1+0x588] ;  /* 0x0005880001167983 */ /* 0x000ea40000300800 */
[----:B------:R-:W2:Y:S01]  /*45cc0*/  LDL.LU R23, [R1+0x58c] ;  /* 0x00058c0001177983 */ /* 0x000ea20000300800 */
[----:B------:R-:W-:Y:S01]  /*45cd0*/  STL [R1+0x6218], R6 ;  /* 0x0062180601007387 */ /* 0x000fe20000100800 */
[----:B------:R-:W-:Y:S02]  /*45ce0*/  STL [R1+0x6214], R7 ;  /* 0x0062140701007387 */ /* 0x000fe40000100800 */
[----:B0-----:R-:W-:Y:S02]  /*45cf0*/  STL.64 [R1+0x6160], R26 ;  /* 0x0061601a01007387 */ /* 0x001fe40000100a00 */
[----:B------:R0:W-:Y:S02]  /*45d00*/  STL.64 [R1+0x6158], R24 ;  /* 0x0061581801007387 */ /* 0x0001e40000100a00 */
[----:B------:R-:W-:Y:S01]  /*45d10*/  IMAD.MOV.U32 R3, RZ, RZ, R15 ;  /* 0x000000ffff037224 */ /* 0x000fe200078e000f */
[----:B0-----:R-:W3:Y:S01]  /*45d20*/  LDL.LU R24, [R1+0x560] ;  /* 0x0005600001187983 */ /* 0x001ee20000300800 */
[----:B------:R-:W3:Y:S02]  /*45d30*/  LDL.LU R25, [R1+0x564] ;  /* 0x0005640001197983 */ /* 0x000ee40000300800 */
[----:B------:R-:W3:Y:S02]  /*45d40*/  LDL.LU R26, [R1+0x568] ;  /* 0x00056800011a7983 */ /* 0x000ee40000300800 */
[----:B------:R-:W3:Y:S01]  /*45d50*/  LDL.LU R27, [R1+0x56c] ;  /* 0x00056c00011b7983 */ /* 0x000ee20000300800 */
[----:B------:R0:W-:Y:S01]  /*45d60*/  STL.64 [R1+0x9a0], R8 ;  /* 0x0009a00801007387 */ /* 0x0001e20000100a00 */
[----:B------:R1:W-:Y:S02]  /*45d70*/  STL.64 [R1+0x9a8], R10 ;  /* 0x0009a80a01007387 */ /* 0x0003e40000100a00 */
[----:B0-----:R-:W-:Y:S01]  /*45d80*/  IMAD.MOV.U32 R8, RZ, RZ, R14 ;  /* 0x000000ffff087224 */ /* 0x001fe200078e000e */
[----:B-1----:R-:W4:Y:S01]  /*45d90*/  LDL.LU.64 R10, [R1+0x6338] ;  /* 0x00633800010a7983 */ /* 0x002f220000300a00 */
        /* <DEDUP_REMOVED lines=10> */
[----:B------:R-:W2:Y:S01]  /*45e40*/  LDL.LU.64 R12, [R1+0x6310] ;  /* 0x00631000010c7983 */ /* 0x000ea20000300a00 */
[----:B----4-:R-:W-:Y:S01]  /*45e50*/  STL.64 [R1+0x6228], R10 ;  /* 0x0062280a01007387 */ /* 0x010fe20000100a00 */
[----:B------:R0:W-:Y:S03]  /*45e60*/  STL.64 [R1+0x6220], R8 ;  /* 0x0062200801007387 */ /* 0x0001e60000100a00 */
[----:B0-----:R-:W4:Y:S01]  /*45e70*/  LDL.LU R8, [R1+0x1f0] ;  /* 0x0001f00001087983 */ /* 0x001f220000300800 */
[----:B------:R-:W4:Y:S02]  /*45e80*/  LDL.LU R9, [R1+0x1f4] ;  /* 0x0001f40001097983 */ /* 0x000f240000300800 */
[----:B------:R-:W2:Y:S02]  /*45e90*/  LDL.LU R10, [R1+0x1f8] ;  /* 0x0001f800010a7983 */ /* 0x000ea40000300800 */
[----:B------:R-:W2:Y:S02]  /*45ea0*/  LDL.LU R11, [R1+0x1fc] ;  /* 0x0001fc00010b7983 */ /* 0x000ea40000300800 */
[----:B--2---:R0:W-:Y:S01]  /*45eb0*/  STL.64 [R1+0x6238], R10 ;  /* 0x0062380a01007387 */ /* 0x0041e20000100a00 */
[----:B----4-:R-:W-:Y:S02]  /*45ec0*/  STL.64 [R1+0x6230], R8 ;  /* 0x0062300801007387 */ /* 0x010fe40000100a00 */
[----:B0-----:R-:W-:-:S02]  /*45ed0*/  IMAD.MOV.U32 R10, RZ, RZ, R0 ;  /* 0x000000ffff0a7224 */ /* 0x001fc400078e0000 */
[----:B------:R-:W-:Y:S01]  /*45ee0*/  IMAD.MOV.U32 R11, RZ, RZ, R2 ;  /* 0x000000ffff0b7224 */ /* 0x000fe200078e0002 */
[----:B------:R-:W2:Y:S01]  /*45ef0*/  LDL.LU R0, [R1+0x630c] ;  /* 0x00630c0001007983 */ /* 0x000ea20000300800 */
[----:B------:R-:W4:Y:S03]  /*45f00*/  LDL.LU R2, [R1+0x6308] ;  /* 0x0063080001027983 */ /* 0x000f260000300800 */
[----:B------:R0:W-:Y:S02]  /*45f10*/  STL.64 [R1+0x6250], R10 ;  /* 0x0062500a01007387 */ /* 0x0001e40000100a00 */
[----:B0-----:R-:W-:Y:S02]  /*45f20*/  IMAD.MOV.U32 R10, RZ, RZ, R4 ;  /* 0x000000ffff0a7224 */ /* 0x001fe400078e0004 */
[----:B------:R-:W-:Y:S01]  /*45f30*/  IMAD.MOV.U32 R11, RZ, RZ, R5 ;  /* 0x000000ffff0b7224 */ /* 0x000fe200078e0005 */
[----:B------:R-:W2:Y:S01]  /*45f40*/  LDL.LU R4, [R1+0x6304] ;  /* 0x0063040001047983 */ /* 0x000ea20000300800 */
[----:B------:R-:W2:Y:S03]  /*45f50*/  LDL.LU R5, [R1+0x6300] ;  /* 0x0063000001057983 */ /* 0x000ea60000300800 */
[----:B------:R0:W-:Y:S02]  /*45f60*/  STL.64 [R1+0x6268], R10 ;  /* 0x0062680a01007387 */ /* 0x0001e40000100a00 */
[----:B0-----:R-:W-:-:S02]  /*45f70*/  IMAD.MOV.U32 R10, RZ, RZ, R13 ;  /* 0x000000ffff0a7224 */ /* 0x001fc400078e000d */
[----:B------:R-:W-:-:S07]  /*45f80*/  IMAD.MOV.U32 R11, RZ, RZ, R12 ;  /* 0x000000ffff0b7224 */ /* 0x000fce00078e000c */
[C---:B------:R-:W-:Y:S01]  /*45f90*/  HMMA.16816.F32.BF16 R8, R16.reuse, R10, R20 ;  /* 0x0000000a1008723c */ /* 0x040fe20000041814 */
[----:B------:R-:W2:Y:S11]  /*45fa0*/  LDL.LU.64 R20, [R1+0x62f8] ;  /* 0x0062f80001147983 */ /* 0x000eb60000300a00 */
[----:B------:R-:W-:Y:S11]  /*45fb0*/  @!UPT UIADD3 URZ, URZ, URZ, URZ ;  /* 0x0000003f3f3ff290 */ /* 0x000ff6000fffe03f */
[----:B------:R-:W-:Y:S01]  /*45fc0*/  STL.64 [R1+0x580], R8 ;  /* 0x0005800801007387 */ /* 0x000fe20000100a00 */
[----:B------:R3:W-:Y:S02]  /*45fd0*/  STL.64 [R1+0x588], R10 ;  /* 0x0005880a01007387 */ /* 0x0007e40000100a00 */
[----:B---3--:R-:W-:Y:S01]  /*45fe0*/  HMMA.16816.F32.BF16 R8, R16, R14, R24 ;  /* 0x0000000e1008723c */ /* 0x008fe20000041818 */
[----:B------:R-:W-:Y:S02]  /*45ff0*/  IMAD.MOV.U32 R6, RZ, RZ, R14 ;  /* 0x000000ffff067224 */ /* 0x000fe400078e000e */
[----:B------:R-:W-:Y:S11]  /*46000*/  IMAD.MOV.U32 R7, RZ, RZ, R15 ;  /* 0x000000ffff077224 */ /* 0x000ff600078e000f */
[----:B------:R-:W-:Y:S09]  /*46010*/  @!UPT UIADD3 URZ, URZ, URZ, URZ ;  /* 0x0000003f3f3ff290 */ /* 0x000ff2000fffe03f */
[----:B------:R-:W-:Y:S01]  /*46020*/  STL.64 [R1+0x570], R8 ;  /* 0x0005700801007387 */ /* 0x000fe20000100a00 */
[----:B------:R-:W-:Y:S02]  /*46030*/  STL.64 [R1+0x578], R10 ;  /* 0x0005780a01007387 */ /* 0x000fe40000100a00 */
[----:B------:R-:W3:Y:S02]  /*46040*/  LDL.LU R12, [R1+0x540] ;  /* 0x00054000010c7983 */ /* 0x000ee40000300800 */
[----:B------:R-:W3:Y:S01]  /*46050*/  LDL.LU R13, [R1+0x544] ;  /* 0x00054400010d7983 */ /* 0x000ee20000300800 */
[----:B------:R-:W2:Y:S01]  /*46060*/  LDL.LU R14, [R1+0x548] ;  /* 0x00054800010e7983 */ /* 0x000ea20000300800 */
[----:B------:R-:W2:Y:S03]  /*46070*/  LDL.LU R15, [R1+0x54c] ;  /* 0x00054c00010f7983 */ /* 0x000ea60000300800 */
[----:B--2---:R0:W-:Y:S01]  /*46080*/  STL.64 [R1+0x62e8], R14 ;  /* 0x0062e80e01007387 */ /* 0x0041e20000100a00 */
[----:B---3--:R-:W-:Y:S02]  /*46090*/  STL.64 [R1+0x62e0], R12 ;  /* 0x0062e00c01007387 */ /* 0x008fe40000100a00 */
[----:B------:R-:W2:Y:S02]  /*460a0*/  LDL.64 R22, [R1+0x58] ;  /* 0x0000580001167983 */ /* 0x000ea40000100a00 */
[----:B0-----:R-:W-:-:S02]  /*460b0*/  IMAD.MOV.U32 R15, RZ, RZ, R4 ;  /* 0x000000ffff0f7224 */ /* 0x001fc400078e0004 */
[----:B------:R-:W-:Y:S01]  /*460c0*/  IMAD.MOV.U32 R14, RZ, RZ, R5 ;  /* 0x000000ffff0e7224 */ /* 0x000fe200078e0005 */
[----:B--2---:R-:W-:Y:S01]  /*460d0*/  STL.64 [R1+0x62b0], R22 ;  /* 0x0062b01601007387 */ /* 0x004fe20000100a00 */
[----:B------:R0:W-:Y:S02]  /*460e0*/  STL.64 [R1+0x6290], R6 ;  /* 0x0062900601007387 */ /* 0x0001e40000100a00 */
[----:B------:R-:W2:Y:S02]  /*460f0*/  LDL.LU R4, [R1+0x320] ;  /* 0x0003200001047983 */ /* 0x000ea40000300800 */
[----:B------:R-:W2:Y:S01]  /*46100*/  LDL.LU R5, [R1+0x324] ;  /* 0x0003240001057983 */ /* 0x000ea20000300800 */
[----:B0-----:R-:W3:Y:S01]  /*46110*/  LDL.LU R6, [R1+0x328] ;  /* 0x0003280001067983 */ /* 0x001ee20000300800 */
[----:B------:R-:W3:Y:S02]  /*46120*/  LDL.LU R7, [R1+0x32c] ;  /* 0x00032c0001077983 */ /* 0x000ee40000300800 */
[----:B------:R-:W2:Y:S02]  /*46130*/  LDL.LU R24, [R1+0x520] ;  /* 0x0005200001187983 */ /* 0x000ea40000300800 */
[----:B------:R-:W2:Y:S01]  /*46140*/  LDL.LU R25, [R1+0x524] ;  /* 0x0005240001197983 */ /* 0x000ea20000300800 */
[----:B------:R-:W2:Y:S01]  /*46150*/  LDL.LU R26, [R1+0x528] ;  /* 0x00052800011a7983 */ /* 0x000ea20000300800 */
[----:B------:R-:W2:Y:S03]  /*46160*/  LDL.LU R27, [R1+0x52c] ;  /* 0x00052c00011b7983 */ /* 0x000ea60000300800 */
[----:B--2---:R0:W-:Y:S01]  /*46170*/  STL.64 [R1+0x62c0], R26 ;  /* 0x0062c01a01007387 */ /* 0x0041e20000100a00 */
[----:B------:R-:W-:Y:S02]  /*46180*/  STL.64 [R1+0x62b8], R24 ;  /* 0x0062b81801007387 */ /* 0x000fe40000100a00 */
[----:B0-----:R-:W-:-:S02]  /*46190*/  IMAD.MOV.U32 R26, RZ, RZ, R21 ;  /* 0x000000ffff1a7224 */ /* 0x001fc400078e0015 */
[----:B------:R-:W-:-:S05]  /*461a0*/  IMAD.MOV.U32 R27, RZ, RZ, R20 ;  /* 0x000000ffff1b7224 */ /* 0x000fca00078e0014 */
[----:B------:R0:W-:Y:S04]  /*461b0*/  STL.64 [R1+0x62d0], R26 ;  /* 0x0062d01a01007387 */ /* 0x0001e80000100a00 */
[----:B0-----:R-:W2:Y:S04]  /*461c0*/  LDL.64 R26, [R1+0x88] ;  /* 0x00008800011a7983 */ /* 0x001ea80000100a00 */
[----:B--2---:R0:W-:Y:S01]  /*461d0*/  STL.64 [R1+0x62f0], R26 ;  /* 0x0062f01a01007387 */ /* 0x0041e20000100a00 */
[----:B------:R-:W2:Y:S02]  /*461e0*/  LDL.LU R24, [R1+0x550] ;  /* 0x0005500001187983 */ /* 0x000ea40000300800 */
[----:B------:R-:W2:Y:S01]  /*461f0*/  LDL.LU R25, [R1+0x554] ;  /* 0x0005540001197983 */ /* 0x000ea20000300800 */
[----:B0-----:R-:W2:Y:S01]  /*46200*/  LDL.LU R26, [R1+0x558] ;  /* 0x00055800011a7983 */ /* 0x001ea20000300800 */
[----:B------:R-:W2:Y:S02]  /*46210*/  LDL.LU R27, [R1+0x55c] ;  /* 0x00055c00011b7983 */ /* 0x000ea40000300800 */
[----:B------:R-:W3:Y:S01]  /*46220*/  LDL.64 R22, [R1+0x68] ;  /* 0x0000680001167983 */ /* 0x000ee20000100a00 */
[C---:B--2---:R-:W-:Y:S01]  /*46230*/  HMMA.16816.F32.BF16 R12, R16.reuse, R14, R24 ;  /* 0x0000000e100c723c */ /* 0x044fe20000041818 */
[----:B---3--:R0:W-:Y:S01]  /*46240*/  STL.64 [R1+0x62c8], R22 ;  /* 0x0062c81601007387 */ /* 0x0081e20000100a00 */
[----:B------:R-:W2:Y:S02]  /*46250*/  LDL.LU R20, [R1+0x530] ;  /* 0x0005300001147983 */ /* 0x000ea40000300800 */
[----:B------:R-:W2:Y:S01]  /*46260*/  LDL.LU R21, [R1+0x534] ;  /* 0x0005340001157983 */ /* 0x000ea20000300800 */
[----:B0-----:R-:W2:Y:S01]  /*46270*/  LDL.LU R22, [R1+0x538] ;  /* 0x0005380001167983 */ /* 0x001ea20000300800 */
[----:B------:R-:W2:Y:S02]  /*46280*/  LDL.LU R23, [R1+0x53c] ;  /* 0x00053c0001177983 */ /* 0x000ea40000300800 */
[----:B------:R-:W-:Y:S02]  /*46290*/  STL.64 [R1+0x62a8], R6 ;  /* 0x0062a80601007387 */ /* 0x000fe40000100a00 */
[----:B------:R0:W-:Y:S02]  /*462a0*/  STL.64 [R1+0x62a0], R4 ;  /* 0x0062a00401007387 */ /* 0x0001e40000100a00 */
[----:B0-----:R-:W3:Y:S01]  /*462b0*/  LDL.LU R4, [R1+0x510] ;  /* 0x0005100001047983 */ /* 0x001ee20000300800 */
[----:B------:R-:W3:Y:S02]  /*462c0*/  LDL.LU R5, [R1+0x514] ;  /* 0x0005140001057983 */ /* 0x000ee40000300800 */
[----:B------:R-:W3:Y:S02]  /*462d0*/  LDL.LU R6, [R1+0x518] ;  /* 0x0005180001067983 */ /* 0x000ee40000300800 */
[----:B------:R-:W3:Y:S01]  /*462e0*/  LDL.LU R7, [R1+0x51c] ;  /* 0x00051c0001077983 */ /* 0x000ee20000300800 */
[----:B------:R-:W2:Y:S05]  /*462f0*/  LDL.LU.64 R26, [R1+0x62f0] ;  /* 0x0062f000011a7983 */ /* 0x000eaa0000300a00 */
[----:B------:R-:W-:Y:S02]  /*46300*/  STL.64 [R1+0x560], R12 ;  /* 0x0005600c01007387 */ /* 0x000fe40000100a00 */
[----:B------:R0:W-:Y:S02]  /*46310*/  STL.64 [R1+0x568], R14 ;  /* 0x0005680e01007387 */ /* 0x0001e40000100a00 */
[----:B0-----:R-:W2:Y:S01]  /*46320*/  LDL.LU.64 R14, [R1+0x62e8] ;  /* 0x0062e800010e7983 */ /* 0x001ea20000300a00 */
[----:B------:R-:W2:Y:S02]  /*46330*/  LDL.LU.64 R12, [R1+0x62e0] ;  /* 0x0062e000010c7983 */ /* 0x000ea40000300a00 */
        /* <DEDUP_REMOVED lines=28> */
[----:B------:R-:W3:Y:S01]  /*46500*/  LDL.LU.64 R22, [R1+0x62c8] ;  /* 0x0062c80001167983 */ /* 0x000ee20000300a00 */
[----:B------:R-:W-:Y:S02]  /*46510*/  STL.64 [R1+0x540], R24 ;  /* 0x0005401801007387 */ /* 0x000fe40000100a00 */
        /* <DEDUP_REMOVED lines=8> */
[----:B0-----:R-:W-:Y:S02]  /*465a0*/  IMAD.MOV.U32 R25, RZ, RZ, R22 ;  /* 0x000000ffff197224 */ /* 0x001fe400078e0016 */
[----:B------:R-:W-:Y:S02]  /*465b0*/  IMAD.MOV.U32 R24, RZ, RZ, R23 ;  /* 0x000000ffff187224 */ /* 0x000fe400078e0017 */
[----:B------:R-:W3:Y:S01]  /*465c0*/  LDL.LU.64 R22, [R1+0x62b0] ;  /* 0x0062b00001167983 */ /* 0x000ee20000300a00 */
[----:B----4-:R-:W-:Y:S02]  /*465d0*/  IMAD.MOV.U32 R10, RZ, RZ, R2 ;  /* 0x000000ffff0a7224 */ /* 0x010fe400078e0002 */
[----:B------:R-:W-:Y:S01]  /*465e0*/  IMAD.MOV.U32 R11, RZ, RZ, R0 ;  /* 0x000000ffff0b7224 */ /* 0x000fe200078e0000 */
[----:B---3--:R-:W-:Y:S01]  /*465f0*/  HMMA.16816.F32.BF16 R4, R16, R22, R4 ;  /* 0x000000161004723c */ /* 0x008fe20000041804 */
[----:B------:R-:W-:-:S02]  /*46600*/  IMAD.MOV.U32 R2, RZ, RZ, R22 ;  /* 0x000000ffff027224 */ /* 0x000fc400078e0016 */
[----:B------:R-:W-:Y:S11]  /*46610*/  IMAD.MOV.U32 R0, RZ, RZ, R23 ;  /* 0x000000ffff007224 */ /* 0x000ff600078e0017 */
[----:B------:R-:W-:Y:S09]  /*46620*/  @!UPT UIADD3 URZ, URZ, URZ, URZ ;  /* 0x0000003f3f3ff290 */ /* 0x000ff2000fffe03f */
[----:B------:R-:W-:Y:S01]  /*46630*/  STL.64 [R1+0x520], R4 ;  /* 0x0005200401007387 */ /* 0x000fe20000100a00 */
[----:B------:R0:W-:Y:S03]  /*46640*/  STL.64 [R1+0x528], R6 ;  /* 0x0005280601007387 */ /* 0x0001e60000100a00 */
[----:B0-----:R-:W3:Y:S01]  /*46650*/  LDL.LU.64 R6, [R1+0x62a8] ;  /* 0x0062a80001067983 */ /* 0x001ee20000300a00 */
[----:B------:R-:W3:Y:S02]  /*46660*/  LDL.LU.64 R4, [R1+0x62a0] ;  /* 0x0062a00001047983 */ /* 0x000ee40000300a00 */
[----:B------:R-:W3:Y:S02]  /*46670*/  LDL.LU.64 R22, [R1+0x6298] ;  /* 0x0062980001167983 */ /* 0x000ee40000300a00 */
[----:B---3--:R-:W-:Y:S01]  /*46680*/  HMMA.16816.F32.BF16 R16, R16, R22, R4 ;  /* 0x000000161010723c */ /* 0x008fe20000041804 */
[----:B------:R-:W3:Y:S06]  /*46690*/  LDL.LU.64 R6, [R1+0x6290] ;  /* 0x0062900001067983 */ /* 0x000eec0000300a00 */
[----:B------:R-:W-:-:S02]  /*466a0*/  IMAD.MOV.U32 R5, RZ, RZ, R22 ;  /* 0x000000ffff057224 */ /* 0x000fc400078e0016 */
[----:B------:R-:W-:Y:S11]  /*466b0*/  IMAD.MOV.U32 R4, RZ, RZ, R23 ;  /* 0x000000ffff047224 */ /* 0x000ff600078e0017 */
[----:B------:R-:W-:Y:S03]  /*466c0*/  @!UPT UIADD3 URZ, URZ, URZ, URZ ;  /* 0x0000003f3f3ff290 */ /* 0x000fe6000fffe03f */
[----:B------:R0:W-:Y:S01]  /*466d0*/  STL.64 [R1+0x320], R16 ;  /* 0x0003201001007387 */ /* 0x0001e20000100a00 */
[----:B------:R1:W-:Y:S02]  /*466e0*/  STL.64 [R1+0x328], R18 ;  /* 0x0003281201007387 */ /* 0x0003e40000100a00 */
[----:B------:R-:W2:Y:S02]  /*466f0*/  LDL.LU.64 R22, [R1+0x6288] ;  /* 0x0062880001167983 */ /* 0x000ea40000300a00 */
[----:B------:R-:W2:Y:S01]  /*46700*/  LDL.LU.64 R20, [R1+0x6280] ;  /* 0x0062800001147983 */ /* 0x000ea20000300a00 */
[----:B0-----:R-:W4:Y:S01]  /*46710*/  LDL.LU R16, [R1+0x1e0] ;  /* 0x0001e00001107983 */ /* 0x001f220000300800 */
[----:B------:R-:W4:Y:S02]  /*46720*/  LDL.LU R17, [R1+0x1e4] ;  /* 0x0001e40001117983 */ /* 0x000f240000300800 */
[----:B-1----:R-:W4:Y:S02]  /*46730*/  LDL.LU R18, [R1+0x1e8] ;  /* 0x0001e80001127983 */ /* 0x002f240000300800 */
[----:B------:R-:W4:Y:S01]  /*46740*/  LDL.LU R19, [R1+0x1ec] ;  /* 0x0001ec0001137983 */ /* 0x000f220000300800 */
[C---:B--2---:R-:W-:Y:S01]  /*46750*/  HMMA.16816.F32.BF16 R8, R20.reuse, R10, R12 ;  /* 0x0000000a1408723c */ /* 0x044fe2000004180c */
[----:B------:R-:W2:Y:S01]  /*46760*/  LDL.LU.64 R14, [R1+0x6278] ;  /* 0x00627800010e7983 */ /* 0x000ea20000300a00 */
[----:B------:R-:W2:Y:S11]  /*46770*/  LDL.LU.64 R12, [R1+0x6270] ;  /* 0x00627000010c7983 */ /* 0x000eb60000300a00 */
[----:B------:R-:W-:Y:S10]  /*46780*/  @!UPT UIADD3 URZ, URZ, URZ, URZ ;  /* 0x0000003f3f3ff290 */ /* 0x000ff4000fffe03f */
        /* <DEDUP_REMOVED lines=16> */
[----:B0-----:R-:W2:Y:S01]  /*46890*/  LDL.LU.64 R10, [R1+0x6238] ;  /* 0x00623800010a7983 */ /* 0x001ea20000300a00 */
[----:B------:R-:W2:Y:S02]  /*468a0*/  LDL.LU.64 R8, [R1+0x6230] ;  /* 0x0062300001087983 */ /* 0x000ea40000300a00 */
[C---:B--2---:R-:W-:Y:S11]  /*468b0*/  HMMA.16816.F32.BF16 R8, R20.reuse, R14, R8 ;  /* 0x0000000e1408723c */ /* 0x044ff60000041808 */
[----:B------:R-:W-:Y:S11]  /*468c0*/  @!UPT UIADD3 URZ, URZ, URZ, URZ ;  /* 0x0000003f3f3ff290 */ /* 0x000ff6000fffe03f */
[----:B------:R-:W-:Y:S01]  /*468d0*/  @!UPT UIADD3 URZ, URZ, URZ, URZ ;  /* 0x0000003f3f3ff290 */ /* 0x000fe2000fffe03f */
[----:B------:R-:W-:Y:S01]  /*468e0*/  STL.64 [R1+0x1f0], R8 ;  /* 0x0001f00801007387 */ /* 0x000fe20000100a00 */
[----:B------:R0:W-:Y:S03]  /*468f0*/  STL.64 [R1+0x1f8], R10 ;  /* 0x0001f80a01007387 */ /* 0x0001e60000100a00 */
[----:B0-----:R-:W4:Y:S01]  /*46900*/  LDL.LU.64 R10, [R1+0x6228] ;  /* 0x00622800010a7983 */ /* 0x001f220000300a00 */
[----:B------:R-:W2:Y:S02]  /*46910*/  LDL.LU.64 R8, [R1+0x6220] ;  /* 0x0062200001087983 */ /* 0x000ea40000300a00 */
[----:B------:R-:W-:Y:S01]  /*46920*/  STL.64 [R1+0x61a0], R14 ;  /* 0x0061a00e01007387 */ /* 0x000fe20000100a00 */
[----:B----4-:R-:W-:Y:S11]  /*46930*/  HMMA.16816.F32.BF16 R16, R20, R10, R16 ;  /* 0x0000000a1410723c */ /* 0x010ff60000041810 */
[----:B------:R-:W-:Y:S11]  /*46940*/  @!UPT UIADD3 URZ, URZ, URZ, URZ ;  /* 0x0000003f3f3ff290 */ /* 0x000ff6000fffe03f */
[----:B------:R-:W-:Y:S01]  /*46950*/  @!UPT UIADD3 URZ, URZ, URZ, URZ ;  /* 0x0000003f3f3ff290 */ /* 0x000fe2000fffe03f */
[----:B------:R-:W-:Y:S01]  /*46960*/  STL.64 [R1+0x1e0], R16 ;  /* 0x0001e01001007387 */ /* 0x000fe20000100a00 */
[----:B------:R0:W-:Y:S02]  /*46970*/  STL.64 [R1+0x1e8], R18 ;  /* 0x0001e81201007387 */ /* 0x0001e40000100a00 */
[----:B0-----:R-:W-:Y:S02]  /*46980*/  IMAD.MOV.U32 R18, RZ, RZ, R25 ;  /* 0x000000ffff127224 */ /* 0x001fe400078e0019 */
[----:B------:R-:W-:-:S05]  /*46990*/  IMAD.MOV.U32 R19, RZ, RZ, R24 ;  /* 0x000000ffff137224 */ /* 0x000fca00078e0018 */
[----:B------:R0:W-:Y:S04]  /*469a0*/  STL.64 [R1+0x6168], R18 ;  /* 0x0061681201007387 */ /* 0x0001e80000100a00 */
[----:B0-----:R-:W4:Y:S04]  /*469b0*/  LDL.64 R18, [R1+0x78] ;  /* 0x0000780001127983 */ /* 0x001f280000100a00 */
[----:B----4-:R0:W-:Y:S02]  /*469c0*/  STL.64 [R1+0x6180], R18 ;  /* 0x0061801201007387 */ /* 0x0101e40000100a00 */
[----:B0-----:R-:W-:-:S02]  /*469d0*/  IMAD.MOV.U32 R18, RZ, RZ, R13 ;  /* 0x000000ffff127224 */ /* 0x001fc400078e000d */
[----:B------:R-:W-:-:S05]  /*469e0*/  IMAD.MOV.U32 R19, RZ, RZ, R12 ;  /* 0x000000ffff137224 */ /* 0x000fca00078e000c */
[----:B------:R-:W-:Y:S01]  /*469f0*/  STL.64 [R1+0x6198], R18 ;  /* 0x0061981201007387 */ /* 0x000fe20000100a00 */
[----:B------:R-:W4:Y:S02]  /*46a00*/  LDL.LU R24, [R1+0x150] ;  /* 0x0001500001187983 */ /* 0x000f240000300800 */
[----:B------:R-:W4:Y:S02]  /*46a10*/  LDL.LU R25, [R1+0x154] ;  /* 0x0001540001197983 */ /* 0x000f240000300800 */
[----:B------:R-:W2:Y:S01]  /*46a20*/  LDL.LU R26, [R1+0x158] ;  /* 0x00015800011a7983 */ /* 0x000ea20000300800 */
[----:B------:R-:W2:Y:S01]  /*46a30*/  LDL.LU R27, [R1+0x15c] ;  /* 0x00015c00011b7983 */ /* 0x000ea20000300800 */
[----:B------:R-:W2:Y:S02]  /*46a40*/  LDL.LU R12, [R1+0x180] ;  /* 0x00018000010c7983 */ /* 0x000ea40000300800 */
[----:B------:R-:W2:Y:S02]  /*46a50*/  LDL.LU R13, [R1+0x184] ;  /* 0x00018400010d7983 */ /* 0x000ea40000300800 */
[----:B------:R-:W2:Y:S01]  /*46a60*/  LDL.LU R14, [R1+0x188] ;  /* 0x00018800010e7983 */ /* 0x000ea20000300800 */
[----:B------:R-:W2:Y:S04]  /*46a70*/  LDL.LU R15, [R1+0x18c] ;  /* 0x00018c00010f7983 */ /* 0x000ea80000300800 */
[----:B--2---:R3:W-:Y:S01]  /*46a80*/  STL.64 [R1+0x61b0], R14 ;  /* 0x0061b00e01007387 */ /* 0x0047e20000100a00 */
[----:B------:R-:W-:Y:S02]  /*46a90*/  STL.64 [R1+0x61a8], R12 ;  /* 0x0061a80c01007387 */ /* 0x000fe40000100a00 */
[----:B---3--:R-:W-:-:S02]  /*46aa0*/  IMAD.MOV.U32 R14, RZ, RZ, R6 ;  /* 0x000000ffff0e7224 */ /* 0x008fc400078e0006 */
[----:B------:R-:W-:Y:S01]  /*46ab0*/  IMAD.MOV.U32 R15, RZ, RZ, R7 ;  /* 0x000000ffff0f7224 */ /* 0x000fe200078e0007 */
[----:B------:R-:W2:Y:S01]  /*46ac0*/  LDL.LU R6, [R1+0x6218] ;  /* 0x0062180001067983 */ /* 0x000ea20000300800 */
[----:B------:R-:W2:Y:S03]  /*46ad0*/  LDL.LU R7, [R1+0x6214] ;  /* 0x0062140001077983 */ /* 0x000ea60000300800 */
[----:B------:R0:W-:Y:S04]  /*46ae0*/  STL.64 [R1+0x61c0], R14 ;  /* 0x0061c00e01007387 */ /* 0x0001e80000100a00 */
[----:B0-----:R-:W3:Y:S04]  /*46af0*/  LDL.64 R14, [R1+0xb8] ;  /* 0x0000b800010e7983 */ /* 0x001ee80000100a00 */
[----:B---3--:R0:W-:Y:S02]  /*46b00*/  STL.64 [R1+0x61d8], R14 ;  /* 0x0061d80e01007387 */ /* 0x0081e40000100a00 */
[----:B0-----:R-:W-:-:S02]  /*46b10*/  IMAD.MOV.U32 R14, RZ, RZ, R9 ;  /* 0x000000ffff0e7224 */ /* 0x001fc400078e0009 */
[----:B------:R-:W-:Y:S01]  /*46b20*/  IMAD.MOV.U32 R15, RZ, RZ, R29 ;  /* 0x000000ffff0f7224 */ /* 0x000fe200078e001d */
[----:B------:R-:W3:Y:S04]  /*46b30*/  LDL.LU R9, [R1+0x6210] ;  /* 0x0062100001097983 */ /* 0x000ee80000300800 */
[----:B------:R-:W-:Y:S01]  /*46b40*/  STL.64 [R1+0x61f0], R14 ;  /* 0x0061f00e01007387 */ /* 0x000fe20000100a00 */
[----:B------:R-:W2:Y:S03]  /*46b50*/  LDL.64 R18, [R1+0x98] ;  /* 0x0000980001127983 */ /* 0x000ea60000100a00 */
[----:B--2---:R0:W-:Y:S01]  /*46b60*/  STL.64 [R1+0x61b8], R18 ;  /* 0x0061b81201007387 */ /* 0x0041e20000100a00 */
[----:B------:R-:W2:Y:S02]  /*46b70*/  LDL.LU R16, [R1+0x190] ;  /* 0x0001900001107983 */ /* 0x000ea40000300800 */
[----:B------:R-:W2:Y:S01]  /*46b80*/  LDL.LU R17, [R1+0x194] ;  /* 0x0001940001117983 */ /* 0x000ea20000300800 */
[----:B0-----:R-:W2:Y:S01]  /*46b90*/  LDL.LU R18, [R1+0x198] ;  /* 0x0001980001127983 */ /* 0x001ea20000300800 */
[----:B------:R-:W2:Y:S02]  /*46ba0*/  LDL.LU R19, [R1+0x19c] ;  /* 0x00019c0001137983 */ /* 0x000ea40000300800 */
[----:B------:R-:W-:-:S02]  /*46bb0*/  IMAD.MOV.U32 R14, RZ, RZ, R8 ;  /* 0x000000ffff0e7224 */ /* 0x000fc400078e0008 */
[----:B------:R-:W-:-:S05]  /*46bc0*/  IMAD.MOV.U32 R15, RZ, RZ, R3 ;  /* 0x000000ffff0f7224 */ /* 0x000fca00078e0003 */
[----:B------:R-:W-:Y:S04]  /*46bd0*/  STL.64 [R1+0x6208], R14 ;  /* 0x0062080e01007387 */ /* 0x000fe80000100a00 */
[----:B--2---:R-:W-:Y:S01]  /*46be0*/  STL.64 [R1+0x61d0], R18 ;  /* 0x0061d01201007387 */ /* 0x004fe20000100a00 */
[----:B------:R0:W-:Y:S03]  /*46bf0*/  STL.64 [R1+0x61c8], R16 ;  /* 0x0061c81001007387 */ /* 0x0001e60000100a00 */
        /* <DEDUP_REMOVED lines=8> */
[----:B--2---:R-:W-:Y:S01]  /*46c80*/  STL.64 [R1+0x61e8], R18 ;  /* 0x0061e81201007387 */ /* 0x004fe20000100a00 */
[----:B------:R0:W-:Y:S03]  /*46c90*/  STL.64 [R1+0x61e0], R16 ;  /* 0x0061e01001007387 */ /* 0x0001e60000100a00 */
[----:B0-----:R-:W2:Y:S01]  /*46ca0*/  LDL.LU R16, [R1+0x1b0] ;  /* 0x0001b00001107983 */ /* 0x001ea20000300800 */
[----:B------:R-:W2:Y:S02]  /*46cb0*/  LDL.LU R17, [R1+0x1b4] ;  /* 0x0001b40001117983 */ /* 0x000ea40000300800 */
[----:B------:R-:W2:Y:S02]  /*46cc0*/  LDL.LU R18, [R1+0x1b8] ;  /* 0x0001b80001127983 */ /* 0x000ea40000300800 */
[----:B------:R-:W2:Y:S02]  /*46cd0*/  LDL.LU R19, [R1+0x1bc] ;  /* 0x0001bc0001137983 */ /* 0x000ea40000300800 */
[----:B--2---:R-:W-:Y:S01]  /*46ce0*/  STL.64 [R1+0x6200], R18 ;  /* 0x0062001201007387 */ /* 0x004fe20000100a00 */
[----:B------:R0:W-:Y:S03]  /*46cf0*/  STL.64 [R1+0x61f8], R16 ;  /* 0x0061f81001007387 */ /* 0x0001e60000100a00 */
[----:B0-----:R-:W2:Y:S01]  /*46d00*/  LDL.LU R16, [R1+0x1c0] ;  /* 0x0001c00001107983 */ /* 0x001ea20000300800 */
[----:B------:R-:W2:Y:S02]  /*46d10*/  LDL.LU R17, [R1+0x1c4] ;  /* 0x0001c40001117983 */ /* 0x000ea40000300800 */
[----:B------:R-:W2:Y:S02]  /*46d20*/  LDL.LU R18, [R1+0x1c8] ;  /* 0x0001c80001127983 */ /* 0x000ea40000300800 */
[----:B------:R-:W2:Y:S01]  /*46d30*/  LDL.LU R19, [R1+0x1cc] ;  /* 0x0001cc0001137983 */ /* 0x000ea20000300800 */
[----:B------:R-:W-:Y:S01]  /*46d40*/  STL.64 [R1+0x6178], R26 ;  /* 0x0061781a01007387 */ /* 0x000fe20000100a00 */
[----:B----4-:R0:W-:Y:S03]  /*46d50*/  STL.64 [R1+0x6170], R24 ;  /* 0x0061701801007387 */ /* 0x0101e60000100a00 */
[----:B0-----:R-:W4:Y:S01]  /*46d60*/  LDL.LU R24, [R1+0x160] ;  /* 0x0001600001187983 */ /* 0x001f220000300800 */
[----:B------:R-:W4:Y:S02]  /*46d70*/  LDL.LU R25, [R1+0x164] ;  /* 0x0001640001197983 */ /* 0x000f240000300800 */
[----:B------:R-:W2:Y:S02]  /*46d80*/  LDL.LU R26, [R1+0x168] ;  /* 0x00016800011a7983 */ /* 0x000ea40000300800 */
[----:B------:R-:W2:Y:S01]  /*46d90*/  LDL.LU R27, [R1+0x16c] ;  /* 0x00016c00011b7983 */ /* 0x000ea20000300800 */
[C---:B---3--:R-:W-:Y:S01]  /*46da0*/  HMMA.16816.F32.BF16 R12, R20.reuse, R6, R12 ;  /* 0x00000006140c723c */ /* 0x048fe2000004180c */
[----:B--2---:R-:W-:Y:S01]  /*46db0*/  STL.64 [R1+0x6190], R26 ;  /* 0x0061901a01007387 */ /* 0x004fe20000100a00 */
[----:B----4-:R0:W-:Y:S03]  /*46dc0*/  STL.64 [R1+0x6188], R24 ;  /* 0x0061881801007387 */ /* 0x0101e60000100a00 */
[----:B0-----:R-:W2:Y:S01]  /*46dd0*/  LDL.LU R24, [R1+0x170] ;  /* 0x0001700001187983 */ /* 0x001ea20000300800 */
[----:B------:R-:W2:Y:S02]  /*46de0*/  LDL.LU R25, [R1+0x174] ;  /* 0x0001740001197983 */ /* 0x000ea40000300800 */
[----:B------:R-:W2:Y:S02]  /*46df0*/  LDL.LU R26, [R1+0x178] ;  /* 0x00017800011a7983 */ /* 0x000ea40000300800 */
[----:B------:R-:W2:Y:S01]  /*46e00*/  LDL.LU R27, [R1+0x17c] ;  /* 0x00017c00011b7983 */ /* 0x000ea20000300800 */
[----:B------:R-:W-:Y:S01]  /*46e10*/  STL.64 [R1+0x6110], R10 ;  /* 0x0061100a01007387 */ /* 0x000fe20000100a00 */
[----:B------:R0:W-:Y:S02]  /*46e20*/  STL [R1+0x6108], R9 ;  /* 0x0061080901007387 */ /* 0x0001e40000100800 */
[----:B------:R-:W3:Y:S01]  /*46e30*/  LDL.LU R8, [R1+0x140] ;  /* 0x0001400001087983 */ /* 0x000ee20000300800 */
[----:B0-----:R-:W3:Y:S01]  /*46e40*/  LDL.LU R9, [R1+0x144] ;  /* 0x0001440001097983 */ /* 0x001ee20000300800 */
[----:B------:R-:W3:Y:S02]  /*46e50*/  LDL.LU R10, [R1+0x148] ;  /* 0x00014800010a7983 */ /* 0x000ee40000300800 */
[----:B------:R-:W3:Y:S05]  /*46e60*/  LDL.LU R11, [R1+0x14c] ;  /* 0x00014c00010b7983 */ /* 0x000eea0000300800 */
[----:B------:R-:W-:Y:S01]  /*46e70*/  STL.64 [R1+0x1d0], R12 ;  /* 0x0001d00c01007387 */ /* 0x000fe20000100a00 */
[----:B------:R0:W-:Y:S04]  /*46e80*/  STL.64 [R1+0x1d8], R14 ;  /* 0x0001d80e01007387 */ /* 0x0001e80000100a00 */
[----:B0-----:R-:W4:Y:S01]  /*46e90*/  LDL.LU.64 R14, [R1+0x6208] ;  /* 0x00620800010e7983 */ /* 0x001f220000300a00 */
[----:B------:R-:W-:Y:S01]  /*46ea0*/  STL.64 [R1+0x6100], R6 ;  /* 0x0061000601007387 */ /* 0x000fe20000100a00 */
[C---:B----4-:R-:W-:Y:S02]  /*46eb0*/  HMMA.16816.F32.BF16 R12, R20.reuse, R14, R16 ;  /* 0x0000000e140c723c */ /* 0x050fe40000041810 */
[----:B------:R-:W4:Y:S01]  /*46ec0*/  LDL.LU.64 R18, [R1+0x6200] ;  /* 0x0062000001127983 */ /* 0x000f220000300a00 */
[----:B------:R-:W4:Y:S11]  /*46ed0*/  LDL.LU.64 R16, [R1+0x61f8] ;  /* 0x0061f80001107983 */ /* 0x000f360000300a00 */
[----:B------:R-:W-:Y:S09]  /*46ee0*/  @!UPT UIADD3 URZ, URZ, URZ, URZ ;  /* 0x0000003f3f3ff290 */ /* 0x000ff2000fffe03f */
[----:B------:R-:W-:Y:S01]  /*46ef0*/  STL.64 [R1+0x1c0], R12 ;  /* 0x0001c00c01007387 */ /* 0x000fe20000100a00 */
[----:B------:R0:W-:Y:S03]  /*46f00*/  STL.64 [R1+0x1c8], R14 ;  /* 0x0001c80e01007387 */ /* 0x0001e60000100a00 */
[----:B0-----:R-:W4:Y:S02]  /*46f10*/  LDL.LU.64 R14, [R1+0x61f0] ;  /* 0x0061f000010e7983 */ /* 0x001f240000300a00 */
[C---:B----4-:R-:W-:Y:S02]  /*46f20*/  HMMA.16816.F32.BF16 R12, R20.reuse, R14, R16 ;  /* 0x0000000e140c723c */ /* 0x050fe40000041810 */
[----:B------:R-:W4:Y:S01]  /*46f30*/  LDL.LU.64 R18, [R1+0x61e8] ;  /* 0x0061e80001127983 */ /* 0x000f220000300a00 */
[----:B------:R-:W4:Y:S11]  /*46f40*/  LDL.LU.64 R16, [R1+0x61e0] ;  /* 0x0061e00001107983 */ /* 0x000f360000300a00 */
[----:B------:R-:W-:Y:S09]  /*46f50*/  @!UPT UIADD3 URZ, URZ, URZ, URZ ;  /* 0x0000003f3f3ff290 */ /* 0x000ff2000fffe03f */
[----:B------:R-:W-:Y:S01]  /*46f60*/  STL.64 [R1+0x1b0], R12 ;  /* 0x0001b00c01007387 */ /* 0x000fe20000100a00 */
[----:B------:R0:W-:Y:S03]  /*46f70*/  STL.64 [R1+0x1b8], R14 ;  /* 0x0001b80e01007387 */ /* 0x0001e60000100a00 */
[----:B0-----:R-:W4:Y:S01]  /*46f80*/  LDL.LU.64 R14, [R1+0x61d8] ;  /* 0x0061d800010e7983 */ /* 0x001f220000300a00 */
[----:B------:R-:W-:Y:S02]  /*46f90*/  IMAD.MOV.U32 R6, RZ, RZ, R2 ;  /* 0x000000ffff067224 */ /* 0x000fe400078e0002 */
[----:B------:R-:W-:Y:S01]  /*46fa0*/  IMAD.MOV.U32 R7, RZ, RZ, R0 ;  /* 0x000000ffff077224 */ /* 0x000fe200078e0000 */
[C---:B----4-:R-:W-:Y:S01]  /*46fb0*/  HMMA.16816.F32.BF16 R16, R20.reuse, R14, R16 ;  /* 0x0000000e1410723c */ /* 0x050fe20000041810 */
[----:B------:R-:W-:Y:S02]  /*46fc0*/  IMAD.MOV.U32 R2, RZ, RZ, R14 ;  /* 0x000000ffff027224 */ /* 0x000fe400078e000e */
[----:B------:R-:W-:Y:S11]  /*46fd0*/  IMAD.MOV.U32 R0, RZ, RZ, R15 ;  /* 0x000000ffff007224 */ /* 0x000ff600078e000f */
[----:B------:R-:W-:Y:S09]  /*46fe0*/  @!UPT UIADD3 URZ, URZ, URZ, URZ ;  /* 0x0000003f3f3ff290 */ /* 0x000ff2000fffe03f */
[----:B------:R-:W-:Y:S01]  /*46ff0*/  STL.64 [R1+0x1a0], R16 ;  /* 0x0001a01001007387 */ /* 0x000fe20000100a00 */
[----:B------:R0:W-:Y:S03]  /*47000*/  STL.64 [R1+0x1a8], R18 ;  /* 0x0001a81201007387 */ /* 0x0001e60000100a00 */
[----:B0-----:R-:W4:Y:S01]  /*47010*/  LDL.LU.64 R18, [R1+0x61d0] ;  /* 0x0061d00001127983 */ /* 0x001f220000300a00 */
[----:B------:R-:W4:Y:S02]  /*47020*/  LDL.LU.64 R16, [R1+0x61c8] ;  /* 0x0061c80001107983 */ /* 0x000f240000300a00 */
[----:B------:R-:W4:Y:S02]  /*47030*/  LDL.LU.64 R14, [R1+0x61c0] ;  /* 0x0061c000010e7983 */ /* 0x000f240000300a00 */
[----:B------:R-:W-:Y:S01]  /*47040*/  STL [R1+0x60d4], R0 ;  /* 0x0060d40001007387 */ /* 0x000fe20000100800 */
[----:B------:R-:W-:Y:S01]  /*47050*/  STL [R1+0x60d0], R2 ;  /* 0x0060d00201007387 */ /* 0x000fe20000100800 */
[C---:B----4-:R-:W-:Y:S03]  /*47060*/  HMMA.16816.F32.BF16 R12, R20.reuse, R14, R16 ;  /* 0x0000000e140c723c */ /* 0x050fe60000041810 */
[----:B------:R-:W4:Y:S11]  /*47070*/  LDL.LU.64 R18, [R1+0x61b8] ;  /* 0x0061b80001127983 */ /* 0x000f360000300a00 */
[----:B------:R-:W-:Y:S09]  /*47080*/  @!UPT UIADD3 URZ, URZ, URZ, URZ ;  /* 0x0000003f3f3ff290 */ /* 0x000ff2000fffe03f */
[----:B------:R-:W-:Y:S01]  /*47090*/  STL.64 [R1+0x190], R12 ;  /* 0x0001900c01007387 */ /* 0x000fe20000100a00 */
[----:B------:R0:W-:Y:S03]  /*470a0*/  STL.64 [R1+0x198], R14 ;  /* 0x0001980e01007387 */ /* 0x0001e60000100a00 */
[----:B0-----:R-:W2:Y:S01]  /*470b0*/  LDL.LU.64 R14, [R1+0x61b0] ;  /* 0x0061b000010e7983 */ /* 0x001ea20000300a00 */
[----:B------:R-:W2:Y:S02]  /*470c0*/  LDL.LU.64 R12, [R1+0x61a8] ;  /* 0x0061a800010c7983 */ /* 0x000ea40000300a00 */
[----:B----4-:R-:W-:Y:S01]  /*470d0*/  IMAD.MOV.U32 R3, RZ, RZ, R19 ;  /* 0x000000ffff037224 */ /* 0x010fe200078e0013 */
[C---:B--2---:R-:W-:Y:S11]  /*470e0*/  HMMA.16816.F32.BF16 R12, R20.reuse, R18, R12 ;  /* 0x00000012140c723c */ /* 0x044ff6000004180c */
[----:B------:R-:W-:Y:S11]  /*470f0*/  @!UPT UIADD3 URZ, URZ, URZ, URZ ;  /* 0x0000003f3f3ff290 */ /* 0x000ff6000fffe03f */
[----:B------:R-:W-:Y:S01]  /*47100*/  @!UPT UIADD3 URZ, URZ, URZ, URZ ;  /* 0x0000003f3f3ff290 */ /* 0x000fe2000fffe03f */
[----:B------:R0:W-:Y:S01]  /*47110*/  STL.64 [R1+0x180], R12 ;  /* 0x0001800c01007387 */ /* 0x0001e20000100a00 */
[----:B------:R1:W-:Y:S02]  /*47120*/  STL.64 [R1+0x188], R14 ;  /* 0x0001880e01007387 */ /* 0x0003e40000100a00 */
[----:B0-----:R-:W-:Y:S01]  /*47130*/  IMAD.MOV.U32 R12, RZ, RZ, R18 ;  /* 0x000000ffff0c7224 */ /* 0x001fe200078e0012 */
[----:B-1----:R-:W2:Y:S01]  /*47140*/  LDL.LU.64 R14, [R1+0x61a0] ;  /* 0x0061a000010e7983 */ /* 0x002ea20000300a00 */
        /* <DEDUP_REMOVED lines=17> */
[----:B--2---:R-:W-:Y:S01]  /*47260*/  STL.64 [R1+0x6120], R14 ;  /* 0x0061200e01007387 */ /* 0x004fe20000100a00 */
[----:B------:R0:W-:Y:S04]  /*47270*/  STL.64 [R1+0x6118], R12 ;  /* 0x0061180c01007387 */ /* 0x0001e80000100a00 */
[----:B0-----:R-:W2:Y:S01]  /*47280*/  LDL.LU R12, [R1+0x500] ;  /* 0x00050000010c7983 */ /* 0x001ea20000300800 */
[----:B------:R-:W2:Y:S02]  /*47290*/  LDL.LU R13, [R1+0x504] ;  /* 0x00050400010d7983 */ /* 0x000ea40000300800 */
[----:B------:R-:W2:Y:S02]  /*472a0*/  LDL.LU R14, [R1+0x508] ;  /* 0x00050800010e7983 */ /* 0x000ea40000300800 */
[----:B------:R-:W2:Y:S01]  /*472b0*/  LDL.LU R15, [R1+0x50c] ;  /* 0x00050c00010f7983 */ /* 0x000ea20000300800 */
[C---:B----4-:R-:W-:Y:S01]  /*472c0*/  HMMA.16816.F32.BF16 R16, R20.reuse, R18, R24 ;  /* 0x000000121410723c */ /* 0x050fe20000041818 */
[----:B------:R-:W4:Y:S01]  /*472d0*/  LDL.LU.64 R26, [R1+0x6160] ;  /* 0x00616000011a7983 */ /* 0x000f220000300a00 */
[----:B------:R-:W4:Y:S11]  /*472e0*/  LDL.LU.64 R24, [R1+0x6158] ;  /* 0x0061580001187983 */ /* 0x000f360000300a00 */
[----:B------:R-:W-:Y:S10]  /*472f0*/  @!UPT UIADD3 URZ, URZ, URZ, URZ ;  /* 0x0000003f3f3ff290 */ /* 0x000ff4000fffe03f */
[----:B------:R-:W-:Y:S01]  /*47300*/  STL.64 [R1+0x7a0], R16 ;  /* 0x0007a01001007387 */ /* 0x000fe20000100a00 */
[----:B------:R-:W-:Y:S02]  /*47310*/  STL.64 [R1+0x7a8], R18 ;  /* 0x0007a81201007387 */ /* 0x000fe40000100a00 */
[----:B------:R-:W0:Y:S01]  /*47320*/  LDSM.16.MT88.4 R16, [R28+0x2080] ;  /* 0x002080001c10783b */ /* 0x000e220000004200 */
[----:B--2---:R-:W-:Y:S01]  /*47330*/  HMMA.16816.F32.BF16 R12, R20, R6, R12 ;  /* 0x00000006140c723c */ /* 0x004fe2000004180c */
[----:B0-----:R-:W-:Y:S02]  /*47340*/  STL.64 [R1+0x6028], R18 ;  /* 0x0060281201007387 */ /* 0x001fe40000100a00 */
[----:B------:R-:W-:Y:S11]  /*47350*/  STL.64 [R1+0x6020], R16 ;  /* 0x0060201001007387 */ /* 0x000ff60000100a00 */
[----:B------:R-:W-:Y:S09]  /*47360*/  @!UPT UIADD3 URZ, URZ, URZ, URZ ;  /* 0x0000003f3f3ff290 */ /* 0x000ff2000fffe03f */
[----:B------:R-:W-:Y:S02]  /*47370*/  STL.64 [R1+0x510], R12 ;  /* 0x0005100c01007387 */ /* 0x000fe40000100a00 */
[----:B------:R0:W-:Y:S02]  /*47380*/  STL.64 [R1+0x518], R14 ;  /* 0x0005180e01007387 */ /* 0x0001e40000100a00 */
[----:B0-----:R-:W2:Y:S01]  /*47390*/  LDL.64 R14, [R1+0x8] ;  /* 0x00000800010e7983 */ /* 0x001ea20000100a00 */
[----:B------:R-:W-:Y:S02]  /*473a0*/  IMAD.MOV.U32 R18, RZ, RZ, R5 ;  /* 0x000000ffff127224 */ /* 0x000fe400078e0005 */
[----:B------:R-:W-:-:S07]  /*473b0*/  IMAD.MOV.U32 R19, RZ, RZ, R4 ;  /* 0x000000ffff137224 */ /* 0x000fce00078e0004 */
[----:B---3--:R-:W-:Y:S01]  /*473c0*/  HMMA.16816.F32.BF16 R4, R20, R18, R8 ;  /* 0x000000121404723c */ /* 0x008fe20000041808 */
[----:B--2---:R0:W-:Y:S11]  /*473d0*/  STL.64 [R1+0x6138], R14 ;  /* 0x0061380e01007387 */ /* 0x0041f60000100a00 */
[----:B------:R-:W-:Y:S11]  /*473e0*/  @!UPT UIADD3 URZ, URZ, URZ, URZ ;  /* 0x0000003f3f3ff290 */ /* 0x000ff6000fffe03f */
[----:B------:R-:W-:Y:S02]  /*473f0*/  STL.64 [R1+0x690], R4 ;  /* 0x0006900401007387 */ /* 0x000fe40000100a00 */
[----:B------:R-:W-:Y:S01]  /*47400*/  STL.64 [R1+0x698], R6 ;  /* 0x0006980601007387 */ /* 0x000fe20000100a00 */
[----:B0-----:R-:W2:Y:S04]  /*47410*/  LDL.64 R14, [R1+0x18] ;  /* 0x00001800010e7983 */ /* 0x001ea80000100a00 */
[----:B--2---:R0:W-:Y:S04]  /*47420*/  STL.64 [R1+0x6150], R14 ;  /* 0x0061500e01007387 */ /* 0x0041e80000100a00 */
[----:B0-----:R-:W4:Y:S01]  /*47430*/  LDL.64 R14, [R1+0x28] ;  /* 0x00002800010e7983 */ /* 0x001f220000100a00 */
[----:B------:R-:W2:Y:S02]  /*47440*/  LDL.LU R8, [R1+0x450] ;  /* 0x0004500001087983 */ /* 0x000ea40000300800 */
[----:B------:R-:W2:Y:S02]  /*47450*/  LDL.LU R9, [R1+0x454] ;  /* 0x0004540001097983 */ /* 0x000ea40000300800 */
[----:B------:R-:W3:Y:S01]  /*47460*/  LDL.LU R10, [R1+0x458] ;  /* 0x00045800010a7983 */ /* 0x000ee20000300800 */
[----:B------:R-:W3:Y:S04]  /*47470*/  LDL.LU R11, [R1+0x45c] ;  /* 0x00045c00010b7983 */ /* 0x000ee80000300800 */
[----:B---3--:R-:W-:Y:S01]  /*47480*/  STL.64 [R1+0x6130], R10 ;  /* 0x0061300a01007387 */ /* 0x008fe20000100a00 */
[----:B--2---:R0:W-:Y:S03]  /*47490*/  STL.64 [R1+0x6128], R8 ;  /* 0x0061280801007387 */ /* 0x0041e60000100a00 */
        /* <DEDUP_REMOVED lines=14> */
[----:B------:R-:W2:Y:S04]  /*47580*/  LDL.64 R22, [R1+0x38] ;  /* 0x0000380001167983 */ /* 0x000ea80000100a00 */
[----:B--2---:R0:W-:Y:S01]  /*47590*/  STL.64 [R1+0x60f8], R22 ;  /* 0x0060f81601007387 */ /* 0x0041e20000100a00 */
[----:B------:R-:W2:Y:S02]  /*475a0*/  LDL.LU R20, [R1+0x430] ;  /* 0x0004300001147983 */ /* 0x000ea40000300800 */
[----:B------:R-:W2:Y:S01]  /*475b0*/  LDL.LU R21, [R1+0x434] ;  /* 0x0004340001157983 */ /* 0x000ea20000300800 */
[----:B0-----:R-:W2:Y:S01]  /*475c0*/  LDL.LU R22, [R1+0x438] ;  /* 0x0004380001167983 */ /* 0x001ea20000300800 */
[----:B------:R-:W2:Y:S02]  /*475d0*/  LDL.LU R23, [R1+0x43c] ;  /* 0x00043c0001177983 */ /* 0x000ea40000300800 */
[----:B------:R0:W-:Y:S02]  /*475e0*/  STL.64 [R1+0x6040], R18 ;  /* 0x0060401201007387 */ /* 0x0001e40000100a00 */
[----:B------:R-:W4:Y:S01]  /*475f0*/  LDL.LU R16, [R1+0x480] ;  /* 0x0004800001107983 */ /* 0x000f220000300800 */
[----:B------:R-:W4:Y:S04]  /*47600*/  LDL.LU R17, [R1+0x484] ;  /* 0x0004840001117983 */ /* 0x000f280000300800 */
[----:B0-----:R-:W4:Y:S01]  /*47610*/  LDL.LU R18, [R1+0x488] ;  /* 0x0004880001127983 */ /* 0x001f220000300800 */
[----:B------:R-:W4:Y:S02]  /*47620*/  LDL.LU R19, [R1+0x48c] ;  /* 0x00048c0001137983 */ /* 0x000f240000300800 */
[C---:B----4-:R-:W-:Y:S11]  /*47630*/  HMMA.16816.F32.BF16 R16, R24.reuse, R14, R16 ;  /* 0x0000000e1810723c */ /* 0x050ff60000041810 */
[----:B------:R-:W-:Y:S11]  /*47640*/  @!UPT UIADD3 URZ, URZ, URZ, URZ ;  /* 0x0000003f3f3ff290 */ /* 0x000ff6000fffe03f */
[----:B------:R-:W-:Y:S01]  /*47650*/  @!UPT UIADD3 URZ, URZ, URZ, URZ ;  /* 0x0000003f3f3ff290 */ /* 0x000fe2000fffe03f */
[----:B------:R0:W-:Y:S01]  /*47660*/  STL.64 [R1+0x480], R16 ;  /* 0x0004801001007387 */ /* 0x0001e20000100a00 */
[----:B------:R1:W-:Y:S02]  /*47670*/  STL.64 [R1+0x488], R18 ;  /* 0x0004881201007387 */ /* 0x0003e40000100a00 */
[----:B0-----:R-:W-:Y:S02]  /*47680*/  IMAD.MOV.U32 R17, RZ, RZ, R14 ;  /* 0x000000ffff117224 */ /* 0x001fe400078e000e */
[----:B------:R-:W-:Y:S02]  /*47690*/  IMAD.MOV.U32 R16, RZ, RZ, R15 ;  /* 0x000000ffff107224 */ /* 0x000fe400078e000f */
[----:B------:R-:W4:Y:S02]  /*476a0*/  LDL.LU.64 R14, [R1+0x6150] ;  /* 0x00615000010e7983 */ /* 0x000f240000300a00 */
[----:B----4-:R-:W-:Y:S01]  /*476b0*/  HMMA.16816.F32.BF16 R8, R24, R14, R8 ;  /* 0x0000000e1808723c */ /* 0x010fe20000041808 */
[----:B-1----:R-:W-:-:S02]  /*476c0*/  IMAD.MOV.U32 R19, RZ, RZ, R14 ;  /* 0x000000ffff137224 */ /* 0x002fc400078e000e */
[----:B------:R-:W-:Y:S11]  /*476d0*/  IMAD.MOV.U32 R18, RZ, RZ, R15 ;  /* 0x000000ffff127224 */ /* 0x000ff600078e000f */
[----:B------:R-:W-:Y:S09]  /*476e0*/  @!UPT UIADD3 URZ, URZ, URZ, URZ ;  /* 0x0000003f3f3ff290 */ /* 0x000ff2000fffe03f */
[----:B------:R-:W-:Y:S01]  /*476f0*/  STL.64 [R1+0x470], R8 ;  /* 0x0004700801007387 */ /* 0x000fe20000100a00 */
[----:B------:R0:W-:Y:S03]  /*47700*/  STL.64 [R1+0x478], R10 ;  /* 0x0004780a01007387 */ /* 0x0001e60000100a00 */
[----:B0-----:R-:W4:Y:S01]  /*47710*/  LDL.LU.64 R10, [R1+0x6148] ;  /* 0x00614800010a7983 */ /* 0x001f220000300a00 */
[----:B------:R-:W4:Y:S02]  /*47720*/  LDL.LU.64 R8, [R1+0x6140] ;  /* 0x0061400001087983 */ /* 0x000f240000300a00 */
[----:B------:R-:W4:Y:S02]  /*47730*/  LDL.LU.64 R14, [R1+0x6138] ;  /* 0x00613800010e7983 */ /* 0x000f240000300a00 */
[----:B------:R-:W-:Y:S01]  /*47740*/  STL.64 [R1+0x60e0], R18 ;  /* 0x0060e01201007387 */ /* 0x000fe20000100a00 */
[----:B------:R0:W-:Y:S04]  /*47750*/  STL.64 [R1+0x60d8], R16 ;  /* 0x0060d81001007387 */ /* 0x0001e80000100a00 */
[----:B0-----:R-:W2:Y:S01]  /*47760*/  LDL.LU R16, [R1+0x790] ;  /* 0x0007900001107983 */ /* 0x001ea20000300800 */
[----:B------:R-:W2:Y:S02]  /*47770*/  LDL.LU R17, [R1+0x794] ;  /* 0x0007940001117983 */ /* 0x000ea40000300800 */
[----:B------:R-:W2:Y:S02]  /*47780*/  LDL.LU R18, [R1+0x798] ;  /* 0x0007980001127983 */ /* 0x000ea40000300800 */
[----:B------:R-:W2:Y:S01]  /*47790*/  LDL.LU R19, [R1+0x79c] ;  /* 0x00079c0001137983 */ /* 0x000ea20000300800 */
[----:B----4-:R-:W-:Y:S01]  /*477a0*/  HMMA.16816.F32.BF16 R8, R24, R14, R8 ;  /* 0x0000000e1808723c */ /* 0x010fe20000041808 */
[----:B------:R-:W-:-:S02]  /*477b0*/  IMAD.MOV.U32 R0, RZ, RZ, R14 ;  /* 0x000000ffff007224 */ /* 0x000fc400078e000e */
[----:B------:R-:W-:Y:S01]  /*477c0*/  IMAD.MOV.U32 R2, RZ, RZ, R15 ;  /* 0x000000ffff027224 */ /* 0x000fe200078e000f */
[----:B--2---:R-:W-:Y:S01]  /*477d0*/  STL.64 [R1+0x60f0], R18 ;  /* 0x0060f01201007387 */ /* 0x004fe20000100a00 */
[----:B------:R0:W-:Y:S03]  /*477e0*/  STL.64 [R1+0x60e8], R16 ;  /* 0x0060e81001007387 */ /* 0x0001e60000100a00 */
[----:B0-----:R-:W2:Y:S01]  /*477f0*/  LDL.LU R16, [R1+0x420] ;  /* 0x0004200001107983 */ /* 0x001ea20000300800 */
[----:B------:R-:W2:Y:S02]  /*47800*/  LDL.LU R17, [R1+0x424] ;  /* 0x0004240001117983 */ /* 0x000ea40000300800 */
[----:B------:R-:W2:Y:S02]  /*47810*/  LDL.LU R18, [R1+0x428] ;  /* 0x0004280001127983 */ /* 0x000ea40000300800 */
[----:B------:R-:W2:Y:S10]  /*47820*/  LDL.LU R19, [R1+0x42c] ;  /* 0x00042c0001137983 */ /* 0x000eb40000300800 */
[----:B------:R-:W-:Y:S01]  /*47830*/  STL.64 [R1+0x460], R8 ;  /* 0x0004600801007387 */ /* 0x000fe20000100a00 */
[----:B------:R0:W-:Y:S03]  /*47840*/  STL.64 [R1+0x468], R10 ;  /* 0x0004680a01007387 */ /* 0x0001e60000100a00 */
[----:B0-----:R-:W4:Y:S01]  /*47850*/  LDL.LU.64 R10, [R1+0x6130] ;  /* 0x00613000010a7983 */ /* 0x001f220000300a00 */
[----:B------:R-:W4:Y:S02]  /*47860*/  LDL.LU.64 R8, [R1+0x6128] ;  /* 0x0061280001087983 */ /* 0x000f240000300a00 */
[----:B------:R-:W4:Y:S02]  /*47870*/  LDL.LU.64 R14, [R1+0x6120] ;  /* 0x00612000010e7983 */ /* 0x000f240000300a00 */
[----:B------:R-:W2:Y:S01]  /*47880*/  LDL.LU.64 R12, [R1+0x6118] ;  /* 0x00611800010c7983 */ /* 0x000ea20000300a00 */
[C---:B----4-:R-:W-:Y:S11]  /*47890*/  HMMA.16816.F32.BF16 R8, R24.reuse, R14, R8 ;  /* 0x0000000e1808723c */ /* 0x050ff60000041808 */
[----:B------:R-:W-:Y:S11]  /*478a0*/  @!UPT UIADD3 URZ, URZ, URZ, URZ ;  /* 0x0000003f3f3ff290 */ /* 0x000ff6000fffe03f */
[----:B------:R-:W-:Y:S01]  /*478b0*/  @!UPT UIADD3 URZ, URZ, URZ, URZ ;  /* 0x0000003f3f3ff290 */ /* 0x000fe2000fffe03f */
[----:B------:R-:W-:Y:S01]  /*478c0*/  STL.64 [R1+0x450], R8 ;  /* 0x0004500801007387 */ /* 0x000fe20000100a00 */
[----:B------:R0:W-:Y:S03]  /*478d0*/  STL.64 [R1+0x458], R10 ;  /* 0x0004580a01007387 */ /* 0x0001e60000100a00 */
[----:B0-----:R-:W3:Y:S01]  /*478e0*/  LDL.LU.64 R10, [R1+0x6110] ;  /* 0x00611000010a7983 */ /* 0x001ee20000300a00 */
[----:B------:R-:W4:Y:S02]  /*478f0*/  LDL.LU R9, [R1+0x6108] ;  /* 0x0061080001097983 */ /* 0x000f240000300800 */
[----:B------:R-:W-:Y:S01]  /*47900*/  STL.64 [R1+0x60b0], R14 ;  /* 0x0060b00e01007387 */ /* 0x000fe20000100a00 */
[C---:B---3--:R-:W-:Y:S11]  /*47910*/  HMMA.16816.F32.BF16 R4, R24.reuse, R10, R4 ;  /* 0x0000000a1804723c */ /* 0x048ff60000041804 */
[----:B------:R-:W-:Y:S11]  /*47920*/  @!UPT UIADD3 URZ, URZ, URZ, URZ ;  /* 0x0000003f3f3ff290 */ /* 0x000ff6000fffe03f */
[----:B------:R-:W-:Y:S01]  /*47930*/  @!UPT UIADD3 URZ, URZ, URZ, URZ ;  /* 0x0000003f3f3ff290 */ /* 0x000fe2000fffe03f */
[----:B------:R-:W-:Y:S01]  /*47940*/  STL.64 [R1+0x440], R4 ;  /* 0x0004400401007387 */ /* 0x000fe20000100a00 */
[----:B------:R0:W-:Y:S03]  /*47950*/  STL.64 [R1+0x448], R6 ;  /* 0x0004480601007387 */ /* 0x0001e60000100a00 */
[----:B0-----:R-:W3:Y:S02]  /*47960*/  LDL.LU.64 R6, [R1+0x6100] ;  /* 0x0061000001067983 */ /* 0x001ee40000300a00 */
[C---:B---3--:R-:W-:Y:S11]  /*47970*/  HMMA.16816.F32.BF16 R20, R24.reuse, R6, R20 ;  /* 0x000000061814723c */ /* 0x048ff60000041814 */
[----:B------:R-:W-:Y:S11]  /*47980*/  @!UPT UIADD3 URZ, URZ, URZ, URZ ;  /* 0x0000003f3f3ff290 */ /* 0x000ff6000fffe03f */
[----:B------:R-:W-:Y:S01]  /*47990*/  @!UPT UIADD3 URZ, URZ, URZ, URZ ;  /* 0x0000003f3f3ff290 */ /* 0x000fe2000fffe03f */
[----:B------:R-:W-:Y:S01]  /*479a0*/  STL.64 [R1+0x430], R20 ;  /* 0x0004301401007387 */ /* 0x000fe20000100a00 */
[----:B------:R0:W-:Y:S03]  /*479b0*/  STL.64 [R1+0x438], R22 ;  /* 0x0004381601007387 */ /* 0x0001e60000100a00 */
        /* <DEDUP_REMOVED lines=9> */
[----:B------:R-:W-:Y:S02]  /*47a50*/  STL.64 [R1+0x5fd8], R6 ;  /* 0x005fd80601007387 */ /* 0x000fe40000100a00 */
[----:B------:R0:W-:Y:S02]  /*47a60*/  STL.64 [R1+0x5fd0], R4 ;  /* 0x005fd00401007387 */ /* 0x0001e40000100a00 */
[----:B0-----:R-:W3:Y:S04]  /*47a70*/  LDL R5, [R1+0x1de0] ;  /* 0x001de00001057983 */ /* 0x001ee80000100800 */
[----:B---3--:R-:W0:Y:S04]  /*47a80*/  LDSM.16.MT88.4 R20, [R5+0x2100] ;  /* 0x002100000514783b */ /* 0x008e280000004200 */
[----:B0-----:R0:W-:Y:S01]  /*47a90*/  STL.64 [R1+0x5f10], R22 ;  /* 0x005f101601007387 */ /* 0x0011e20000100a00 */
[----:B------:R-:W-:Y:S03]  /*47aa0*/  STL.64 [R1+0x5f08], R20 ;  /* 0x005f081401007387 */ /* 0x000fe60000100a00 */
[----:B0-----:R-:W3:Y:S04]  /*47ab0*/  LDL.64 R22, [R1+0x58] ;  /* 0x0000580001167983 */ /* 0x001ee80000100a00 */
[----:B---3--:R0:W-:Y:S04]  /*47ac0*/  STL.64 [R1+0x6048], R22 ;  /* 0x0060481601007387 */ /* 0x0081e80000100a00 */
[----:B0-----:R-:W2:Y:S02]  /*47ad0*/  LDL.64 R22, [R1+0xc8] ;  /* 0x0000c80001167983 */ /* 0x001ea40000100a00 */
[----:B--2---:R-:W-:Y:S11]  /*47ae0*/  HMMA.16816.F32.BF16 R16, R24, R22, R16 ;  /* 0x000000161810723c */ /* 0x004ff60000041810 */
[----:B------:R-:W-:Y:S11]  /*47af0*/  @!UPT UIADD3 URZ, URZ, URZ, URZ ;  /* 0x0000003f3f3ff290 */ /* 0x000ff6000fffe03f */
[----:B------:R-:W-:Y:S01]  /*47b00*/  @!UPT UIADD3 URZ, URZ, URZ, URZ ;  /* 0x0000003f3f3ff290 */ /* 0x000fe2000fffe03f */
[----:B------:R-:W-:Y:S01]  /*47b10*/  STL.64 [R1+0x9d0], R16 ;  /* 0x0009d01001007387 */ /* 0x000fe20000100a00 */
[----:B------:R0:W-:Y:S03]  /*47b20*/  STL.64 [R1+0x9d8], R18 ;  /* 0x0009d81201007387 */ /* 0x0001e60000100a00 */
[----:B0-----:R-:W2:Y:S01]  /*47b30*/  LDL.LU.64 R18, [R1+0x60e0] ;  /* 0x0060e00001127983 */ /* 0x001ea20000300a00 */
[----:B------:R-:W-:Y:S02]  /*47b40*/  IMAD.MOV.U32 R8, RZ, RZ, R23 ;  /* 0x000000ffff087224 */ /* 0x000fe400078e0017 */
[----:B------:R-:W3:Y:S02]  /*47b50*/  LDL.LU.64 R16, [R1+0x60d8] ;  /* 0x0060d80001107983 */ /* 0x000ee40000300a00 */
[----:B------:R-:W-:Y:S02]  /*47b60*/  IMAD.MOV.U32 R6, RZ, RZ, R0 ;  /* 0x000000ffff067224 */ /* 0x000fe400078e0000 */
[----:B------:R-:W-:Y:S01]  /*47b70*/  IMAD.MOV.U32 R7, RZ, RZ, R2 ;  /* 0x000000ffff077224 */ /* 0x000fe200078e0002 */
[----:B------:R-:W-:Y:S01]  /*47b80*/  STL.64 [R1+0x5fe8], R10 ;  /* 0x005fe80a01007387 */ /* 0x000fe20000100a00 */
[----:B----4-:R-:W-:Y:S02]  /*47b90*/  STL.64 [R1+0x5fe0], R8 ;  /* 0x005fe00801007387 */ /* 0x010fe40000100a00 */
[----:B------:R-:W4:Y:S02]  /*47ba0*/  LDL.LU R0, [R1+0x60d4] ;  /* 0x0060d40001007983 */ /* 0x000f240000300800 */
[----:B------:R-:W3:Y:S01]  /*47bb0*/  LDL.LU R2, [R1+0x60d0] ;  /* 0x0060d00001027983 */ /* 0x000ee20000300800 */
[----:B------:R2:W-:Y:S01]  /*47bc0*/  STL.64 [R1+0x5ff0], R6 ;  /* 0x005ff00601007387 */ /* 0x0005e20000100a00 */
[----:B------:R-:W-:-:S02]  /*47bd0*/  IMAD.MOV.U32 R28, RZ, RZ, R22 ;  /* 0x000000ffff1c7224 */ /* 0x000fc400078e0016 */
[----:B--2---:R-:W-:Y:S02]  /*47be0*/  IMAD.MOV.U32 R6, RZ, RZ, R19 ;  /* 0x000000ffff067224 */ /* 0x004fe400078e0013 */
[----:B------:R-:W-:-:S05]  /*47bf0*/  IMAD.MOV.U32 R7, RZ, RZ, R18 ;  /* 0x000000ffff077224 */ /* 0x000fca00078e0012 */
[----:B------:R3:W-:Y:S01]  /*47c00*/  STL.64 [R1+0x6008], R6 ;  /* 0x0060080601007387 */ /* 0x0007e20000100a00 */
[----:B------:R-:W2:Y:S02]  /*47c10*/  LDL.LU R8, [R1+0x660] ;  /* 0x0006600001087983 */ /* 0x000ea40000300800 */
[----:B------:R-:W2:Y:S02]  /*47c20*/  LDL.LU R9, [R1+0x664] ;  /* 0x0006640001097983 */ /* 0x000ea40000300800 */
[----:B------:R-:W2:Y:S01]  /*47c30*/  LDL.LU R10, [R1+0x668] ;  /* 0x00066800010a7983 */ /* 0x000ea20000300800 */
[----:B------:R-:W2:Y:S01]  /*47c40*/  LDL.LU R11, [R1+0x66c] ;  /* 0x00066c00010b7983 */ /* 0x000ea20000300800 */
[----:B------:R-:W2:Y:S02]  /*47c50*/  LDL.64 R22, [R1+0x68] ;  /* 0x0000680001167983 */ /* 0x000ea40000100a00 */
[----:B---3--:R-:W-:Y:S02]  /*47c60*/  IMAD.MOV.U32 R7, RZ, RZ, R16 ;  /* 0x000000ffff077224 */ /* 0x008fe400078e0010 */
[----:B------:R-:W-:Y:S01]  /*47c70*/  IMAD.MOV.U32 R6, RZ, RZ, R17 ;  /* 0x000000ffff067224 */ /* 0x000fe200078e0011 */
[----:B--2---:R0:W-:Y:S01]  /*47c80*/  STL.64 [R1+0x6060], R22 ;  /* 0x0060601601007387 */ /* 0x0041e20000100a00 */
[----:B------:R-:W2:Y:S02]  /*47c90*/  LDL.LU R16, [R1+0x720] ;  /* 0x0007200001107983 */ /* 0x000ea40000300800 */
[----:B------:R-:W2:Y:S02]  /*47ca0*/  LDL.LU R17, [R1+0x724] ;  /* 0x0007240001117983 */ /* 0x000ea40000300800 */
[----:B------:R-:W3:Y:S01]  /*47cb0*/  LDL.LU R18, [R1+0x728] ;  /* 0x0007280001127983 */ /* 0x000ee20000300800 */
[----:B------:R-:W3:Y:S01]  /*47cc0*/  LDL.LU R19, [R1+0x72c] ;  /* 0x00072c0001137983 */ /* 0x000ee20000300800 */
[----:B0-----:R-:W-:-:S02]  /*47cd0*/  IMAD.MOV.U32 R22, RZ, RZ, R29 ;  /* 0x000000ffff167224 */ /* 0x001fc400078e001d */
[----:B------:R-:W-:-:S05]  /*47ce0*/  IMAD.MOV.U32 R23, RZ, RZ, R13 ;  /* 0x000000ffff177224 */ /* 0x000fca00078e000d */
[----:B------:R0:W-:Y:S04]  /*47cf0*/  STL.64 [R1+0x6078], R22 ;  /* 0x0060781601007387 */ /* 0x0001e80000100a00 */
[----:B0-----:R-:W2:Y:S04]  /*47d00*/  LDL.64 R22, [R1+0x88] ;  /* 0x0000880001167983 */ /* 0x001ea80000100a00 */
[----:B--2---:R-:W-:Y:S01]  /*47d10*/  STL.64 [R1+0x6090], R22 ;  /* 0x0060901601007387 */ /* 0x004fe20000100a00 */
[----:B---3--:R-:W-:Y:S02]  /*47d20*/  STL.64 [R1+0x6058], R18 ;  /* 0x0060581201007387 */ /* 0x008fe40000100a00 */
[----:B------:R0:W-:Y:S02]  /*47d30*/  STL.64 [R1+0x6050], R16 ;  /* 0x0060501001007387 */ /* 0x0001e40000100a00 */
[----:B0-----:R-:W2:Y:S01]  /*47d40*/  LDL.LU R16, [R1+0x730] ;  /* 0x0007300001107983 */ /* 0x001ea20000300800 */
[----:B------:R-:W2:Y:S02]  /*47d50*/  LDL.LU R17, [R1+0x734] ;  /* 0x0007340001117983 */ /* 0x000ea40000300800 */
[----:B------:R-:W3:Y:S02]  /*47d60*/  LDL.LU R18, [R1+0x738] ;  /* 0x0007380001127983 */ /* 0x000ee40000300800 */
[----:B------:R-:W3:Y:S02]  /*47d70*/  LDL.LU R19, [R1+0x73c] ;  /* 0x00073c0001137983 */ /* 0x000ee40000300800 */
[----:B------:R-:W-:-:S02]  /*47d80*/  IMAD.MOV.U32 R22, RZ, RZ, R12 ;  /* 0x000000ffff167224 */ /* 0x000fc400078e000c */
[----:B------:R-:W-:-:S05]  /*47d90*/  IMAD.MOV.U32 R23, RZ, RZ, R3 ;  /* 0x000000ffff177224 */ /* 0x000fca00078e0003 */
[----:B------:R-:W-:Y:S04]  /*47da0*/  STL.64 [R1+0x60a8], R22 ;  /* 0x0060a81601007387 */ /* 0x000fe80000100a00 */
[----:B---3--:R-:W-:Y:S01]  /*47db0*/  STL.64 [R1+0x6070], R18 ;  /* 0x0060701201007387 */ /* 0x008fe20000100a00 */
[----:B--2---:R0:W-:Y:S03]  /*47dc0*/  STL.64 [R1+0x6068], R16 ;  /* 0x0060681001007387 */ /* 0x0041e60000100a00 */
[----:B0-----:R-:W2:Y:S01]  /*47dd0*/  LDL.LU R16, [R1+0x740] ;  /* 0x0007400001107983 */ /* 0x001ea20000300800 */
[----:B------:R-:W2:Y:S02]  /*47de0*/  LDL.LU R17, [R1+0x744] ;  /* 0x0007440001117983 */ /* 0x000ea40000300800 */
[----:B------:R-:W3:Y:S02]  /*47df0*/  LDL.LU R18, [R1+0x748] ;  /* 0x0007480001127983 */ /* 0x000ee40000300800 */
[----:B------:R-:W3:Y:S01]  /*47e00*/  LDL.LU R19, [R1+0x74c] ;  /* 0x00074c0001137983 */ /* 0x000ee20000300800 */
[----:B------:R-:W2:Y:S01]  /*47e10*/  LDL.LU R12, [R1+0x770] ;  /* 0x00077000010c7983 */ /* 0x000ea20000300800 */
[----:B------:R-:W2:Y:S02]  /*47e20*/  LDL.LU R13, [R1+0x774] ;  /* 0x00077400010d7983 */ /* 0x000ea40000300800 */
[----:B------:R-:W2:Y:S02]  /*47e30*/  LDL.LU R14, [R1+0x778] ;  /* 0x00077800010e7983 */ /* 0x000ea40000300800 */
[----:B------:R-:W2:Y:S02]  /*47e40*/  LDL.LU R15, [R1+0x77c] ;  /* 0x00077c00010f7983 */ /* 0x000ea40000300800 */
[----:B--2---:R-:W-:Y:S01]  /*47e50*/  STL.64 [R1+0x60c0], R14 ;  /* 0x0060c00e01007387 */ /* 0x004fe20000100a00 */
[----:B------:R-:W-:Y:S02]  /*47e60*/  STL.64 [R1+0x60b8], R12 ;  /* 0x0060b80c01007387 */ /* 0x000fe40000100a00 */
[----:B------:R-:W2:Y:S02]  /*47e70*/  LDL.64 R22, [R1+0xa8] ;  /* 0x0000a80001167983 */ /* 0x000ea40000100a00 */
[----:B--2---:R0:W-:Y:S01]  /*47e80*/  STL.64 [R1+0x60c8], R22 ;  /* 0x0060c81601007387 */ /* 0x0041e20000100a00 */
[----:B------:R-:W2:Y:S02]  /*47e90*/  LDL.LU R20, [R1+0x780] ;  /* 0x0007800001147983 */ /* 0x000ea40000300800 */
[----:B------:R-:W2:Y:S01]  /*47ea0*/  LDL.LU R21, [R1+0x784] ;  /* 0x0007840001157983 */ /* 0x000ea20000300800 */
[----:B0-----:R-:W2:Y:S01]  /*47eb0*/  LDL.LU R22, [R1+0x788] ;  /* 0x0007880001167983 */ /* 0x001ea20000300800 */
[----:B------:R-:W2:Y:S02]  /*47ec0*/  LDL.LU R23, [R1+0x78c] ;  /* 0x00078c0001177983 */ /* 0x000ea40000300800 */
[----:B---3--:R-:W-:Y:S02]  /*47ed0*/  STL.64 [R1+0x6088], R18 ;  /* 0x0060881201007387 */ /* 0x008fe40000100a00 */
[----:B------:R0:W-:Y:S02]  /*47ee0*/  STL.64 [R1+0x6080], R16 ;  /* 0x0060801001007387 */ /* 0x0001e40000100a00 */
[----:B0-----:R-:W3:Y:S01]  /*47ef0*/  LDL.LU R16, [R1+0x750] ;  /* 0x0007500001107983 */ /* 0x001ee20000300800 */
[----:B------:R-:W3:Y:S02]  /*47f00*/  LDL.LU R17, [R1+0x754] ;  /* 0x0007540001117983 */ /* 0x000ee40000300800 */
[----:B------:R-:W2:Y:S02]  /*47f10*/  LDL.LU R18, [R1+0x758] ;  /* 0x0007580001127983 */ /* 0x000ea40000300800 */
[----:B------:R-:W2:Y:S02]  /*47f20*/  LDL.LU R19, [R1+0x75c] ;  /* 0x00075c0001137983 */ /* 0x000ea40000300800 */
[----:B------:R-:W-:-:S02]  /*47f30*/  IMAD.MOV.U32 R14, RZ, RZ, R2 ;  /* 0x000000ffff0e7224 */ /* 0x000fc400078e0002 */
[----:B----4-:R-:W-:Y:S01]  /*47f40*/  IMAD.MOV.U32 R15, RZ, RZ, R0 ;  /* 0x000000ffff0f7224 */ /* 0x010fe200078e0000 */
[----:B--2---:R-:W-:Y:S01]  /*47f50*/  STL.64 [R1+0x60a0], R18 ;  /* 0x0060a01201007387 */ /* 0x004fe20000100a00 */
[----:B---3--:R0:W-:Y:S03]  /*47f60*/  STL.64 [R1+0x6098], R16 ;  /* 0x0060981001007387 */ /* 0x0081e60000100a00 */
        /* <DEDUP_REMOVED lines=9> */
[----:B------:R-:W3:Y:S02]  /*48000*/  LDL.LU R7, [R1+0x41c] ;  /* 0x00041c0001077983 */ /* 0x000ee40000300800 */
[----:B------:R-:W-:Y:S01]  /*48010*/  STL.64 [R1+0x6000], R10 ;  /* 0x0060000a01007387 */ /* 0x000fe20000100a00 */
[----:B------:R0:W-:Y:S04]  /*48020*/  STL.64 [R1+0x5ff8], R8 ;  /* 0x005ff80801007387 */ /* 0x0001e80000100a00 */
[----:B0-----:R-:W4:Y:S01]  /*48030*/  LDL.LU R8, [R1+0x670] ;  /* 0x0006700001087983 */ /* 0x001f220000300800 */
[----:B------:R-:W4:Y:S02]  /*48040*/  LDL.LU R9, [R1+0x674] ;  /* 0x0006740001097983 */ /* 0x000f240000300800 */
[----:B------:R-:W2:Y:S02]  /*48050*/  LDL.LU R10, [R1+0x678] ;  /* 0x00067800010a7983 */ /* 0x000ea40000300800 */
[----:B------:R-:W2:Y:S01]  /*48060*/  LDL.LU R11, [R1+0x67c] ;  /* 0x00067c00010b7983 */ /* 0x000ea20000300800 */
[C---:B------:R-:W-:Y:S01]  /*48070*/  HMMA.16816.F32.BF16 R12, R24.reuse, R14, R20 ;  /* 0x0000000e180c723c */ /* 0x040fe20000041814 */
[----:B--2---:R-:W-:Y:S01]  /*48080*/  STL.64 [R1+0x6018], R10 ;  /* 0x0060180a01007387 */ /* 0x004fe20000100a00 */
[----:B----4-:R0:W-:Y:S03]  /*48090*/  STL.64 [R1+0x6010], R8 ;  /* 0x0060100801007387 */ /* 0x0101e60000100a00 */
[----:B0-----:R-:W2:Y:S01]  /*480a0*/  LDL.LU R8, [R1+0x680] ;  /* 0x0006800001087983 */ /* 0x001ea20000300800 */
[----:B------:R-:W2:Y:S02]  /*480b0*/  LDL.LU R9, [R1+0x684] ;  /* 0x0006840001097983 */ /* 0x000ea40000300800 */
[----:B------:R-:W2:Y:S02]  /*480c0*/  LDL.LU R10, [R1+0x688] ;  /* 0x00068800010a7983 */ /* 0x000ea40000300800 */
[----:B------:R-:W2:Y:S01]  /*480d0*/  LDL.LU R11, [R1+0x68c] ;  /* 0x00068c00010b7983 */ /* 0x000ea20000300800 */
[----:B------:R-:W4:Y:S11]  /*480e0*/  LDL.LU.64 R22, [R1+0x60c8] ;  /* 0x0060c80001167983 */ /* 0x000f360000300a00 */
[----:B------:R-:W-:Y:S01]  /*480f0*/  @!UPT UIADD3 URZ, URZ, URZ, URZ ;  /* 0x0000003f3f3ff290 */ /* 0x000fe2000fffe03f */
[----:B------:R-:W-:Y:S02]  /*48100*/  STL.64 [R1+0x790], R12 ;  /* 0x0007900c01007387 */ /* 0x000fe40000100a00 */
[----:B------:R0:W-:Y:S02]  /*48110*/  STL.64 [R1+0x798], R14 ;  /* 0x0007980e01007387 */ /* 0x0001e40000100a00 */
[----:B0-----:R-:W4:Y:S01]  /*48120*/  LDL.LU.64 R14, [R1+0x60c0] ;  /* 0x0060c000010e7983 */ /* 0x001f220000300a00 */
[----:B------:R-:W4:Y:S02]  /*48130*/  LDL.LU.64 R12, [R1+0x60b8] ;  /* 0x0060b800010c7983 */ /* 0x000f240000300a00 */
        /* <DEDUP_REMOVED lines=41> */
[C---:B--2---:R-:W-:Y:S11]  /*483d0*/  HMMA.16816.F32.BF16 R16, R24.reuse, R22, R16 ;  /* 0x000000161810723c */ /* 0x044ff60000041810 */
[----:B------:R-:W-:Y:S11]  /*483e0*/  @!UPT UIADD3 URZ, URZ, URZ, URZ ;  /* 0x0000003f3f3ff290 */ /* 0x000ff6000fffe03f */
[----:B------:R-:W-:Y:S01]  /*483f0*/  @!UPT UIADD3 URZ, URZ, URZ, URZ ;  /* 0x0000003f3f3ff290 */ /* 0x000fe2000fffe03f */
[----:B------:R-:W-:Y:S01]  /*48400*/  STL.64 [R1+0x730], R16 ;  /* 0x0007301001007387 */ /* 0x000fe20000100a00 */
[----:B------:R0:W-:Y:S03]  /*48410*/  STL.64 [R1+0x738], R18 ;  /* 0x0007381201007387 */ /* 0x0001e60000100a00 */
[----:B0-----:R-:W3:Y:S01]  /*48420*/  LDL.LU.64 R18, [R1+0x6040] ;  /* 0x0060400001127983 */ /* 0x001ee20000300a00 */
[----:B------:R0:W-:Y:S02]  /*48430*/  STL.64 [R1+0x5f18], R22 ;  /* 0x005f181601007387 */ /* 0x0001e40000100a00 */
[----:B------:R-:W2:Y:S02]  /*48440*/  LDL.LU R20, [R1+0x640] ;  /* 0x0006400001147983 */ /* 0x000ea40000300800 */
[----:B------:R-:W2:Y:S01]  /*48450*/  LDL.LU R21, [R1+0x644] ;  /* 0x0006440001157983 */ /* 0x000ea20000300800 */
[----:B0-----:R-:W2:Y:S01]  /*48460*/  LDL.LU R22, [R1+0x648] ;  /* 0x0006480001167983 */ /* 0x001ea20000300800 */
[----:B------:R-:W2:Y:S01]  /*48470*/  LDL.LU R23, [R1+0x64c] ;  /* 0x00064c0001177983 */ /* 0x000ea20000300800 */
[----:B---3--:R-:W-:Y:S02]  /*48480*/  HMMA.16816.F32.BF16 R24, R24, R18, R4 ;  /* 0x000000121818723c */ /* 0x008fe40000041804 */
[----:B------:R-:W3:Y:S01]  /*48490*/  LDL.LU.64 R6, [R1+0x6038] ;  /* 0x0060380001067983 */ /* 0x000ee20000300a00 */
[----:B------:R-:W2:Y:S02]  /*484a0*/  LDL.LU R5, [R1+0x6030] ;  /* 0x0060300001057983 */ /* 0x000ea40000300800 */
[----:B------:R-:W3:Y:S02]  /*484b0*/  LDL.LU.64 R18, [R1+0x6028] ;  /* 0x0060280001127983 */ /* 0x000ee40000300a00 */
[----:B------:R-:W3:Y:S11]  /*484c0*/  LDL.LU.64 R16, [R1+0x6020] ;  /* 0x0060200001107983 */ /* 0x000ef60000300a00 */
[----:B------:R-:W-:Y:S05]  /*484d0*/  @!UPT UIADD3 URZ, URZ, URZ, URZ ;  /* 0x0000003f3f3ff290 */ /* 0x000fea000fffe03f */
[----:B------:R-:W-:Y:S01]  /*484e0*/  STL.64 [R1+0x410], R24 ;  /* 0x0004101801007387 */ /* 0x000fe20000100a00 */
[----:B------:R-:W-:Y:S03]  /*484f0*/  STL.64 [R1+0x418], R26 ;  /* 0x0004181a01007387 */ /* 0x000fe60000100a00 */
[----:B--2---:R-:W0:Y:S04]  /*48500*/  LDSM.16.MT88.4 R24, [R5+0x2180] ;  /* 0x002180000518783b */ /* 0x004e280000004200 */
[----:B0-----:R0:W-:Y:S01]  /*48510*/  STL.64 [R1+0x5d98], R26 ;  /* 0x005d981a01007387 */ /* 0x0011e20000100a00 */
[----:B------:R1:W-:Y:S03]  /*48520*/  STL.64 [R1+0x5d90], R24 ;  /* 0x005d901801007387 */ /* 0x0003e60000100a00 */
[----:B0-----:R-:W2:Y:S01]  /*48530*/  LDL.LU.64 R26, [R1+0x48] ;  /* 0x00004800011a7983 */ /* 0x001ea20000300a00 */
[C---:B---3--:R-:W-:Y:S03]  /*48540*/  HMMA.16816.F32.BF16 R4, R16.reuse, R6, R8 ;  /* 0x000000061004723c */ /* 0x048fe60000041808 */
[----:B--2---:R0:W-:Y:S01]  /*48550*/  STL.64 [R1+0x5f60], R26 ;  /* 0x005f601a01007387 */ /* 0x0041e20000100a00 */
[----:B-1----:R-:W4:Y:S02]  /*48560*/  LDL.LU R24, [R1+0x650] ;  /* 0x0006500001187983 */ /* 0x002f240000300800 */
[----:B------:R-:W4:Y:S01]  /*48570*/  LDL.LU R25, [R1+0x654] ;  /* 0x0006540001197983 */ /* 0x000f220000300800 */
[----:B0-----:R-:W4:Y:S01]  /*48580*/  LDL.LU R26, [R1+0x658] ;  /* 0x00065800011a7983 */ /* 0x001f220000300800 */
[----:B------:R-:W4:Y:S02]  /*48590*/  LDL.LU R27, [R1+0x65c] ;  /* 0x00065c00011b7983 */ /* 0x000f240000300800 */
[----:B------:R-:W2:Y:S02]  /*485a0*/  LDL.LU.64 R10, [R1+0x6018] ;  /* 0x00601800010a7983 */ /* 0x000ea40000300a00 */
[----:B------:R-:W2:Y:S11]  /*485b0*/  LDL.LU.64 R8, [R1+0x6010] ;  /* 0x0060100001087983 */ /* 0x000eb60000300a00 */
        /* <DEDUP_REMOVED lines=10> */
[C---:B----4-:R-:W-:Y:S08]  /*48660*/  HMMA.16816.F32.BF16 R24, R16.reuse, R14, R24 ;  /* 0x0000000e1018723c */ /* 0x050ff00000041818 */
[C---:B--2---:R-:W-:Y:S01]  /*48670*/  HMMA.16816.F32.BF16 R4, R16.reuse, R6, R8 ;  /* 0x000000061004723c */ /* 0x044fe20000041808 */
[----:B------:R-:W2:Y:S01]  /*48680*/  LDL.LU.64 R10, [R1+0x5fe8] ;  /* 0x005fe800010a7983 */ /* 0x000ea20000300a00 */
[----:B------:R-:W3:Y:S11]  /*48690*/  LDL.LU.64 R8, [R1+0x5fe0] ;  /* 0x005fe00001087983 */ /* 0x000ef60000300a00 */
[----:B------:R-:W-:Y:S10]  /*486a0*/  @!UPT UIADD3 URZ, URZ, URZ, URZ ;  /* 0x0000003f3f3ff290 */ /* 0x000ff4000fffe03f */
[----:B------:R-:W-:Y:S01]  /*486b0*/  STL.64 [R1+0x660], R4 ;  /* 0x0006600401007387 */ /* 0x000fe20000100a00 */
[----:B------:R0:W-:Y:S03]  /*486c0*/  STL.64 [R1+0x668], R6 ;  /* 0x0006680601007387 */ /* 0x0001e60000100a00 */
[----:B0-----:R-:W4:Y:S01]  /*486d0*/  LDL.LU.64 R6, [R1+0x5fd8] ;  /* 0x005fd80001067983 */ /* 0x001f220000300a00 */
[----:B------:R-:W3:Y:S02]  /*486e0*/  LDL.LU.64 R4, [R1+0x5fd0] ;  /* 0x005fd00001047983 */ /* 0x000ee40000300a00 */
[----:B------:R-:W-:Y:S02]  /*486f0*/  STL.64 [R1+0x5f88], R14 ;  /* 0x005f880e01007387 */ /* 0x000fe40000100a00 */
[----:B------:R-:W-:Y:S01]  /*48700*/  STL.64 [R1+0x650], R24 ;  /* 0x0006501801007387 */ /* 0x000fe20000100a00 */
[----:B------:R2:W-:Y:S02]  /*48710*/  STL.64 [R1+0x658], R26 ;  /* 0x0006581a01007387 */ /* 0x0005e40000100a00 */
[----:B--2---:R-:W-:Y:S02]  /*48720*/  HMMA.16816.F32.BF16 R24, R16, R10, R20 ;  /* 0x0000000a1018723c */ /* 0x004fe40000041814 */
[----:B------:R-:W2:Y:S11]  /*48730*/  LDL.LU R20, [R1+0x5b0] ;  /* 0x0005b00001147983 */ /* 0x000eb60000300800 */
[----:B------:R-:W-:Y:S10]  /*48740*/  @!UPT UIADD3 URZ, URZ, URZ, URZ ;  /* 0x0000003f3f3ff290 */ /* 0x000ff4000fffe03f */
[----:B------:R-:W-:Y:S01]  /*48750*/  STL.64 [R1+0x640], R24 ;  /* 0x0006401801007387 */ /* 0x000fe20000100a00 */
[----:B------:R-:W-:Y:S02]  /*48760*/  STL.64 [R1+0x648], R26 ;  /* 0x0006481a01007387 */ /* 0x000fe40000100a00 */
[----:B------:R-:W2:Y:S02]  /*48770*/  LDL.LU R21, [R1+0x5b4] ;  /* 0x0005b40001157983 */ /* 0x000ea40000300800 */
[----:B------:R-:W2:Y:S01]  /*48780*/  LDL.LU R22, [R1+0x5b8] ;  /* 0x0005b80001167983 */ /* 0x000ea20000300800 */
[----:B------:R-:W2:Y:S04]  /*48790*/  LDL.LU R23, [R1+0x5bc] ;  /* 0x0005bc0001177983 */ /* 0x000ea80000300800 */
[----:B--2---:R0:W-:Y:S01]  /*487a0*/  STL.64 [R1+0x5f28], R22 ;  /* 0x005f281601007387 */ /* 0x0041e20000100a00 */
[----:B------:R-:W-:Y:S03]  /*487b0*/  STL.64 [R1+0x5f20], R20 ;  /* 0x005f201401007387 */ /* 0x000fe60000100a00 */
[----:B0-----:R-:W2:Y:S04]  /*487c0*/  LDL.64 R22, [R1+0x78] ;  /* 0x0000780001167983 */ /* 0x001ea80000100a00 */
[----:B--2---:R0:W-:Y:S02]  /*487d0*/  STL.64 [R1+0x5f40], R22 ;  /* 0x005f401601007387 */ /* 0x0041e40000100a00 */
[----:B0-----:R-:W-:-:S02]  /*487e0*/  IMAD.MOV.U32 R22, RZ, RZ, R3 ;  /* 0x000000ffff167224 */ /* 0x001fc400078e0003 */
[----:B------:R-:W2:Y:S01]  /*487f0*/  LDL.LU R3, [R1+0x5fc8] ;  /* 0x005fc80001037983 */ /* 0x000ea20000300800 */
[----:B------:R-:W2:Y:S02]  /*48800*/  LDL.LU R24, [R1+0x5e0] ;  /* 0x0005e00001187983 */ /* 0x000ea40000300800 */
[----:B------:R-:W2:Y:S02]  /*48810*/  LDL.LU R25, [R1+0x5e4] ;  /* 0x0005e40001197983 */ /* 0x000ea40000300800 */
[----:B------:R-:W2:Y:S01]  /*48820*/  LDL.LU R26, [R1+0x5e8] ;  /* 0x0005e800011a7983 */ /* 0x000ea20000300800 */
[----:B------:R-:W2:Y:S04]  /*48830*/  LDL.LU R27, [R1+0x5ec] ;  /* 0x0005ec00011b7983 */ /* 0x000ea80000300800 */
[----:B--2---:R0:W-:Y:S01]  /*48840*/  STL.64 [R1+0x5f70], R26 ;  /* 0x005f701a01007387 */ /* 0x0041e20000100a00 */
[----:B------:R-:W-:Y:S02]  /*48850*/  STL.64 [R1+0x5f68], R24 ;  /* 0x005f681801007387 */ /* 0x000fe40000100a00 */
[----:B0-----:R-:W-:-:S02]  /*48860*/  IMAD.MOV.U32 R27, RZ, RZ, R12 ;  /* 0x000000ffff1b7224 */ /* 0x001fc400078e000c */
[----:B------:R-:W-:Y:S01]  /*48870*/  IMAD.MOV.U32 R26, RZ, RZ, R13 ;  /* 0x000000ffff1a7224 */ /* 0x000fe200078e000d */
[----:B------:R-:W2:Y:S01]  /*48880*/  LDL.LU R12, [R1+0x600] ;  /* 0x00060000010c7983 */ /* 0x000ea20000300800 */
[----:B------:R-:W2:Y:S02]  /*48890*/  LDL.LU R13, [R1+0x604] ;  /* 0x00060400010d7983 */ /* 0x000ea40000300800 */
[----:B------:R-:W2:Y:S02]  /*488a0*/  LDL.LU R14, [R1+0x608] ;  /* 0x00060800010e7983 */ /* 0x000ea40000300800 */
[----:B------:R-:W2:Y:S02]  /*488b0*/  LDL.LU R15, [R1+0x60c] ;  /* 0x00060c00010f7983 */ /* 0x000ea40000300800 */
[----:B--2---:R0:W-:Y:S01]  /*488c0*/  STL.64 [R1+0x5f98], R14 ;  /* 0x005f980e01007387 */ /* 0x0041e20000100a00 */
[----:B------:R-:W-:Y:S02]  /*488d0*/  STL.64 [R1+0x5f90], R12 ;  /* 0x005f900c01007387 */ /* 0x000fe40000100a00 */
[----:B0-----:R-:W-:-:S02]  /*488e0*/  IMAD.MOV.U32 R14, RZ, RZ, R28 ;  /* 0x000000ffff0e7224 */ /* 0x001fc400078e001c */
[----:B---3--:R-:W-:-:S05]  /*488f0*/  IMAD.MOV.U32 R15, RZ, RZ, R8 ;  /* 0x000000ffff0f7224 */ /* 0x008fca00078e0008 */
[----:B------:R0:W-:Y:S02]  /*48900*/  STL.64 [R1+0x5fa8], R14 ;  /* 0x005fa80e01007387 */ /* 0x0001e40000100a00 */
[----:B0-----:R-:W-:Y:S02]  /*48910*/  IMAD.MOV.U32 R14, RZ, RZ, R5 ;  /* 0x000000ffff0e7224 */ /* 0x001fe400078e0005 */
[----:B------:R-:W-:-:S05]  /*48920*/  IMAD.MOV.U32 R15, RZ, RZ, R4 ;  /* 0x000000ffff0f7224 */ /* 0x000fca00078e0004 */
[----:B------:R-:W-:Y:S01]  /*48930*/  STL.64 [R1+0x5fc0], R14 ;  /* 0x005fc00e01007387 */ /* 0x000fe20000100a00 */
[----:B------:R0:W-:Y:S03]  /*48940*/  STL.64 [R1+0x5f80], R26 ;  /* 0x005f801a01007387 */ /* 0x0001e60000100a00 */
[----:B0-----:R-:W2:Y:S04]  /*48950*/  LDL.64 R26, [R1+0xb8] ;  /* 0x0000b800011a7983 */ /* 0x001ea80000100a00 */
[----:B--2---:R0:W-:Y:S01]  /*48960*/  STL.64 [R1+0x5fa0], R26 ;  /* 0x005fa01a01007387 */ /* 0x0041e20000100a00 */
[----:B------:R-:W2:Y:S02]  /*48970*/  LDL.LU R24, [R1+0x610] ;  /* 0x0006100001187983 */ /* 0x000ea40000300800 */
[----:B------:R-:W2:Y:S01]  /*48980*/  LDL.LU R25, [R1+0x614] ;  /* 0x0006140001197983 */ /* 0x000ea20000300800 */
[----:B0-----:R-:W3:Y:S01]  /*48990*/  LDL.LU R26, [R1+0x618] ;  /* 0x00061800011a7983 */ /* 0x001ee20000300800 */
[----:B------:R-:W3:Y:S02]  /*489a0*/  LDL.LU R27, [R1+0x61c] ;  /* 0x00061c00011b7983 */ /* 0x000ee40000300800 */
[----:B------:R-:W4:Y:S02]  /*489b0*/  LDL.LU R12, [R1+0x630] ;  /* 0x00063000010c7983 */ /* 0x000f240000300800 */
[----:B------:R-:W4:Y:S01]  /*489c0*/  LDL.LU R13, [R1+0x634] ;  /* 0x00063400010d7983 */ /* 0x000f220000300800 */
[----:B------:R-:W4:Y:S01]  /*489d0*/  LDL.LU R14, [R1+0x638] ;  /* 0x00063800010e7983 */ /* 0x000f220000300800 */
[----:B------:R-:W4:Y:S02]  /*489e0*/  LDL.LU R15, [R1+0x63c] ;  /* 0x00063c00010f7983 */ /* 0x000f240000300800 */
[----:B------:R-:W-:Y:S01]  /*489f0*/  IMAD.MOV.U32 R23, RZ, RZ, R29 ;  /* 0x000000ffff177224 */ /* 0x000fe200078e001d */
[----:B---3--:R-:W-:Y:S01]  /*48a00*/  STL.64 [R1+0x5fb8], R26 ;  /* 0x005fb81a01007387 */ /* 0x008fe20000100a00 */
[----:B--2---:R0:W-:Y:S03]  /*48a10*/  STL.64 [R1+0x5fb0], R24 ;  /* 0x005fb01801007387 */ /* 0x0041e60000100a00 */
[----:B0-----:R-:W2:Y:S01]  /*48a20*/  LDL.LU R24, [R1+0x620] ;  /* 0x0006200001187983 */ /* 0x001ea20000300800 */
[----:B------:R-:W2:Y:S02]  /*48a30*/  LDL.LU R25, [R1+0x624] ;  /* 0x0006240001197983 */ /* 0x000ea40000300800 */
[----:B------:R-:W2:Y:S02]  /*48a40*/  LDL.LU R26, [R1+0x628] ;  /* 0x00062800011a7983 */ /* 0x000ea40000300800 */
[----:B------:R-:W2:Y:S01]  /*48a50*/  LDL.LU R27, [R1+0x62c] ;  /* 0x00062c00011b7983 */ /* 0x000ea20000300800 */
[----:B------:R0:W-:Y:S04]  /*48a60*/  STL.64 [R1+0x5f58], R22 ;  /* 0x005f581601007387 */ /* 0x0001e80000100a00 */
[----:B0-----:R-:W3:Y:S04]  /*48a70*/  LDL.64 R22, [R1+0x98] ;  /* 0x0000980001167983 */ /* 0x001ee80000100a00 */
[----:B---3--:R0:W-:Y:S01]  /*48a80*/  STL.64 [R1+0x5f78], R22 ;  /* 0x005f781601007387 */ /* 0x0081e20000100a00 */
[----:B------:R-:W3:Y:S02]  /*48a90*/  LDL.LU R20, [R1+0x5f0] ;  /* 0x0005f00001147983 */ /* 0x000ee40000300800 */
[----:B------:R-:W3:Y:S01]  /*48aa0*/  LDL.LU R21, [R1+0x5f4] ;  /* 0x0005f40001157983 */ /* 0x000ee20000300800 */
[----:B0-----:R-:W3:Y:S01]  /*48ab0*/  LDL.LU R22, [R1+0x5f8] ;  /* 0x0005f80001167983 */ /* 0x001ee20000300800 */
[----:B------:R-:W3:Y:S02]  /*48ac0*/  LDL.LU R23, [R1+0x5fc] ;  /* 0x0005fc0001177983 */ /* 0x000ee40000300800 */
[----:B------:R-:W-:Y:S02]  /*48ad0*/  STL.64 [R1+0x5eb8], R10 ;  /* 0x005eb80a01007387 */ /* 0x000fe40000100a00 */
[----:B------:R0:W-:Y:S01]  /*48ae0*/  STL [R1+0x5eb0], R9 ;  /* 0x005eb00901007387 */ /* 0x0001e20000100800 */
[----:B------:R-:W2:Y:S04]  /*48af0*/  LDL.LU R8, [R1+0x390] ;  /* 0x0003900001087983 */ /* 0x000ea80000300800 */
[----:B0-----:R-:W2:Y:S01]  /*48b00*/  LDL.LU R9, [R1+0x394] ;  /* 0x0003940001097983 */ /* 0x001ea20000300800 */
[----:B------:R-:W2:Y:S02]  /*48b10*/  LDL.LU R10, [R1+0x398] ;  /* 0x00039800010a7983 */ /* 0x000ea40000300800 */
[----:B------:R-:W2:Y:S01]  /*48b20*/  LDL.LU R11, [R1+0x39c] ;  /* 0x00039c00010b7983 */ /* 0x000ea20000300800 */
[C---:B----4-:R-:W-:Y:S01]  /*48b30*/  HMMA.16816.F32.BF16 R12, R16.reuse, R6, R12 ;  /* 0x00000006100c723c */ /* 0x050fe2000004180c */
[----:B--2---:R-:W-:Y:S01]  /*48b40*/  STL.64 [R1+0x5f38], R10 ;  /* 0x005f380a01007387 */ /* 0x004fe20000100a00 */
[----:B------:R0:W-:Y:S03]  /*48b50*/  STL.64 [R1+0x5f30], R8 ;  /* 0x005f300801007387 */ /* 0x0001e60000100a00 */
[----:B0-----:R-:W2:Y:S01]  /*48b60*/  LDL.LU R8, [R1+0x5c0] ;  /* 0x0005c00001087983 */ /* 0x001ea20000300800 */
[----:B------:R-:W2:Y:S02]  /*48b70*/  LDL.LU R9, [R1+0x5c4] ;  /* 0x0005c40001097983 */ /* 0x000ea40000300800 */
[----:B------:R-:W4:Y:S02]  /*48b80*/  LDL.LU R10, [R1+0x5c8] ;  /* 0x0005c800010a7983 */ /* 0x000f240000300800 */
[----:B------:R-:W4:Y:S02]  /*48b90*/  LDL.LU R11, [R1+0x5cc] ;  /* 0x0005cc00010b7983 */ /* 0x000f240000300800 */
[----:B----4-:R-:W-:Y:S01]  /*48ba0*/  STL.64 [R1+0x5f50], R10 ;  /* 0x005f500a01007387 */ /* 0x010fe20000100a00 */
[----:B--2---:R0:W-:Y:S03]  /*48bb0*/  STL.64 [R1+0x5f48], R8 ;  /* 0x005f480801007387 */ /* 0x0041e60000100a00 */
[----:B0-----:R-:W2:Y:S01]  /*48bc0*/  LDL.LU R8, [R1+0x5d0] ;  /* 0x0005d00001087983 */ /* 0x001ea20000300800 */
[----:B------:R-:W2:Y:S02]  /*48bd0*/  LDL.LU R9, [R1+0x5d4] ;  /* 0x0005d40001097983 */ /* 0x000ea40000300800 */
[----:B------:R-:W2:Y:S02]  /*48be0*/  LDL.LU R10, [R1+0x5d8] ;  /* 0x0005d800010a7983 */ /* 0x000ea40000300800 */
[----:B------:R-:W2:Y:S02]  /*48bf0*/  LDL.LU R11, [R1+0x5dc] ;  /* 0x0005dc00010b7983 */ /* 0x000ea40000300800 */
        /* <DEDUP_REMOVED lines=25> */
[----:B------:R-:W3:Y:S02]  /*48d90*/  LDL.LU.64 R26, [R1+0x5f80] ;  /* 0x005f8000011a7983 */ /* 0x000ee40000300a00 */
[----:B------:R0:W-:Y:S02]  /*48da0*/  STL [R1+0x5e60], R4 ;  /* 0x005e600401007387 */ /* 0x0001e40000100800 */
[----:B------:R1:W-:Y:S01]  /*48db0*/  STL.64 [R1+0x5ee8], R6 ;  /* 0x005ee80601007387 */ /* 0x0003e20000100a00 */
[----:B0-----:R-:W4:Y:S01]  /*48dc0*/  LDL.LU R4, [R1+0x5a0] ;  /* 0x0005a00001047983 */ /* 0x001f220000300800 */
[----:B------:R-:W4:Y:S02]  /*48dd0*/  LDL.LU R5, [R1+0x5a4] ;  /* 0x0005a40001057983 */ /* 0x000f240000300800 */
[----:B-1----:R-:W4:Y:S02]  /*48de0*/  LDL.LU R6, [R1+0x5a8] ;  /* 0x0005a80001067983 */ /* 0x002f240000300800 */
[----:B------:R-:W4:Y:S01]  /*48df0*/  LDL.LU R7, [R1+0x5ac] ;  /* 0x0005ac0001077983 */ /* 0x000f220000300800 */
[----:B------:R-:W-:Y:S01]  /*48e00*/  STL [R1+0x5e5c], R12 ;  /* 0x005e5c0c01007387 */ /* 0x000fe20000100800 */
[C---:B---3--:R-:W-:Y:S03]  /*48e10*/  HMMA.16816.F32.BF16 R24, R16.reuse, R26, R20 ;  /* 0x0000001a1018723c */ /* 0x048fe60000041814 */
[----:B------:R-:W3:Y:S11]  /*48e20*/  LDL.LU.64 R22, [R1+0x5f78] ;  /* 0x005f780001167983 */ /* 0x000ef60000300a00 */
[----:B------:R-:W-:Y:S09]  /*48e30*/  @!UPT UIADD3 URZ, URZ, URZ, URZ ;  /* 0x0000003f3f3ff290 */ /* 0x000ff2000fffe03f */
[----:B------:R-:W-:Y:S01]  /*48e40*/  STL.64 [R1+0x600], R24 ;  /* 0x0006001801007387 */ /* 0x000fe20000100a00 */
[----:B------:R0:W-:Y:S03]  /*48e50*/  STL.64 [R1+0x608], R26 ;  /* 0x0006081a01007387 */ /* 0x0001e60000100a00 */
[----:B0-----:R-:W2:Y:S01]  /*48e60*/  LDL.LU.64 R26, [R1+0x5f70] ;  /* 0x005f7000011a7983 */ /* 0x001ea20000300a00 */
[----:B------:R-:W2:Y:S02]  /*48e70*/  LDL.LU.64 R24, [R1+0x5f68] ;  /* 0x005f680001187983 */ /* 0x000ea40000300a00 */
[----:B---3--:R-:W-:Y:S01]  /*48e80*/  IMAD.MOV.U32 R13, RZ, RZ, R23 ;  /* 0x000000ffff0d7224 */ /* 0x008fe200078e0017 */
        /* <DEDUP_REMOVED lines=8> */
[----:B------:R-:W-:Y:S02]  /*48f10*/  STL [R1+0x5e68], R13 ;  /* 0x005e680d01007387 */ /* 0x000fe40000100800 */
[----:B------:R-:W-:Y:S01]  /*48f20*/  STL.64 [R1+0x5ee0], R14 ;  /* 0x005ee00e01007387 */ /* 0x000fe20000100a00 */
[----:B------:R-:W-:Y:S01]  /*48f30*/  STL [R1+0x5e64], R24 ;  /* 0x005e641801007387 */ /* 0x000fe20000100800 */
[C---:B---3--:R-:W-:Y:S03]  /*48f40*/  HMMA.16816.F32.BF16 R20, R16.reuse, R22, R8 ;  /* 0x000000161014723c */ /* 0x048fe60000041808 */
[----:B------:R-:W3:Y:S01]  /*48f50*/  LDL.LU.64 R10, [R1+0x5f50] ;  /* 0x005f5000010a7983 */ /* 0x000ee20000300a00 */
[----:B------:R-:W3:Y:S11]  /*48f60*/  LDL.LU.64 R8, [R1+0x5f48] ;  /* 0x005f480001087983 */ /* 0x000ef60000300a00 */
[----:B------:R-:W-:Y:S08]  /*48f70*/  @!UPT UIADD3 URZ, URZ, URZ, URZ ;  /* 0x0000003f3f3ff290 */ /* 0x000ff0000fffe03f */
[----:B------:R-:W-:Y:S01]  /*48f80*/  STL.64 [R1+0x5e0], R20 ;  /* 0x0005e01401007387 */ /* 0x000fe20000100a00 */
[----:B------:R0:W-:Y:S03]  /*48f90*/  STL.64 [R1+0x5e8], R22 ;  /* 0x0005e81601007387 */ /* 0x0001e60000100a00 */
[----:B0-----:R-:W3:Y:S02]  /*48fa0*/  LDL.LU.64 R22, [R1+0x5f40] ;  /* 0x005f400001167983 */ /* 0x001ee40000300a00 */
[----:B---3--:R-:W-:Y:S01]  /*48fb0*/  HMMA.16816.F32.BF16 R8, R16, R22, R8 ;  /* 0x000000161008723c */ /* 0x008fe20000041808 */
[----:B------:R-:W-:Y:S02]  /*48fc0*/  IMAD.MOV.U32 R29, RZ, RZ, R22 ;  /* 0x000000ffff1d7224 */ /* 0x000fe400078e0016 */
        /* <DEDUP_REMOVED lines=8> */
[----:B------:R-:W-:-:S02]  /*49050*/  IMAD.MOV.U32 R14, RZ, RZ, R2 ;  /* 0x000000ffff0e7224 */ /* 0x000fc400078e0002 */
[----:B------:R-:W-:-:S07]  /*49060*/  IMAD.MOV.U32 R15, RZ, RZ, R0 ;  /* 0x000000ffff0f7224 */ /* 0x000fce00078e0000 */
[C---:B---3--:R-:W-:Y:S01]  /*49070*/  HMMA.16816.F32.BF16 R12, R16.reuse, R14, R20 ;  /* 0x0000000e100c723c */ /* 0x048fe20000041814 */
[----:B------:R-:W4:Y:S07]  /*49080*/  LDL.LU.64 R22, [R1+0x5f18] ;  /* 0x005f180001167983 */ /* 0x000f2e0000300a00 */
[C---:B--2---:R-:W-:Y:S11]  /*49090*/  HMMA.16816.F32.BF16 R8, R16.reuse, R26, R8 ;  /* 0x0000001a1008723c */ /* 0x044ff60000041808 */
[----:B------:R-:W-:Y:S04]  /*490a0*/  @!UPT UIADD3 URZ, URZ, URZ, URZ ;  /* 0x0000003f3f3ff290 */ /* 0x000fe8000fffe03f */
[----:B------:R-:W-:Y:S01]  /*490b0*/  STL.64 [R1+0x5c0], R12 ;  /* 0x0005c00c01007387 */ /* 0x000fe20000100a00 */
[----:B------:R-:W-:Y:S01]  /*490c0*/  STL.64 [R1+0x5c8], R14 ;  /* 0x0005c80e01007387 */ /* 0x000fe20000100a00 */
[----:B----4-:R-:W-:Y:S01]  /*490d0*/  HMMA.16816.F32.BF16 R4, R16, R22, R4 ;  /* 0x000000161004723c */ /* 0x010fe20000041804 */
[----:B------:R-:W-:Y:S02]  /*490e0*/  IMAD.MOV.U32 R2, RZ, RZ, R22 ;  /* 0x000000ffff027224 */ /* 0x000fe400078e0016 */
[----:B------:R-:W-:Y:S11]  /*490f0*/  IMAD.MOV.U32 R28, RZ, RZ, R23 ;  /* 0x000000ffff1c7224 */ /* 0x000ff600078e0017 */
[----:B------:R-:W-:Y:S09]  /*49100*/  @!UPT UIADD3 URZ, URZ, URZ, URZ ;  /* 0x0000003f3f3ff290 */ /* 0x000ff2000fffe03f */
[----:B------:R0:W-:Y:S01]  /*49110*/  STL.64 [R1+0x5b0], R4 ;  /* 0x0005b00401007387 */ /* 0x0001e20000100a00 */
[----:B------:R1:W-:Y:S02]  /*49120*/  STL.64 [R1+0x5b8], R6 ;  /* 0x0005b80601007387 */ /* 0x0003e40000100a00 */
[----:B------:R-:W2:Y:S02]  /*49130*/  LDL.LU.64 R22, [R1+0x5f10] ;  /* 0x005f100001167983 */ /* 0x000ea40000300a00 */
[----:B------:R-:W2:Y:S01]  /*49140*/  LDL.LU.64 R20, [R1+0x5f08] ;  /* 0x005f080001147983 */ /* 0x000ea20000300a00 */
[----:B0-----:R-:W3:Y:S01]  /*49150*/  LDL.LU R4, [R1+0x300] ;  /* 0x0003000001047983 */ /* 0x001ee20000300800 */
[----:B------:R-:W-:Y:S02]  /*49160*/  STL.64 [R1+0x390], R8 ;  /* 0x0003900801007387 */ /* 0x000fe40000100a00 */
[----:B------:R-:W-:Y:S02]  /*49170*/  STL.64 [R1+0x398], R10 ;  /* 0x0003980a01007387 */ /* 0x000fe40000100a00 */
[----:B------:R-:W3:Y:S01]  /*49180*/  LDL.LU R5, [R1+0x304] ;  /* 0x0003040001057983 */ /* 0x000ee20000300800 */
[----:B-1----:R-:W4:Y:S01]  /*49190*/  LDL.LU R6, [R1+0x308] ;  /* 0x0003080001067983 */ /* 0x002f220000300800 */
[----:B------:R-:W4:Y:S03]  /*491a0*/  LDL.LU R7, [R1+0x30c] ;  /* 0x00030c0001077983 */ /* 0x000f260000300800 */
[----:B----4-:R0:W-:Y:S01]  /*491b0*/  STL.64 [R1+0x5ef8], R6 ;  /* 0x005ef80601007387 */ /* 0x0101e20000100a00 */
[----:B---3--:R-:W-:Y:S03]  /*491c0*/  STL.64 [R1+0x5ef0], R4 ;  /* 0x005ef00401007387 */ /* 0x008fe60000100a00 */
[----:B0-----:R-:W2:Y:S01]  /*491d0*/  LDL.LU.64 R6, [R1+0x28] ;  /* 0x0000280001067983 */ /* 0x001ea20000300a00 */
[----:B------:R-:W3:Y:S03]  /*491e0*/  LDL.LU.64 R14, [R1+0x18] ;  /* 0x00001800010e7983 */ /* 0x000ee60000300a00 */
[----:B---3--:R0:W-:Y:S01]  /*491f0*/  STL.64 [R1+0x5f00], R14 ;  /* 0x005f000e01007387 */ /* 0x0081e20000100a00 */
[----:B------:R-:W2:Y:S02]  /*49200*/  LDL.LU R12, [R1+0x310] ;  /* 0x00031000010c7983 */ /* 0x000ea40000300800 */
[----:B------:R-:W2:Y:S01]  /*49210*/  LDL.LU R13, [R1+0x314] ;  /* 0x00031400010d7983 */ /* 0x000ea20000300800 */
[----:B0-----:R-:W2:Y:S01]  /*49220*/  LDL.LU R14, [R1+0x318] ;  /* 0x00031800010e7983 */ /* 0x001ea20000300800 */
[----:B------:R-:W2:Y:S02]  /*49230*/  LDL.LU R15, [R1+0x31c] ;  /* 0x00031c00010f7983 */ /* 0x000ea40000300800 */
[----:B------:R-:W3:Y:S02]  /*49240*/  LDL.LU R8, [R1+0x2e0] ;  /* 0x0002e00001087983 */ /* 0x000ee40000300800 */
[----:B------:R-:W3:Y:S01]  /*49250*/  LDL.LU R9, [R1+0x2e4] ;  /* 0x0002e40001097983 */ /* 0x000ee20000300800 */
[----:B------:R-:W4:Y:S01]  /*49260*/  LDL.LU R10, [R1+0x2e8] ;  /* 0x0002e800010a7983 */ /* 0x000f220000300800 */
[----:B------:R-:W4:Y:S03]  /*49270*/  LDL.LU R11, [R1+0x2ec] ;  /* 0x0002ec00010b7983 */ /* 0x000f260000300800 */
[----:B----4-:R0:W-:Y:S01]  /*49280*/  STL.64 [R1+0x5ec8], R10 ;  /* 0x005ec80a01007387 */ /* 0x0101e20000100a00 */
[----:B---3--:R-:W-:Y:S03]  /*49290*/  STL.64 [R1+0x5ec0], R8 ;  /* 0x005ec00801007387 */ /* 0x008fe60000100a00 */
[----:B0-----:R-:W3:Y:S01]  /*492a0*/  LDL.LU.64 R10, [R1+0x8] ;  /* 0x00000800010a7983 */ /* 0x001ee20000300a00 */
[----:B------:R-:W4:Y:S03]  /*492b0*/  LDL.LU.64 R18, [R1+0xc8] ;  /* 0x0000c80001127983 */ /* 0x000f260000300a00 */
[----:B----4-:R0:W-:Y:S04]  /*492c0*/  STL.64 [R1+0x5e80], R18 ;  /* 0x005e801201007387 */ /* 0x0101e80000100a00 */
[----:B0-----:R-:W4:Y:S04]  /*492d0*/  LDL.LU.64 R18, [R1+0x38] ;  /* 0x0000380001127983 */ /* 0x001f280000300a00 */
[----:B----4-:R0:W-:Y:S01]  /*492e0*/  STL.64 [R1+0x5e98], R18 ;  /* 0x005e981201007387 */ /* 0x0101e20000100a00 */
[----:B------:R-:W4:Y:S02]  /*492f0*/  LDL.LU R16, [R1+0x2c0] ;  /* 0x0002c00001107983 */ /* 0x000f240000300800 */
[----:B------:R-:W4:Y:S01]  /*49300*/  LDL.LU R17, [R1+0x2c4] ;  /* 0x0002c40001117983 */ /* 0x000f220000300800 */
[----:B0-----:R-:W3:Y:S01]  /*49310*/  LDL.LU R18, [R1+0x2c8] ;  /* 0x0002c80001127983 */ /* 0x001ee20000300800 */
[----:B------:R-:W3:Y:S01]  /*49320*/  LDL.LU R19, [R1+0x2cc] ;  /* 0x0002cc0001137983 */ /* 0x000ee20000300800 */
[----:B--2---:R-:W-:Y:S02]  /*49330*/  HMMA.16816.F32.BF16 R12, R20, R6, R12 ;  /* 0x00000006140c723c */ /* 0x004fe4000004180c */
[----:B---3--:R-:W-:Y:S01]  /*49340*/  STL.64 [R1+0x5ea8], R18 ;  /* 0x005ea81201007387 */ /* 0x008fe20000100a00 */
[----:B----4-:R0:W-:Y:S03]  /*49350*/  STL.64 [R1+0x5ea0], R16 ;  /* 0x005ea01001007387 */ /* 0x0101e60000100a00 */
        /* <DEDUP_REMOVED lines=10> */
[----:B------:R0:W-:Y:S01]  /*49400*/  STL.64 [R1+0x5da8], R26 ;  /* 0x005da81a01007387 */ /* 0x0001e20000100a00 */
[----:B------:R-:W-:Y:S02]  /*49410*/  STL.64 [R1+0x310], R12 ;  /* 0x0003100c01007387 */ /* 0x000fe40000100a00 */
[----:B------:R1:W-:Y:S02]  /*49420*/  STL.64 [R1+0x318], R14 ;  /* 0x0003180e01007387 */ /* 0x0003e40000100a00 */
[----:B0-----:R-:W-:-:S02]  /*49430*/  IMAD.MOV.U32 R27, RZ, RZ, R6 ;  /* 0x000000ffff1b7224 */ /* 0x001fc400078e0006 */
[----:B------:R-:W-:Y:S01]  /*49440*/  IMAD.MOV.U32 R26, RZ, RZ, R7 ;  /* 0x000000ffff1a7224 */ /* 0x000fe200078e0007 */
[----:B-1----:R-:W3:Y:S01]  /*49450*/  LDL.LU.64 R14, [R1+0x5f00] ;  /* 0x005f0000010e7983 */ /* 0x002ee20000300a00 */
[----:B------:R-:W3:Y:S02]  /*49460*/  LDL.LU.64 R6, [R1+0x5ef8] ;  /* 0x005ef80001067983 */ /* 0x000ee40000300a00 */
[----:B------:R-:W3:Y:S02]  /*49470*/  LDL.LU.64 R4, [R1+0x5ef0] ;  /* 0x005ef00001047983 */ /* 0x000ee40000300a00 */
[----:B------:R-:W-:Y:S02]  /*49480*/  IMAD.MOV.U32 R13, RZ, RZ, R10 ;  /* 0x000000ffff0d7224 */ /* 0x000fe400078e000a */
[----:B------:R-:W-:Y:S01]  /*49490*/  IMAD.MOV.U32 R24, RZ, RZ, R11 ;  /* 0x000000ffff187224 */ /* 0x000fe200078e000b */
[C---:B--2---:R-:W-:Y:S08]  /*494a0*/  HMMA.16816.F32.BF16 R16, R20.reuse, R10, R16 ;  /* 0x0000000a1410723c */ /* 0x044ff00000041810 */
[C---:B---3--:R-:W-:Y:S01]  /*494b0*/  HMMA.16816.F32.BF16 R4, R20.reuse, R14, R4 ;  /* 0x0000000e1404723c */ /* 0x048fe20000041804 */
[----:B------:R-:W-:Y:S11]  /*494c0*/  IMAD.MOV.U32 R12, RZ, RZ, R15 ;  /* 0x000000ffff0c7224 */ /* 0x000ff600078e000f */
[----:B------:R-:W-:Y:S11]  /*494d0*/  @!UPT UIADD3 URZ, URZ, URZ, URZ ;  /* 0x0000003f3f3ff290 */ /* 0x000ff6000fffe03f */
[----:B------:R0:W-:Y:S01]  /*494e0*/  STL.64 [R1+0x300], R4 ;  /* 0x0003000401007387 */ /* 0x0001e20000100a00 */
[----:B------:R1:W-:Y:S02]  /*494f0*/  STL.64 [R1+0x308], R6 ;  /* 0x0003080601007387 */ /* 0x0003e40000100a00 */
[----:B0-----:R-:W-:Y:S01]  /*49500*/  IMAD.MOV.U32 R4, RZ, RZ, R14 ;  /* 0x000000ffff047224 */ /* 0x001fe200078e000e */
[----:B-1----:R-:W2:Y:S01]  /*49510*/  LDL.LU.64 R6, [R1+0x5ee8] ;  /* 0x005ee80001067983 */ /* 0x002ea20000300a00 */
[----:B------:R-:W3:Y:S02]  /*49520*/  LDL.LU.64 R14, [R1+0x5ee0] ;  /* 0x005ee000010e7983 */ /* 0x000ee40000300a00 */
[----:B------:R-:W-:Y:S02]  /*49530*/  STL.64 [R1+0x2f0], R16 ;  /* 0x0002f01001007387 */ /* 0x000fe40000100a00 */
[----:B------:R0:W-:Y:S02]  /*49540*/  STL.64 [R1+0x2f8], R18 ;  /* 0x0002f81201007387 */ /* 0x0001e40000100a00 */
[----:B0-----:R-:W4:Y:S01]  /*49550*/  LDL.LU.64 R18, [R1+0x5ed8] ;  /* 0x005ed80001127983 */ /* 0x001f220000300a00 */
[----:B------:R-:W4:Y:S02]  /*49560*/  LDL.LU.64 R16, [R1+0x5ed0] ;  /* 0x005ed00001107983 */ /* 0x000f240000300a00 */
[----:B------:R-:W3:Y:S02]  /*49570*/  LDL.LU.64 R10, [R1+0x5ec8] ;  /* 0x005ec800010a7983 */ /* 0x000ee40000300a00 */
[----:B------:R-:W3:Y:S01]  /*49580*/  LDL.LU.64 R8, [R1+0x5ec0] ;  /* 0x005ec00001087983 */ /* 0x000ee20000300a00 */
[----:B------:R-:W-:Y:S01]  /*49590*/  STL.64 [R1+0x5e78], R26 ;  /* 0x005e781a01007387 */ /* 0x000fe20000100a00 */
        /* <DEDUP_REMOVED lines=10> */
[----:B------:R-:W2:Y:S11]  /*49640*/  LDL.LU R26, [R1+0x2b8] ;  /* 0x0002b800011a7983 */ /* 0x000eb60000300800 */
[----:B------:R-:W-:Y:S04]  /*49650*/  @!UPT UIADD3 URZ, URZ, URZ, URZ ;  /* 0x0000003f3f3ff290 */ /* 0x000fe8000fffe03f */
[----:B------:R-:W-:Y:S01]  /*49660*/  STL.64 [R1+0x2e0], R8 ;  /* 0x0002e00801007387 */ /* 0x000fe20000100a00 */
[----:B------:R0:W-:Y:S04]  /*49670*/  STL.64 [R1+0x2e8], R10 ;  /* 0x0002e80a01007387 */ /* 0x0001e80000100a00 */
[----:B0-----:R-:W4:Y:S01]  /*49680*/  LDL.LU.64 R10, [R1+0x5eb8] ;  /* 0x005eb800010a7983 */ /* 0x001f220000300a00 */
[----:B------:R-:W3:Y:S02]  /*49690*/  LDL.LU R9, [R1+0x5eb0] ;  /* 0x005eb00001097983 */ /* 0x000ee40000300800 */
[----:B------:R-:W-:Y:S01]  /*496a0*/  STL.64 [R1+0x5d48], R14 ;  /* 0x005d480e01007387 */ /* 0x000fe20000100a00 */
[C---:B----4-:R-:W-:Y:S11]  /*496b0*/  HMMA.16816.F32.BF16 R16, R20.reuse, R10, R16 ;  /* 0x0000000a1410723c */ /* 0x050ff60000041810 */
[----:B------:R-:W-:Y:S11]  /*496c0*/  @!UPT UIADD3 URZ, URZ, URZ, URZ ;  /* 0x0000003f3f3ff290 */ /* 0x000ff6000fffe03f */
[----:B------:R-:W-:Y:S01]  /*496d0*/  @!UPT UIADD3 URZ, URZ, URZ, URZ ;  /* 0x0000003f3f3ff290 */ /* 0x000fe2000fffe03f */
[----:B------:R-:W-:Y:S01]  /*496e0*/  STL.64 [R1+0x2d0], R16 ;  /* 0x0002d01001007387 */ /* 0x000fe20000100a00 */
[----:B------:R0:W-:Y:S03]  /*496f0*/  STL.64 [R1+0x2d8], R18 ;  /* 0x0002d81201007387 */ /* 0x0001e60000100a00 */
[----:B0-----:R-:W4:Y:S01]  /*49700*/  LDL.LU.64 R18, [R1+0x5ea8] ;  /* 0x005ea80001127983 */ /* 0x001f220000300a00 */
[----:B------:R-:W4:Y:S02]  /*49710*/  LDL.LU.64 R16, [R1+0x5ea0] ;  /* 0x005ea00001107983 */ /* 0x000f240000300a00 */
[----:B------:R-:W-:Y:S01]  /*49720*/  IMAD.MOV.U32 R27, RZ, RZ, R3 ;  /* 0x000000ffff1b7224 */ /* 0x000fe200078e0003 */
[C---:B----4-:R-:W-:Y:S11]  /*49730*/  HMMA.16816.F32.BF16 R16, R20.reuse, R6, R16 ;  /* 0x000000061410723c */ /* 0x050ff60000041810 */
[----:B------:R-:W-:Y:S11]  /*49740*/  @!UPT UIADD3 URZ, URZ, URZ, URZ ;  /* 0x0000003f3f3ff290 */ /* 0x000ff6000fffe03f */
[----:B------:R-:W-:Y:S01]  /*49750*/  @!UPT UIADD3 URZ, URZ, URZ, URZ ;  /* 0x0000003f3f3ff290 */ /* 0x000fe2000fffe03f */
[----:B------:R-:W-:Y:S01]  /*49760*/  STL.64 [R1+0x2c0], R16 ;  /* 0x0002c01001007387 */ /* 0x000fe20000100a00 */
[----:B------:R0:W-:Y:S02]  /*49770*/  STL [R1+0x2c8], R18 ;  /* 0x0002c81201007387 */ /* 0x0001e40000100800 */
[----:B------:R-:W-:Y:S02]  /*49780*/  IMAD.MOV.U32 R3, RZ, RZ, R19 ;  /* 0x000000ffff037224 */ /* 0x000fe400078e0013 */
[----:B0-----:R-:W2:Y:S03]  /*49790*/  LDL.LU.64 R18, [R1+0x5e98] ;  /* 0x005e980001127983 */ /* 0x001ea60000300a00 */
[----:B------:R0:W-:Y:S01]  /*497a0*/  STL [R1+0x5578], R3 ;  /* 0x0055780301007387 */ /* 0x0001e20000100800 */
[----:B--2---:R-:W-:Y:S01]  /*497b0*/  HMMA.16816.F32.BF16 R24, R20, R18, R24 ;  /* 0x000000121418723c */ /* 0x004fe20000041818 */
[----:B------:R-:W-:-:S02]  /*497c0*/  IMAD.MOV.U32 R8, RZ, RZ, R18 ;  /* 0x000000ffff087224 */ /* 0x000fc400078e0012 */
[----:B0-----:R-:W-:Y:S11]  /*497d0*/  IMAD.MOV.U32 R3, RZ, RZ, R19 ;  /* 0x000000ffff037224 */ /* 0x001ff600078e0013 */
[----:B------:R-:W-:Y:S09]  /*497e0*/  @!UPT UIADD3 URZ, URZ, URZ, URZ ;  /* 0x0000003f3f3ff290 */ /* 0x000ff2000fffe03f */
[----:B------:R-:W-:Y:S01]  /*497f0*/  STL.64 [R1+0x2b0], R24 ;  /* 0x0002b01801007387 */ /* 0x000fe20000100a00 */
[----:B------:R0:W-:Y:S03]  /*49800*/  STL.64 [R1+0x2b8], R26 ;  /* 0x0002b81a01007387 */ /* 0x0001e60000100a00 */
[----:B0-----:R-:W2:Y:S01]  /*49810*/  LDL.LU.64 R26, [R1+0x5e90] ;  /* 0x005e9000011a7983 */ /* 0x001ea20000300a00 */
[----:B------:R-:W2:Y:S02]  /*49820*/  LDL.LU.64 R24, [R1+0x5e88] ;  /* 0x005e880001187983 */ /* 0x000ea40000300a00 */
[----:B------:R-:W2:Y:S02]  /*49830*/  LDL.LU.64 R18, [R1+0x5e80] ;  /* 0x005e800001127983 */ /* 0x000ea40000300a00 */
[----:B------:R-:W-:Y:S01]  /*49840*/  STL.64 [R1+0x5d40], R10 ;  /* 0x005d400a01007387 */ /* 0x000fe20000100a00 */
[----:B------:R-:W-:Y:S01]  /*49850*/  STL [R1+0x5d38], R8 ;  /* 0x005d380801007387 */ /* 0x000fe20000100800 */
[----:B--2---:R-:W-:Y:S01]  /*49860*/  HMMA.16816.F32.BF16 R24, R20, R18, R24 ;  /* 0x000000121418723c */ /* 0x004fe20000041818 */
[----:B------:R-:W-:Y:S11]  /*49870*/  IMAD.MOV.U32 R0, RZ, RZ, R18 ;  /* 0x000000ffff007224 */ /* 0x000ff600078e0012 */
[----:B------:R-:W-:Y:S11]  /*49880*/  @!UPT UIADD3 URZ, URZ, URZ, URZ ;  /* 0x0000003f3f3ff290 */ /* 0x000ff6000fffe03f */
[----:B------:R-:W-:Y:S01]  /*49890*/  STL.64 [R1+0x2a0], R24 ;  /* 0x0002a01801007387 */ /* 0x000fe20000100a00 */
[----:B------:R0:W-:Y:S03]  /*498a0*/  STL.64 [R1+0x2a8], R26 ;  /* 0x0002a81a01007387 */ /* 0x0001e60000100a00 */
[----:B0-----:R-:W2:Y:S01]  /*498b0*/  LDL.LU.64 R26, [R1+0x5e78] ;  /* 0x005e7800011a7983 */ /* 0x001ea20000300a00 */
[----:B------:R-:W4:Y:S02]  /*498c0*/  LDL.LU.64 R24, [R1+0x5e70] ;  /* 0x005e700001187983 */ /* 0x000f240000300a00 */
[----:B------:R-:W2:Y:S02]  /*498d0*/  LDL.LU R16, [R1+0xd0] ;  /* 0x0000d00001107983 */ /* 0x000ea40000300800 */
[----:B------:R-:W2:Y:S01]  /*498e0*/  LDL.LU R17, [R1+0xd4] ;  /* 0x0000d40001117983 */ /* 0x000ea20000300800 */
[----:B------:R-:W2:Y:S01]  /*498f0*/  LDL.LU R18, [R1+0xd8] ;  /* 0x0000d80001127983 */ /* 0x000ea20000300800 */
[----:B------:R-:W-:-:S02]  /*49900*/  IMAD.MOV.U32 R5, RZ, RZ, R19 ;  /* 0x000000ffff057224 */ /* 0x000fc400078e0013 */
[----:B---3--:R-:W-:-:S05]  /*49910*/  IMAD.MOV.U32 R19, RZ, RZ, R9 ;  /* 0x000000ffff137224 */ /* 0x008fca00078e0009 */
[----:B--2---:R-:W-:Y:S01]  /*49920*/  STL.64 [R1+0x5d58], R18 ;  /* 0x005d581201007387 */ /* 0x004fe20000100a00 */
[----:B------:R0:W-:Y:S02]  /*49930*/  STL.64 [R1+0x5d50], R16 ;  /* 0x005d501001007387 */ /* 0x0001e40000100a00 */
[----:B------:R-:W2:Y:S02]  /*49940*/  LDL.LU R8, [R1+0xf0] ;  /* 0x0000f00001087983 */ /* 0x000ea40000300800 */
[----:B------:R-:W2:Y:S01]  /*49950*/  LDL.LU R9, [R1+0xf4] ;  /* 0x0000f40001097983 */ /* 0x000ea20000300800 */
[----:B------:R-:W3:Y:S01]  /*49960*/  LDL.LU R10, [R1+0xf8] ;  /* 0x0000f800010a7983 */ /* 0x000ee20000300800 */
[----:B------:R-:W3:Y:S02]  /*49970*/  LDL.LU R11, [R1+0xfc] ;  /* 0x0000fc00010b7983 */ /* 0x000ee40000300800 */
[----:B------:R-:W-:Y:S02]  /*49980*/  IMAD.MOV.U32 R14, RZ, RZ, R13 ;  /* 0x000000ffff0e7224 */ /* 0x000fe400078e000d */
[----:B----4-:R-:W-:Y:S01]  /*49990*/  IMAD.MOV.U32 R15, RZ, RZ, R24 ;  /* 0x000000ffff0f7224 */ /* 0x010fe200078e0018 */
[----:B---3--:R1:W-:Y:S01]  /*499a0*/  STL.64 [R1+0x5d68], R10 ;  /* 0x005d680a01007387 */ /* 0x0083e20000100a00 */
[----:B--2---:R-:W-:Y:S02]  /*499b0*/  STL.64 [R1+0x5d60], R8 ;  /* 0x005d600801007387 */ /* 0x004fe40000100a00 */
[----:B------:R-:W2:Y:S02]  /*499c0*/  LDL.LU R13, [R1+0x5e68] ;  /* 0x005e6800010d7983 */ /* 0x000ea40000300800 */
[----:B------:R-:W3:Y:S01]  /*499d0*/  LDL.LU R24, [R1+0x5e64] ;  /* 0x005e640001187983 */ /* 0x000ee20000300800 */
[----:B------:R-:W-:Y:S01]  /*499e0*/  STL.64 [R1+0x5d70], R14 ;  /* 0x005d700e01007387 */ /* 0x000fe20000100a00 */
[----:B0-----:R-:W4:Y:S02]  /*499f0*/  LDL.LU R16, [R1+0x100] ;  /* 0x0001000001107983 */ /* 0x001f240000300800 */
[----:B------:R-:W4:Y:S02]  /*49a00*/  LDL.LU R17, [R1+0x104] ;  /* 0x0001040001117983 */ /* 0x000f240000300800 */
[----:B------:R-:W2:Y:S01]  /*49a10*/  LDL.LU R18, [R1+0x108] ;  /* 0x0001080001127983 */ /* 0x000ea20000300800 */
[----:B------:R-:W2:Y:S01]  /*49a20*/  LDL.LU R19, [R1+0x10c] ;  /* 0x00010c0001137983 */ /* 0x000ea20000300800 */
[----:B-1----:R-:W-:-:S02]  /*49a30*/  IMAD.MOV.U32 R10, RZ, RZ, R4 ;  /* 0x000000ffff0a7224 */ /* 0x002fc400078e0004 */
[----:B------:R-:W-:Y:S01]  /*49a40*/  IMAD.MOV.U32 R11, RZ, RZ, R12 ;  /* 0x000000ffff0b7224 */ /* 0x000fe200078e000c */
[----:B--2---:R0:W-:Y:S01]  /*49a50*/  STL.64 [R1+0x5d80], R18 ;  /* 0x005d801201007387 */ /* 0x0041e20000100a00 */
[----:B----4-:R1:W-:Y:S02]  /*49a60*/  STL.64 [R1+0x5d78], R16 ;  /* 0x005d781001007387 */ /* 0x0103e40000100a00 */
[----:B------:R-:W2:Y:S02]  /*49a70*/  LDL.LU R4, [R1+0x5e60] ;  /* 0x005e600001047983 */ /* 0x000ea40000300800 */
[----:B------:R-:W4:Y:S01]  /*49a80*/  LDL.LU R12, [R1+0x5e5c] ;  /* 0x005e5c00010c7983 */ /* 0x000f220000300800 */
[----:B------:R-:W-:Y:S01]  /*49a90*/  STL.64 [R1+0x5d88], R10 ;  /* 0x005d880a01007387 */ /* 0x000fe20000100a00 */
[----:B0-----:R-:W-:Y:S02]  /*49aa0*/  IMAD.MOV.U32 R18, RZ, RZ, R27 ;  /* 0x000000ffff127224 */ /* 0x001fe400078e001b */
[----:B------:R-:W-:-:S02]  /*49ab0*/  IMAD.MOV.U32 R19, RZ, RZ, R26 ;  /* 0x000000ffff137224 */ /* 0x000fc400078e001a */
[----:B------:R-:W-:Y:S02]  /*49ac0*/  IMAD.MOV.U32 R26, RZ, RZ, R2 ;  /* 0x000000ffff1a7224 */ /* 0x000fe400078e0002 */
[----:B------:R-:W-:Y:S01]  /*49ad0*/  IMAD.MOV.U32 R27, RZ, RZ, R28 ;  /* 0x000000ffff1b7224 */ /* 0x000fe200078e001c */
[----:B------:R-:W2:Y:S01]  /*49ae0*/  LDL.LU R2, [R1+0x5e58] ;  /* 0x005e580001027983 */ /* 0x000ea20000300800 */
[----:B------:R-:W2:Y:S03]  /*49af0*/  LDL.LU R28, [R1+0x5e54] ;  /* 0x005e5400011c7983 */ /* 0x000ea60000300800 */
[----:B------:R-:W-:Y:S01]  /*49b00*/  STL.64 [R1+0x5dc0], R26 ;  /* 0x005dc01a01007387 */ /* 0x000fe20000100a00 */
[----:B------:R0:W-:Y:S02]  /*49b10*/  STL.64 [R1+0x5da0], R18 ;  /* 0x005da01201007387 */ /* 0x0001e40000100a00 */
[----:B-1----:R-:W2:Y:S02]  /*49b20*/  LDL.LU R16, [R1+0x130] ;  /* 0x0001300001107983 */ /* 0x002ea40000300800 */
[----:B------:R-:W2:Y:S01]  /*49b30*/  LDL.LU R17, [R1+0x134] ;  /* 0x0001340001117983 */ /* 0x000ea20000300800 */
[----:B0-----:R-:W2:Y:S01]  /*49b40*/  LDL.LU R18, [R1+0x138] ;  /* 0x0001380001127983 */ /* 0x001ea20000300800 */
[----:B------:R-:W2:Y:S02]  /*49b50*/  LDL.LU R19, [R1+0x13c] ;  /* 0x00013c0001137983 */ /* 0x000ea40000300800 */
[----:B------:R-:W2:Y:S02]  /*49b60*/  LDL.LU.64 R26, [R1+0x68] ;  /* 0x00006800011a7983 */ /* 0x000ea40000300a00 */
[----:B--2---:R0:W-:Y:S02]  /*49b70*/  STL.64 [R1+0x5dd8], R26 ;  /* 0x005dd81a01007387 */ /* 0x0041e40000100a00 */
[----:B0-----:R-:W-:-:S02]  /*49b80*/  IMAD.MOV.U32 R26, RZ, RZ, R29 ;  /* 0x000000ffff1a7224 */ /* 0x001fc400078e001d */
[----:B------:R-:W-:Y:S01]  /*49b90*/  IMAD.MOV.U32 R27, RZ, RZ, R25 ;  /* 0x000000ffff1b7224 */ /* 0x000fe200078e0019 */
[----:B------:R-:W2:Y:S04]  /*49ba0*/  LDL.LU R29, [R1+0x5e50] ;  /* 0x005e5000011d7983 */ /* 0x000ea80000300800 */
[----:B------:R-:W-:Y:S01]  /*49bb0*/  STL.64 [R1+0x5df0], R26 ;  /* 0x005df01a01007387 */ /* 0x000fe20000100a00 */
[----:B------:R-:W-:Y:S02]  /*49bc0*/  STL.64 [R1+0x5db8], R18 ;  /* 0x005db81201007387 */ /* 0x000fe40000100a00 */
[----:B------:R0:W-:Y:S02]  /*49bd0*/  STL.64 [R1+0x5db0], R16 ;  /* 0x005db01001007387 */ /* 0x0001e40000100a00 */
[----:B0-----:R-:W2:Y:S01]  /*49be0*/  LDL.LU R16, [R1+0x230] ;  /* 0x0002300001107983 */ /* 0x001ea20000300800 */
[----:B------:R-:W2:Y:S02]  /*49bf0*/  LDL.LU R17, [R1+0x234] ;  /* 0x0002340001117983 */ /* 0x000ea40000300800 */
[----:B------:R-:W2:Y:S02]  /*49c00*/  LDL.LU R18, [R1+0x238] ;  /* 0x0002380001127983 */ /* 0x000ea40000300800 */
[----:B------:R-:W2:Y:S01]  /*49c10*/  LDL.LU R19, [R1+0x23c] ;  /* 0x00023c0001137983 */ /* 0x000ea20000300800 */
[----:B------:R-:W2:Y:S04]  /*49c20*/  LDL.LU.64 R26, [R1+0x88] ;  /* 0x00008800011a7983 */ /* 0x000ea80000300a00 */
[----:B--2---:R3:W-:Y:S02]  /*49c30*/  STL.64 [R1+0x5e08], R26 ;  /* 0x005e081a01007387 */ /* 0x0047e40000100a00 */
[----:B---3--:R-:W-:-:S02]  /*49c40*/  IMAD.MOV.U32 R26, RZ, RZ, R24 ;  /* 0x000000ffff1a7224 */ /* 0x008fc400078e0018 */
[----:B------:R-:W-:-:S05]  /*49c50*/  IMAD.MOV.U32 R27, RZ, RZ, R13 ;  /* 0x000000ffff1b7224 */ /* 0x000fca00078e000d */
[----:B------:R0:W-:Y:S04]  /*49c60*/  STL.64 [R1+0x5e20], R26 ;  /* 0x005e201a01007387 */ /* 0x0001e80000100a00 */
[----:B0-----:R-:W2:Y:S04]  /*49c70*/  LDL.LU.64 R26, [R1+0xa8] ;  /* 0x0000a800011a7983 */ /* 0x001ea80000300a00 */
[----:B--2---:R-:W-:Y:S01]  /*49c80*/  STL.64 [R1+0x5e38], R26 ;  /* 0x005e381a01007387 */ /* 0x004fe20000100a00 */
[----:B------:R-:W-:Y:S02]  /*49c90*/  STL.64 [R1+0x5dd0], R18 ;  /* 0x005dd01201007387 */ /* 0x000fe40000100a00 */
[----:B------:R0:W-:Y:S02]  /*49ca0*/  STL.64 [R1+0x5dc8], R16 ;  /* 0x005dc81001007387 */ /* 0x0001e40000100a00 */
        /* <DEDUP_REMOVED lines=28> */
[----:B----4-:R-:W-:-:S02]  /*49e70*/  IMAD.MOV.U32 R26, RZ, RZ, R12 ;  /* 0x000000ffff1a7224 */ /* 0x010fc400078e000c */
[----:B------:R-:W-:Y:S01]  /*49e80*/  IMAD.MOV.U32 R27, RZ, RZ, R4 ;  /* 0x000000ffff1b7224 */ /* 0x000fe200078e0004 */
        /* <DEDUP_REMOVED lines=10> */
[----:B------:R-:W4:Y:S01]  /*49f30*/  LDL.LU R12, [R1+0x110] ;  /* 0x00011000010c7983 */ /* 0x000f220000300800 */
[----:B------:R-:W4:Y:S02]  /*49f40*/  LDL.LU R13, [R1+0x114] ;  /* 0x00011400010d7983 */ /* 0x000f240000300800 */
[----:B------:R-:W4:Y:S02]  /*49f50*/  LDL.LU R14, [R1+0x118] ;  /* 0x00011800010e7983 */ /* 0x000f240000300800 */
[----:B------:R-:W4:Y:S01]  /*49f60*/  LDL.LU R15, [R1+0x11c] ;  /* 0x00011c00010f7983 */ /* 0x000f220000300800 */
[----:B------:R-:W-:Y:S01]  /*49f70*/  STL [R1+0x5d1c], R5 ;  /* 0x005d1c0501007387 */ /* 0x000fe20000100800 */
[----:B------:R-:W-:Y:S01]  /*49f80*/  STL [R1+0x5d18], R0 ;  /* 0x005d180001007387 */ /* 0x000fe20000100800 */
[C---:B--2---:R-:W-:Y:S02]  /*49f90*/  HMMA.16816.F32.BF16 R24, R20.reuse, R26, R16 ;  /* 0x0000001a1418723c */ /* 0x044fe40000041810 */
[----:B------:R-:W2:Y:S01]  /*49fa0*/  LDL.LU.64 R18, [R1+0x5e48] ;  /* 0x005e480001127983 */ /* 0x000ea20000300a00 */
[----:B------:R-:W2:Y:S11]  /*49fb0*/  LDL.LU.64 R16, [R1+0x5e40] ;  /* 0x005e400001107983 */ /* 0x000eb60000300a00 */
[----:B------:R-:W-:Y:S09]  /*49fc0*/  @!UPT UIADD3 URZ, URZ, URZ, URZ ;  /* 0x0000003f3f3ff290 */ /* 0x000ff2000fffe03f */
        /* <DEDUP_REMOVED lines=12> */
[----:B------:R-:W-:Y:S01]  /*4a090*/  STL [R1+0x5d24], R0 ;  /* 0x005d240001007387 */ /* 0x000fe20000100800 */
[----:B------:R-:W-:Y:S01]  /*4a0a0*/  STL [R1+0x5d20], R5 ;  /* 0x005d200501007387 */ /* 0x000fe20000100800 */
[----:B------:R-:W3:Y:S01]  /*4a0b0*/  LDL R4, [R1+0x97c] ;  /* 0x00097c0001047983 */ /* 0x000ee20000100800 */
        /* <DEDUP_REMOVED lines=43> */
[----:B--2---:R-:W-:Y:S02]  /*4a370*/  HMMA.16816.F32.BF16 R20, R20, R26, R16 ;  /* 0x0000001a1414723c */ /* 0x004fe40000041810 */
[----:B------:R-:W3:Y:S01]  /*4a380*/  LDL.LU.64 R18, [R1+0x5da0] ;  /* 0x005da00001127983 */ /* 0x000ee20000300a00 */
[----:B------:R-:W-:Y:S02]  /*4a390*/  IMAD.MOV.U32 R0, RZ, RZ, R26 ;  /* 0x000000ffff007224 */ /* 0x000fe400078e001a */
[----:B------:R-:W-:Y:S11]  /*4a3a0*/  IMAD.MOV.U32 R5, RZ, RZ, R27 ;  /* 0x000000ffff057224 */ /* 0x000ff600078e001b */
[----:B------:R-:W-:Y:S07]  /*4a3b0*/  @!UPT UIADD3 URZ, URZ, URZ, URZ ;  /* 0x0000003f3f3ff290 */ /* 0x000fee000fffe03f */
[----:B------:R0:W-:Y:S01]  /*4a3c0*/  STL.64 [R1+0x960], R20 ;  /* 0x0009601401007387 */ /* 0x0001e20000100a00 */
[----:B------:R1:W-:Y:S02]  /*4a3d0*/  STL.64 [R1+0x968], R22 ;  /* 0x0009681601007387 */ /* 0x0003e40000100a00 */
[----:B------:R-:W3:Y:S02]  /*4a3e0*/  LDL.LU.64 R26, [R1+0x5d98] ;  /* 0x005d9800011a7983 */ /* 0x000ee40000300a00 */
[----:B------:R-:W3:Y:S01]  /*4a3f0*/  LDL.LU.64 R24, [R1+0x5d90] ;  /* 0x005d900001187983 */ /* 0x000ee20000300a00 */
[----:B0-----:R-:W2:Y:S01]  /*4a400*/  LDL.LU R20, [R1+0xe0] ;  /* 0x0000e00001147983 */ /* 0x001ea20000300800 */
[----:B------:R-:W2:Y:S02]  /*4a410*/  LDL.LU R21, [R1+0xe4] ;  /* 0x0000e40001157983 */ /* 0x000ea40000300800 */
[----:B-1----:R-:W2:Y:S02]  /*4a420*/  LDL.LU R22, [R1+0xe8] ;  /* 0x0000e80001167983 */ /* 0x002ea40000300800 */
[----:B------:R-:W2:Y:S01]  /*4a430*/  LDL.LU R23, [R1+0xec] ;  /* 0x0000ec0001177983 */ /* 0x000ea20000300800 */
[C---:B---3--:R-:W-:Y:S01]  /*4a440*/  HMMA.16816.F32.BF16 R16, R24.reuse, R18, R8 ;  /* 0x000000121810723c */ /* 0x048fe20000041808 */
[----:B------:R-:W4:Y:S11]  /*4a450*/  LDL.LU.64 R10, [R1+0x5d88] ;  /* 0x005d8800010a7983 */ /* 0x000f360000300a00 */
[----:B------:R-:W-:Y:S11]  /*4a460*/  @!UPT UIADD3 URZ, URZ, URZ, URZ ;  /* 0x0000003f3f3ff290 */ /* 0x000ff6000fffe03f */
[----:B------:R-:W-:Y:S01]  /*4a470*/  STL.64 [R1+0x940], R16 ;  /* 0x0009401001007387 */ /* 0x000fe20000100a00 */
[----:B------:R0:W-:Y:S03]  /*4a480*/  STL.64 [R1+0x948], R18 ;  /* 0x0009481201007387 */ /* 0x0001e60000100a00 */
[----:B0-----:R-:W3:Y:S01]  /*4a490*/  LDL.LU.64 R18, [R1+0x5d80] ;  /* 0x005d800001127983 */ /* 0x001ee20000300a00 */
[----:B------:R-:W3:Y:S01]  /*4a4a0*/  LDL.LU.64 R16, [R1+0x5d78] ;  /* 0x005d780001107983 */ /* 0x000ee20000300a00 */
[C---:B----4-:R-:W-:Y:S02]  /*4a4b0*/  HMMA.16816.F32.BF16 R8, R24.reuse, R10, R12 ;  /* 0x0000000a1808723c */ /* 0x050fe4000004180c */
[----:B------:R-:W3:Y:S11]  /*4a4c0*/  LDL.LU.64 R14, [R1+0x5d70] ;  /* 0x005d7000010e7983 */ /* 0x000ef60000300a00 */
[----:B------:R-:W-:Y:S10]  /*4a4d0*/  @!UPT UIADD3 URZ, URZ, URZ, URZ ;  /* 0x0000003f3f3ff290 */ /* 0x000ff4000fffe03f */
[----:B------:R-:W-:Y:S01]  /*4a4e0*/  STL.64 [R1+0x920], R8 ;  /* 0x0009200801007387 */ /* 0x000fe20000100a00 */
[----:B------:R0:W-:Y:S03]  /*4a4f0*/  STL.64 [R1+0x928], R10 ;  /* 0x0009280a01007387 */ /* 0x0001e60000100a00 */
[----:B0-----:R-:W4:Y:S01]  /*4a500*/  LDL.LU.64 R10, [R1+0x5d68] ;  /* 0x005d6800010a7983 */ /* 0x001f220000300a00 */
[----:B------:R-:W4:Y:S01]  /*4a510*/  LDL.LU.64 R8, [R1+0x5d60] ;  /* 0x005d600001087983 */ /* 0x000f220000300a00 */
[C---:B---3--:R-:W-:Y:S02]  /*4a520*/  HMMA.16816.F32.BF16 R12, R24.reuse, R14, R16 ;  /* 0x0000000e180c723c */ /* 0x048fe40000041810 */
[----:B------:R-:W3:Y:S01]  /*4a530*/  LDL.LU.64 R18, [R1+0x5d58] ;  /* 0x005d580001127983 */ /* 0x000ee20000300a00 */
[----:B------:R-:W3:Y:S11]  /*4a540*/  LDL.LU.64 R16, [R1+0x5d50] ;  /* 0x005d500001107983 */ /* 0x000ef60000300a00 */
[----:B------:R-:W-:Y:S09]  /*4a550*/  @!UPT UIADD3 URZ, URZ, URZ, URZ ;  /* 0x0000003f3f3ff290 */ /* 0x000ff2000fffe03f */
[----:B------:R-:W-:Y:S01]  /*4a560*/  STL.64 [R1+0x900], R12 ;  /* 0x0009000c01007387 */ /* 0x000fe20000100a00 */
[----:B------:R0:W-:Y:S03]  /*4a570*/  STL.64 [R1+0x908], R14 ;  /* 0x0009080e01007387 */ /* 0x0001e60000100a00 */
[----:B0-----:R-:W4:Y:S02]  /*4a580*/  LDL.LU.64 R14, [R1+0x5d48] ;  /* 0x005d4800010e7983 */ /* 0x001f240000300a00 */
[C---:B----4-:R-:W-:Y:S02]  /*4a590*/  HMMA.16816.F32.BF16 R12, R24.reuse, R14, R8 ;  /* 0x0000000e180c723c */ /* 0x050fe40000041808 */
[----:B------:R-:W2:Y:S01]  /*4a5a0*/  LDL.LU.64 R10, [R1+0x5d40] ;  /* 0x005d4000010a7983 */ /* 0x000ea20000300a00 */
[----:B------:R-:W4:Y:S11]  /*4a5b0*/  LDL.LU R8, [R1+0x5d38] ;  /* 0x005d380001087983 */ /* 0x000f360000300800 */
[----:B------:R-:W-:Y:S09]  /*4a5c0*/  @!UPT UIADD3 URZ, URZ, URZ, URZ ;  /* 0x0000003f3f3ff290 */ /* 0x000ff2000fffe03f */
[----:B------:R-:W-:Y:S01]  /*4a5d0*/  STL.64 [R1+0x8f0], R12 ;  /* 0x0008f00c01007387 */ /* 0x000fe20000100a00 */
[----:B------:R3:W-:Y:S02]  /*4a5e0*/  STL.64 [R1+0x8f8], R14 ;  /* 0x0008f80e01007387 */ /* 0x0007e40000100a00 */
[C---:B---3--:R-:W-:Y:S01]  /*4a5f0*/  HMMA.16816.F32.BF16 R12, R24.reuse, R6, R16 ;  /* 0x00000006180c723c */ /* 0x048fe20000041810 */
[----:B------:R-:W-:Y:S07]  /*4a600*/  LDSM.16.M88.4 R16, [R4+0x13000] ;  /* 0x013000000410783b */ /* 0x000fee0000000200 */
[----:B--2---:R-:W-:Y:S11]  /*4a610*/  HMMA.16816.F32.BF16 R20, R24, R10, R20 ;  /* 0x0000000a1814723c */ /* 0x004ff60000041814 */
[----:B------:R-:W-:Y:S11]  /*4a620*/  @!UPT UIADD3 URZ, URZ, URZ, URZ ;  /* 0x0000003f3f3ff290 */ /* 0x000ff6000fffe03f */
[----:B------:R-:W-:Y:S01]  /*4a630*/  @!UPT UIADD3 URZ, URZ, URZ, URZ ;  /* 0x0000003f3f3ff290 */ /* 0x000fe2000fffe03f */
[----:B------:R-:W-:Y:S01]  /*4a640*/  STL.64 [R1+0x8e0], R20 ;  /* 0x0008e01401007387 */ /* 0x000fe20000100a00 */
[----:B------:R-:W-:Y:S02]  /*4a650*/  STL.64 [R1+0x8e8], R22 ;  /* 0x0008e81601007387 */ /* 0x000fe40000100a00 */
[----:B------:R-:W0:Y:S02]  /*4a660*/  LDSM.16.MT88.4 R20, [R2+0x4000] ;  /* 0x004000000214783b */ /* 0x000e240000004200 */
[----:B0-----:R-:W-:Y:S02]  /*4a670*/  STL.64 [R1+0x5c30], R22 ;  /* 0x005c301601007387 */ /* 0x001fe40000100a00 */
[----:B------:R-:W-:Y:S02]  /*4a680*/  STL.64 [R1+0x8d0], R12 ;  /* 0x0008d00c01007387 */ /* 0x000fe40000100a00 */
[----:B------:R-:W-:Y:S02]  /*4a690*/  STL.64 [R1+0x8d8], R14 ;  /* 0x0008d80e01007387 */ /* 0x000fe40000100a00 */
[----:B------:R-:W0:Y:S04]  /*4a6a0*/  LDSM.16.M88.4 R12, [R4+0x10000] ;  /* 0x01000000040c783b */ /* 0x000e280000000200 */
[----:B------:R-:W-:Y:S04]  /*4a6b0*/  STL.64 [R1+0x5c28], R20 ;  /* 0x005c281401007387 */ /* 0x000fe80000100a00 */
[----:B0-----:R-:W-:Y:S01]  /*4a6c0*/  STL.64 [R1+0x20], R12 ;  /* 0x0000200c01007387 */ /* 0x001fe20000100a00 */
[----:B------:R-:W-:-:S02]  /*4a6d0*/  IMAD.MOV.U32 R7, RZ, RZ, R12 ;  /* 0x000000ffff077224 */ /* 0x000fc400078e000c */
[----:B------:R-:W-:Y:S02]  /*4a6e0*/  STL.64 [R1+0x28], R14 ;  /* 0x0000280e01007387 */ /* 0x000fe40000100a00 */
[----:B------:R-:W-:Y:S02]  /*4a6f0*/  IMAD.MOV.U32 R6, RZ, RZ, R13 ;  /* 0x000000ffff067224 */ /* 0x000fe400078e000d */
[----:B------:R-:W0:Y:S04]  /*4a700*/  LDSM.16.M88.4 R12, [R4+0x11000] ;  /* 0x01100000040c783b */ /* 0x000e280000000200 */
[----:B0-----:R-:W-:Y:S01]  /*4a710*/  STL.64 [R1+0x10], R12 ;  /* 0x0000100c01007387 */ /* 0x001fe20000100a00 */
[----:B------:R-:W-:Y:S02]  /*4a720*/  IMAD.MOV.U32 R21, RZ, RZ, R12 ;  /* 0x000000ffff157224 */ /* 0x000fe400078e000c */
[----:B------:R-:W-:Y:S02]  /*4a730*/  STL.64 [R1+0x18], R14 ;  /* 0x0000180e01007387 */ /* 0x000fe40000100a00 */
[----:B------:R-:W-:-:S02]  /*4a740*/  IMAD.MOV.U32 R20, RZ, RZ, R13 ;  /* 0x000000ffff147224 */ /* 0x000fc400078e000d */
[----:B------:R-:W0:Y:S04]  /*4a750*/  LDSM.16.M88.4 R12, [R4+0x12000] ;  /* 0x01200000040c783b */ /* 0x000e280000000200 */
[----:B------:R-:W-:Y:S04]  /*4a760*/  STL [R1+0x5608], R18 ;  /* 0x0056081201007387 */ /* 0x000fe80000100800 */
[----:B0-----:R-:W-:Y:S01]  /*4a770*/  STL.64 [R1], R12 ;  /* 0x0000000c01007387 */ /* 0x001fe20000100a00 */
[----:B------:R-:W-:Y:S02]  /*4a780*/  STL.64 [R1+0x8], R14 ;  /* 0x0000080e01007387 */ /* 0x000fe40000100a00 */
[----:B------:R-:W0:Y:S04]  /*4a790*/  LDSM.16.M88.4 R12, [R4+0x14000] ;  /* 0x01400000040c783b */ /* 0x000e280000000200 */
[----:B------:R-:W-:Y:S01]  /*4a7a0*/  STL [R1+0x5604], R19 ;  /* 0x0056041301007387 */ /* 0x000fe20000100800 */
[----:B0-----:R4:W-:Y:S02]  /*4a7b0*/  STL [R1+0x528c], R14 ;  /* 0x00528c0e01007387 */ /* 0x0019e40000100800 */
[----:B----4-:R-:W-:-:S02]  /*4a7c0*/  IMAD.MOV.U32 R14, RZ, RZ, R8 ;  /* 0x000000ffff0e7224 */ /* 0x010fc400078e0008 */
[----:B------:R-:W0:Y:S04]  /*4a7d0*/  LDSM.16.M88.4 R8, [R4+0x15000] ;  /* 0x015000000408783b */ /* 0x000e280000000200 */
[----:B------:R-:W-:Y:S01]  /*4a7e0*/  STL [R1+0x5288], R15 ;  /* 0x0052880f01007387 */ /* 0x000fe20000100800 */
[----:B------:R-:W-:Y:S03]  /*4a7f0*/  STL.64 [R1+0x5bd0], R12 ;  /* 0x005bd00c01007387 */ /* 0x000fe60000100a00 */
[----:B0-----:R-:W-:Y:S01]  /*4a800*/  STL.64 [R1+0x5be0], R10 ;  /* 0x005be00a01007387 */ /* 0x001fe20000100a00 */
[----:B------:R0:W-:Y:S03]  /*4a810*/  STL.64 [R1+0x5bd8], R8 ;  /* 0x005bd80801007387 */ /* 0x0001e60000100a00 */
[----:B0-----:R-:W2:Y:S01]  /*4a820*/  LDL.LU R8, [R1+0x830] ;  /* 0x0008300001087983 */ /* 0x001ea20000300800 */
[----:B------:R-:W2:Y:S02]  /*4a830*/  LDL.LU R9, [R1+0x834] ;  /* 0x0008340001097983 */ /* 0x000ea40000300800 */
[----:B------:R-:W-:-:S02]  /*4a840*/  IMAD.MOV.U32 R15, RZ, RZ, R3 ;  /* 0x000000ffff0f7224 */ /* 0x000fc400078e0003 */
[----:B------:R-:W-:Y:S02]  /*4a850*/  IMAD.MOV.U32 R10, RZ, RZ, R29 ;  /* 0x000000ffff0a7224 */ /* 0x000fe400078e001d */
[----:B------:R-:W-:-:S07]  /*4a860*/  IMAD.MOV.U32 R11, RZ, RZ, R28 ;  /* 0x000000ffff0b7224 */ /* 0x000fce00078e001c */
[----:B--2---:R-:W-:Y:S01]  /*4a870*/  HMMA.16816.F32.BF16 R12, R24, R14, R8 ;  /* 0x0000000e180c723c */ /* 0x004fe20000041808 */
[----:B------:R-:W0:Y:S11]  /*4a880*/  LDSM.16.M88.4 R8, [R4+0x16000] ;  /* 0x016000000408783b */ /* 0x000e360000000200 */
[----:B------:R-:W-:Y:S11]  /*4a890*/  @!UPT UIADD3 URZ, URZ, URZ, URZ ;  /* 0x0000003f3f3ff290 */ /* 0x000ff6000fffe03f */
[----:B------:R-:W-:Y:S01]  /*4a8a0*/  @!UPT UIADD3 URZ, URZ, URZ, URZ ;  /* 0x0000003f3f3ff290 */ /* 0x000fe2000fffe03f */
[----:B------:R-:W-:Y:S02]  /*4a8b0*/  IMAD.MOV.U32 R28, RZ, RZ, R15 ;  /* 0x000000ffff1c7224 */ /* 0x000fe400078e000f */
[----:B------:R-:W-:Y:S01]  /*4a8c0*/  IMAD.MOV.U32 R29, RZ, RZ, R14 ;  /* 0x000000ffff1d7224 */ /* 0x000fe200078e000e */
[----:B------:R-:W-:Y:S01]  /*4a8d0*/  STL.64 [R1+0x880], R12 ;  /* 0x0008800c01007387 */ /* 0x000fe20000100a00 */
[----:B------:R-:W-:Y:S02]  /*4a8e0*/  STL.64 [R1+0x5d08], R26 ;  /* 0x005d081a01007387 */ /* 0x000fe40000100a00 */
[----:B------:R-:W-:Y:S02]  /*4a8f0*/  STL.64 [R1+0x5d00], R24 ;  /* 0x005d001801007387 */ /* 0x000fe40000100a00 */
[----:B------:R-:W-:Y:S01]  /*4a900*/  STL [R1+0x5494], R28 ;  /* 0x0054941c01007387 */ /* 0x000fe20000100800 */
[----:B------:R-:W1:Y:S04]  /*4a910*/  LDSM.16.M88.4 R24, [R4+0x17000] ;  /* 0x017000000418783b */ /* 0x000e680000000200 */
[----:B------:R-:W-:Y:S04]  /*4a920*/  STL [R1+0x5490], R29 ;  /* 0x0054901d01007387 */ /* 0x000fe80000100800 */
[----:B------:R-:W2:Y:S04]  /*4a930*/  LDSM.16.M88.4 R12, [R4+0x18000] ;  /* 0x01800000040c783b */ /* 0x000ea80000000200 */
[----:B0-----:R-:W-:Y:S01]  /*4a940*/  STL.64 [R1+0x30], R8 ;  /* 0x0000300801007387 */ /* 0x001fe20000100a00 */
[----:B------:R-:W-:Y:S02]  /*4a950*/  STL.64 [R1+0x38], R10 ;  /* 0x0000380a01007387 */ /* 0x000fe40000100a00 */
[----:B------:R-:W0:Y:S01]  /*4a960*/  LDSM.16.M88.4 R8, [R4+0x19000] ;  /* 0x019000000408783b */ /* 0x000e220000000200 */
[----:B-1----:R-:W-:Y:S03]  /*4a970*/  STL.64 [R1+0x150], R24 ;  /* 0x0001501801007387 */ /* 0x002fe60000100a00 */
[----:B------:R-:W-:Y:S02]  /*4a980*/  STL.64 [R1+0x158], R26 ;  /* 0x0001581a01007387 */ /* 0x000fe40000100a00 */
[----:B--2---:R-:W-:Y:S02]  /*4a990*/  STL.64 [R1+0x140], R12 ;  /* 0x0001400c01007387 */ /* 0x004fe40000100a00 */
[----:B------:R-:W-:Y:S02]  /*4a9a0*/  STL.64 [R1+0x148], R14 ;  /* 0x0001480e01007387 */ /* 0x000fe40000100a00 */
[----:B------:R-:W1:Y:S01]  /*4a9b0*/  LDSM.16.M88.4 R12, [R4+0x1a000] ;  /* 0x01a00000040c783b */ /* 0x000e620000000200 */
[----:B------:R-:W-:-:S02]  /*4a9c0*/  IMAD.MOV.U32 R22, RZ, RZ, R0 ;  /* 0x000000ffff167224 */ /* 0x000fc400078e0000 */
[----:B------:R-:W-:Y:S01]  /*4a9d0*/  IMAD.MOV.U32 R23, RZ, RZ, R5 ;  /* 0x000000ffff177224 */ /* 0x000fe200078e0005 */
[----:B------:R-:W2:Y:S04]  /*4a9e0*/  LDSM.16.M88.4 R24, [R4+0x1b000] ;  /* 0x01b000000418783b */ /* 0x000ea80000000200 */
[----:B0-----:R0:W-:Y:S01]  /*4a9f0*/  STL.64 [R1+0x130], R8 ;  /* 0x0001300801007387 */ /* 0x0011e20000100a00 */
[----:B------:R-:W-:Y:S02]  /*4aa00*/  IMAD.MOV.U32 R28, RZ, RZ, R8 ;  /* 0x000000ffff1c7224 */ /* 0x000fe400078e0008 */
[----:B------:R-:W-:Y:S02]  /*4aa10*/  STL.64 [R1+0x138], R10 ;  /* 0x0001380a01007387 */ /* 0x000fe40000100a00 */
[----:B------:R-:W-:-:S02]  /*4aa20*/  IMAD.MOV.U32 R3, RZ, RZ, R9 ;  /* 0x000000ffff037224 */ /* 0x000fc400078e0009 */
[----:B0-----:R-:W3:Y:S04]  /*4aa30*/  LDL.64 R8, [R1] ;  /* 0x0000000001087983 */ /* 0x001ee80000100a00 */
[----:B---3--:R-:W-:Y:S01]  /*4aa40*/  STL.64 [R1+0x5bf8], R8 ;  /* 0x005bf80801007387 */ /* 0x008fe20000100a00 */
[----:B-1----:R0:W-:Y:S02]  /*4aa50*/  STL.64 [R1+0x120], R12 ;  /* 0x0001200c01007387 */ /* 0x0021e40000100a00 */
[----:B------:R1:W-:Y:S01]  /*4aa60*/  STL.64 [R1+0x128], R14 ;  /* 0x0001280e01007387 */ /* 0x0003e20000100a00 */
[----:B0-----:R-:W3:Y:S01]  /*4aa70*/  LDL.LU R12, [R1+0x4c0] ;  /* 0x0004c000010c7983 */ /* 0x001ee20000300800 */
[----:B------:R-:W3:Y:S02]  /*4aa80*/  LDL.LU R13, [R1+0x4c4] ;  /* 0x0004c400010d7983 */ /* 0x000ee40000300800 */
[----:B-1----:R-:W4:Y:S02]  /*4aa90*/  LDL.LU R14, [R1+0x4c8] ;  /* 0x0004c800010e7983 */ /* 0x002f240000300800 */
[----:B------:R-:W4:Y:S02]  /*4aaa0*/  LDL.LU R15, [R1+0x4cc] ;  /* 0x0004cc00010f7983 */ /* 0x000f240000300800 */
[----:B------:R-:W-:-:S02]  /*4aab0*/  IMAD.MOV.U32 R8, RZ, RZ, R21 ;  /* 0x000000ffff087224 */ /* 0x000fc400078e0015 */
[----:B------:R-:W-:-:S05]  /*4aac0*/  IMAD.MOV.U32 R9, RZ, RZ, R20 ;  /* 0x000000ffff097224 */ /* 0x000fca00078e0014 */
[----:B------:R0:W-:Y:S02]  /*4aad0*/  STL.64 [R1+0x5c10], R8 ;  /* 0x005c100801007387 */ /* 0x0001e40000100a00 */
[----:B0-----:R-:W-:Y:S02]  /*4aae0*/  IMAD.MOV.U32 R8, RZ, RZ, R7 ;  /* 0x000000ffff087224 */ /* 0x001fe400078e0007 */
[----:B------:R-:W-:Y:S01]  /*4aaf0*/  IMAD.MOV.U32 R9, RZ, RZ, R6 ;  /* 0x000000ffff097224 */ /* 0x000fe200078e0006 */
[----:B----4-:R-:W-:Y:S01]  /*4ab00*/  STL.64 [R1+0x5bf0], R14 ;  /* 0x005bf00e01007387 */ /* 0x010fe20000100a00 */
[----:B---3--:R0:W-:Y:S03]  /*4ab10*/  STL.64 [R1+0x5be8], R12 ;  /* 0x005be80c01007387 */ /* 0x0081e60000100a00 */
[----:B0-----:R-:W3:Y:S01]  /*4ab20*/  LDL.LU R12, [R1+0x4d0] ;  /* 0x0004d000010c7983 */ /* 0x001ee20000300800 */
[----:B------:R-:W3:Y:S02]  /*4ab30*/  LDL.LU R13, [R1+0x4d4] ;  /* 0x0004d400010d7983 */ /* 0x000ee40000300800 */
[----:B------:R-:W4:Y:S02]  /*4ab40*/  LDL.LU R14, [R1+0x4d8] ;  /* 0x0004d800010e7983 */ /* 0x000f240000300800 */
[----:B------:R-:W4:Y:S01]  /*4ab50*/  LDL.LU R15, [R1+0x4dc] ;  /* 0x0004dc00010f7983 */ /* 0x000f220000300800 */
[----:B------:R0:W-:Y:S01]  /*4ab60*/  STL.64 [R1+0x5c38], R8 ;  /* 0x005c380801007387 */ /* 0x0001e20000100a00 */
[----:B------:R-:W2:Y:S02]  /*4ab70*/  LDL.LU R0, [R1+0x5d34] ;  /* 0x005d340001007983 */ /* 0x000ea40000300800 */
[----:B------:R-:W2:Y:S02]  /*4ab80*/  LDL.LU R5, [R1+0x5d30] ;  /* 0x005d300001057983 */ /* 0x000ea40000300800 */
[----:B------:R1:W-:Y:S01]  /*4ab90*/  STL.64 [R1+0x5c40], R22 ;  /* 0x005c401601007387 */ /* 0x0003e20000100a00 */
[----:B0-----:R-:W2:Y:S01]  /*4aba0*/  LDL.LU R8, [R1+0x980] ;  /* 0x0009800001087983 */ /* 0x001ea20000300800 */
[----:B------:R-:W2:Y:S02]  /*4abb0*/  LDL.LU R9, [R1+0x984] ;  /* 0x0009840001097983 */ /* 0x000ea40000300800 */
[----:B------:R-:W2:Y:S02]  /*4abc0*/  LDL.LU R10, [R1+0x988] ;  /* 0x00098800010a7983 */ /* 0x000ea40000300800 */
[----:B------:R-:W2:Y:S02]  /*4abd0*/  LDL.LU R11, [R1+0x98c] ;  /* 0x00098c00010b7983 */ /* 0x000ea40000300800 */
[----:B--2---:R-:W-:Y:S01]  /*4abe0*/  STL.64 [R1+0x5c50], R10 ;  /* 0x005c500a01007387 */ /* 0x004fe20000100a00 */
[----:B------:R0:W-:Y:S02]  /*4abf0*/  STL.64 [R1+0x5c48], R8 ;  /* 0x005c480801007387 */ /* 0x0001e40000100a00 */
[----:B-1----:R-:W2:Y:S02]  /*4ac00*/  LDL.LU R22, [R1+0x58] ;  /* 0x0000580001167983 */ /* 0x002ea40000300800 */
[----:B------:R-:W2:Y:S02]  /*4ac10*/  LDL.LU R23, [R1+0x5c] ;  /* 0x00005c0001177983 */ /* 0x000ea40000300800 */
[----:B--2---:R1:W-:Y:S01]  /*4ac20*/  STL.64 [R1+0x5c58], R22 ;  /* 0x005c581601007387 */ /* 0x0043e20000100a00 */
[----:B0-----:R-:W2:Y:S02]  /*4ac30*/  LDL.LU R8, [R1+0x990] ;  /* 0x0009900001087983 */ /* 0x001ea40000300800 */
[----:B------:R-:W2:Y:S02]  /*4ac40*/  LDL.LU R9, [R1+0x994] ;  /* 0x0009940001097983 */ /* 0x000ea40000300800 */
[----:B------:R-:W2:Y:S01]  /*4ac50*/  LDL.LU R10, [R1+0x998] ;  /* 0x00099800010a7983 */ /* 0x000ea20000300800 */
[----:B------:R-:W2:Y:S01]  /*4ac60*/  LDL.LU R11, [R1+0x99c] ;  /* 0x00099c00010b7983 */ /* 0x000ea20000300800 */
[----:B-1----:R-:W-:-:S02]  /*4ac70*/  IMAD.MOV.U32 R22, RZ, RZ, R5 ;  /* 0x000000ffff167224 */ /* 0x002fc400078e0005 */
[----:B------:R-:W-:Y:S01]  /*4ac80*/  IMAD.MOV.U32 R23, RZ, RZ, R0 ;  /* 0x000000ffff177224 */ /* 0x000fe200078e0000 */
[----:B--2---:R-:W-:Y:S01]  /*4ac90*/  STL.64 [R1+0x5c68], R10 ;  /* 0x005c680a01007387 */ /* 0x004fe20000100a00 */
[----:B------:R0:W-:Y:S02]  /*4aca0*/  STL.64 [R1+0x5c60], R8 ;  /* 0x005c600801007387 */ /* 0x0001e40000100a00 */
[----:B------:R-:W2:Y:S02]  /*4acb0*/  LDL.LU R5, [R1+0x5d2c] ;  /* 0x005d2c0001057983 */ /* 0x000ea40000300800 */
[----:B------:R-:W2:Y:S01]  /*4acc0*/  LDL.LU R0, [R1+0x5d28] ;  /* 0x005d280001007983 */ /* 0x000ea20000300800 */
[----:B------:R1:W-:Y:S04]  /*4acd0*/  STL.64 [R1+0x5c70], R22 ;  /* 0x005c701601007387 */ /* 0x0003e80000100a00 */
        /* <DEDUP_REMOVED lines=16> */
[----:B------:R-:W-:Y:S02]  /*4ade0*/  STL.64 [R1+0x5c90], R8 ;  /* 0x005c900801007387 */ /* 0x000fe40000100a00 */
[----:B------:R-:W2:Y:S02]  /*4adf0*/  LDL.LU R0, [R1+0x5d24] ;  /* 0x005d240001007983 */ /* 0x000ea40000300800 */
[----:B------:R-:W2:Y:S01]  /*4ae00*/  LDL.LU R5, [R1+0x5d20] ;  /* 0x005d200001057983 */ /* 0x000ea20000300800 */
[----:B------:R0:W-:Y:S04]  /*4ae10*/  STL.64 [R1+0x5ca0], R22 ;  /* 0x005ca01601007387 */ /* 0x0001e80000100a00 */
[----:B0-----:R-:W2:Y:S01]  /*4ae20*/  LDL.LU R22, [R1+0x98] ;  /* 0x0000980001167983 */ /* 0x001ea20000300800 */
[----:B------:R-:W2:Y:S03]  /*4ae30*/  LDL.LU R23, [R1+0x9c] ;  /* 0x00009c0001177983 */ /* 0x000ea60000300800 */
[----:B--2---:R0:W-:Y:S01]  /*4ae40*/  STL.64 [R1+0x5cb8], R22 ;  /* 0x005cb81601007387 */ /* 0x0041e20000100a00 */
[----:B------:R-:W2:Y:S02]  /*4ae50*/  LDL.LU R8, [R1+0x910] ;  /* 0x0009100001087983 */ /* 0x000ea40000300800 */
[----:B------:R-:W2:Y:S02]  /*4ae60*/  LDL.LU R9, [R1+0x914] ;  /* 0x0009140001097983 */ /* 0x000ea40000300800 */
[----:B------:R-:W2:Y:S01]  /*4ae70*/  LDL.LU R10, [R1+0x918] ;  /* 0x00091800010a7983 */ /* 0x000ea20000300800 */
[----:B------:R-:W2:Y:S01]  /*4ae80*/  LDL.LU R11, [R1+0x91c] ;  /* 0x00091c00010b7983 */ /* 0x000ea20000300800 */
[----:B0-----:R-:W-:-:S02]  /*4ae90*/  IMAD.MOV.U32 R22, RZ, RZ, R5 ;  /* 0x000000ffff167224 */ /* 0x001fc400078e0005 */
[----:B------:R-:W-:Y:S01]  /*4aea0*/  IMAD.MOV.U32 R23, RZ, RZ, R0 ;  /* 0x000000ffff177224 */ /* 0x000fe200078e0000 */
[----:B------:R-:W3:Y:S01]  /*4aeb0*/  LDL.LU R5, [R1+0x5d1c] ;  /* 0x005d1c0001057983 */ /* 0x000ee20000300800 */
[----:B------:R-:W3:Y:S03]  /*4aec0*/  LDL.LU R0, [R1+0x5d18] ;  /* 0x005d180001007983 */ /* 0x000ee60000300800 */
[----:B------:R-:W-:Y:S04]  /*4aed0*/  STL.64 [R1+0x5cd0], R22 ;  /* 0x005cd01601007387 */ /* 0x000fe80000100a00 */
[----:B--2---:R-:W-:Y:S01]  /*4aee0*/  STL.64 [R1+0x5cb0], R10 ;  /* 0x005cb00a01007387 */ /* 0x004fe20000100a00 */
[----:B------:R0:W-:Y:S03]  /*4aef0*/  STL.64 [R1+0x5ca8], R8 ;  /* 0x005ca80801007387 */ /* 0x0001e60000100a00 */
[----:B0-----:R-:W2:Y:S01]  /*4af00*/  LDL.LU R8, [R1+0x870] ;  /* 0x0008700001087983 */ /* 0x001ea20000300800 */
[----:B------:R-:W2:Y:S02]  /*4af10*/  LDL.LU R9, [R1+0x874] ;  /* 0x0008740001097983 */ /* 0x000ea40000300800 */
[----:B------:R-:W2:Y:S02]  /*4af20*/  LDL.LU R10, [R1+0x878] ;  /* 0x00087800010a7983 */ /* 0x000ea40000300800 */
[----:B------:R-:W2:Y:S01]  /*4af30*/  LDL.LU R11, [R1+0x87c] ;  /* 0x00087c00010b7983 */ /* 0x000ea20000300800 */
[----:B------:R-:W2:Y:S01]  /*4af40*/  LDL.LU R22, [R1+0xb8] ;  /* 0x0000b80001167983 */ /* 0x000ea20000300800 */
[----:B------:R-:W2:Y:S03]  /*4af50*/  LDL.LU R23, [R1+0xbc] ;  /* 0x0000bc0001177983 */ /* 0x000ea60000300800 */
[----:B--2---:R-:W-:Y:S01]  /*4af60*/  STL.64 [R1+0x5ce8], R22 ;  /* 0x005ce81601007387 */ /* 0x004fe20000100a00 */
[----:B------:R-:W-:Y:S02]  /*4af70*/  STL.64 [R1+0x5cc8], R10 ;  /* 0x005cc80a01007387 */ /* 0x000fe40000100a00 */
[----:B------:R0:W-:Y:S02]  /*4af80*/  STL.64 [R1+0x5cc0], R8 ;  /* 0x005cc00801007387 */ /* 0x0001e40000100a00 */
[----:B0-----:R-:W2:Y:S01]  /*4af90*/  LDL.LU R8, [R1+0x860] ;  /* 0x0008600001087983 */ /* 0x001ea20000300800 */
[----:B------:R-:W2:Y:S02]  /*4afa0*/  LDL.LU R9, [R1+0x864] ;  /* 0x0008640001097983 */ /* 0x000ea40000300800 */
[----:B------:R-:W2:Y:S02]  /*4afb0*/  LDL.LU R10, [R1+0x868] ;  /* 0x00086800010a7983 */ /* 0x000ea40000300800 */
[----:B------:R-:W2:Y:S02]  /*4afc0*/  LDL.LU R11, [R1+0x86c] ;  /* 0x00086c00010b7983 */ /* 0x000ea40000300800 */
[----:B---3--:R-:W-:-:S02]  /*4afd0*/  IMAD.MOV.U32 R22, RZ, RZ, R0 ;  /* 0x000000ffff167224 */ /* 0x008fc400078e0000 */
[----:B------:R-:W-:Y:S01]  /*4afe0*/  IMAD.MOV.U32 R23, RZ, RZ, R5 ;  /* 0x000000ffff177224 */ /* 0x000fe200078e0005 */
[----:B------:R-:W3:Y:S01]  /*4aff0*/  LDL.LU R0, [R1+0x5d14] ;  /* 0x005d140001007983 */ /* 0x000ee20000300800 */
[----:B------:R-:W3:Y:S03]  /*4b000*/  LDL.LU R5, [R1+0x5d10] ;  /* 0x005d100001057983 */ /* 0x000ee60000300800 */
        /* <DEDUP_REMOVED lines=12> */
[----:B----4-:R-:W-:Y:S01]  /*4b0d0*/  STL.64 [R1+0x5c08], R14 ;  /* 0x005c080e01007387 */ /* 0x010fe20000100a00 */
[----:B------:R0:W-:Y:S03]  /*4b0e0*/  STL.64 [R1+0x5c00], R12 ;  /* 0x005c000c01007387 */ /* 0x0001e60000100a00 */
[----:B0-----:R-:W4:Y:S01]  /*4b0f0*/  LDL.LU R12, [R1+0x4e0] ;  /* 0x0004e000010c7983 */ /* 0x001f220000300800 */
[----:B------:R-:W4:Y:S02]  /*4b100*/  LDL.LU R13, [R1+0x4e4] ;  /* 0x0004e400010d7983 */ /* 0x000f240000300800 */
[----:B------:R-:W2:Y:S02]  /*4b110*/  LDL.LU R14, [R1+0x4e8] ;  /* 0x0004e800010e7983 */ /* 0x000ea40000300800 */
[----:B------:R-:W2:Y:S02]  /*4b120*/  LDL.LU R15, [R1+0x4ec] ;  /* 0x0004ec00010f7983 */ /* 0x000ea40000300800 */
[----:B------:R-:W-:-:S02]  /*4b130*/  IMAD.MOV.U32 R29, RZ, RZ, R24 ;  /* 0x000000ffff1d7224 */ /* 0x000fc400078e0018 */
[----:B------:R-:W-:Y:S01]  /*4b140*/  IMAD.MOV.U32 R19, RZ, RZ, R25 ;  /* 0x000000ffff137224 */ /* 0x000fe200078e0019 */
[----:B--2---:R-:W-:Y:S01]  /*4b150*/  STL.64 [R1+0x5c20], R14 ;  /* 0x005c200e01007387 */ /* 0x004fe20000100a00 */
[----:B----4-:R0:W-:Y:S03]  /*4b160*/  STL.64 [R1+0x5c18], R12 ;  /* 0x005c180c01007387 */ /* 0x0101e60000100a00 */
[----:B0-----:R-:W2:Y:S01]  /*4b170*/  LDL.LU R12, [R1+0x4f0] ;  /* 0x0004f000010c7983 */ /* 0x001ea20000300800 */
[----:B------:R-:W2:Y:S02]  /*4b180*/  LDL.LU R13, [R1+0x4f4] ;  /* 0x0004f400010d7983 */ /* 0x000ea40000300800 */
[----:B------:R-:W2:Y:S02]  /*4b190*/  LDL.LU R14, [R1+0x4f8] ;  /* 0x0004f800010e7983 */ /* 0x000ea40000300800 */
[----:B------:R-:W-:Y:S01]  /*4b1a0*/  STL.64 [R1+0x110], R24 ;  /* 0x0001101801007387 */ /* 0x000fe20000100a00 */
[----:B------:R-:W-:Y:S02]  /*4b1b0*/  STL.64 [R1+0x118], R26 ;  /* 0x0001181a01007387 */ /* 0x000fe40000100a00 */
[----:B------:R-:W0:Y:S02]  /*4b1c0*/  LDSM.16.M88.4 R24, [R4+0x1c000] ;  /* 0x01c000000418783b */ /* 0x000e240000000200 */
[----:B0-----:R-:W-:Y:S02]  /*4b1d0*/  STL.64 [R1+0x100], R24 ;  /* 0x0001001801007387 */ /* 0x001fe40000100a00 */
[----:B------:R-:W-:Y:S02]  /*4b1e0*/  STL.64 [R1+0x108], R26 ;  /* 0x0001081a01007387 */ /* 0x000fe40000100a00 */
[----:B------:R-:W0:Y:S02]  /*4b1f0*/  LDSM.16.M88.4 R24, [R4+0x1d000] ;  /* 0x01d000000418783b */ /* 0x000e240000000200 */
[----:B0-----:R-:W-:Y:S02]  /*4b200*/  STL.64 [R1+0xf0], R24 ;  /* 0x0000f01801007387 */ /* 0x001fe40000100a00 */
[----:B------:R-:W-:Y:S02]  /*4b210*/  STL.64 [R1+0xf8], R26 ;  /* 0x0000f81a01007387 */ /* 0x000fe40000100a00 */
[----:B------:R-:W0:Y:S02]  /*4b220*/  LDSM.16.M88.4 R24, [R4+0x1e000] ;  /* 0x01e000000418783b */ /* 0x000e240000000200 */
[----:B0-----:R-:W-:Y:S02]  /*4b230*/  STL.64 [R1+0xe0], R24 ;  /* 0x0000e01801007387 */ /* 0x001fe40000100a00 */
[----:B------:R0:W-:Y:S02]  /*4b240*/  STL.64 [R1+0xe8], R26 ;  /* 0x0000e81a01007387 */ /* 0x0001e40000100a00 */
[----:B0-----:R-:W4:Y:S01]  /*4b250*/  LDL.LU.64 R26, [R1+0x5d08] ;  /* 0x005d0800011a7983 */ /* 0x001f220000300a00 */
[----:B------:R-:W4:Y:S02]  /*4b260*/  LDL.LU.64 R24, [R1+0x5d00] ;  /* 0x005d000001187983 */ /* 0x000f240000300a00 */
[----:B---3--:R-:W-:-:S02]  /*4b270*/  IMAD.MOV.U32 R15, RZ, RZ, R5 ;  /* 0x000000ffff0f7224 */ /* 0x008fc400078e0005 */
[----:B------:R-:W0:Y:S04]  /*4b280*/  LDSM.16.M88.4 R4, [R4+0x1f000] ;  /* 0x01f000000404783b */ /* 0x000e280000000200 */
[----:B0-----:R-:W-:Y:S01]  /*4b290*/  STL.64 [R1+0xd0], R4 ;  /* 0x0000d00401007387 */ /* 0x001fe20000100a00 */
[----:B------:R-:W-:Y:S02]  /*4b2a0*/  STL.64 [R1+0xd8], R6 ;  /* 0x0000d80601007387 */ /* 0x000fe40000100a00 */
[----:B------:R-:W0:Y:S02]  /*4b2b0*/  LDSM.16.MT88.4 R4, [R2+0x4080] ;  /* 0x004080000204783b */ /* 0x000e240000004200 */
[----:B0-----:R-:W-:Y:S02]  /*4b2c0*/  STL.64 [R1+0x5b10], R6 ;  /* 0x005b100601007387 */ /* 0x001fe40000100a00 */
[----:B------:R0:W-:Y:S02]  /*4b2d0*/  STL.64 [R1+0x5b08], R4 ;  /* 0x005b080401007387 */ /* 0x0001e40000100a00 */
[----:B0-----:R-:W3:Y:S01]  /*4b2e0*/  LDL.LU R4, [R1+0x4a0] ;  /* 0x0004a00001047983 */ /* 0x001ee20000300800 */
[----:B------:R-:W3:Y:S02]  /*4b2f0*/  LDL.LU R5, [R1+0x4a4] ;  /* 0x0004a40001057983 */ /* 0x000ee40000300800 */
[----:B------:R-:W3:Y:S02]  /*4b300*/  LDL.LU R6, [R1+0x4a8] ;  /* 0x0004a80001067983 */ /* 0x000ee40000300800 */
[----:B------:R-:W3:Y:S01]  /*4b310*/  LDL.LU R7, [R1+0x4ac] ;  /* 0x0004ac0001077983 */ /* 0x000ee20000300800 */
        /* <DEDUP_REMOVED lines=56> */
[----:B----4-:R-:W-:Y:S02]  /*4b6a0*/  HMMA.16816.F32.BF16 R24, R24, R22, R8 ;  /* 0x000000161818723c */ /* 0x010fe40000041808 */
[----:B------:R-:W2:Y:S01]  /*4b6b0*/  LDL.LU.64 R8, [R1+0x5c38] ;  /* 0x005c380001087983 */ /* 0x000ea20000300a00 */
[----:B------:R-:W2:Y:S02]  /*4b6c0*/  LDL.LU.64 R22, [R1+0x5c30] ;  /* 0x005c300001167983 */ /* 0x000ea40000300a00 */
[----:B------:R-:W2:Y:S11]  /*4b6d0*/  LDL.LU.64 R20, [R1+0x5c28] ;  /* 0x005c280001147983 */ /* 0x000eb60000300a00 */
[----:B------:R-:W-:Y:S07]  /*4b6e0*/  @!UPT UIADD3 URZ, URZ, URZ, URZ ;  /* 0x0000003f3f3ff290 */ /* 0x000fee000fffe03f */
[----:B------:R0:W-:Y:S01]  /*4b6f0*/  STL.64 [R1+0x500], R24 ;  /* 0x0005001801007387 */ /* 0x0001e20000100a00 */
[----:B------:R1:W-:Y:S03]  /*4b700*/  STL.64 [R1+0x508], R26 ;  /* 0x0005081a01007387 */ /* 0x0003e60000100a00 */
        /* <DEDUP_REMOVED lines=16> */
[----:B------:R-:W-:Y:S03]  /*4b810*/  STL.64 [R1+0x4e8], R10 ;  /* 0x0004e80a01007387 */ /* 0x000fe60000100a00 */
[----:B0-----:R-:W2:Y:S02]  /*4b820*/  LDL.LU.64 R8, [R1+0x5bf8] ;  /* 0x005bf80001087983 */ /* 0x001ea40000300a00 */
[C---:B--2---:R-:W-:Y:S11]  /*4b830*/  HMMA.16816.F32.BF16 R12, R20.reuse, R8, R12 ;  /* 0x00000008140c723c */ /* 0x044ff6000004180c */
[----:B------:R-:W-:Y:S11]  /*4b840*/  @!UPT UIADD3 URZ, URZ, URZ, URZ ;  /* 0x0000003f3f3ff290 */ /* 0x000ff6000fffe03f */
[----:B------:R-:W-:Y:S01]  /*4b850*/  @!UPT UIADD3 URZ, URZ, URZ, URZ ;  /* 0x0000003f3f3ff290 */ /* 0x000fe2000fffe03f */
[----:B------:R-:W-:Y:S01]  /*4b860*/  STL.64 [R1+0x4d0], R12 ;  /* 0x0004d00c01007387 */ /* 0x000fe20000100a00 */
[----:B------:R0:W-:Y:S03]  /*4b870*/  STL.64 [R1+0x4d8], R14 ;  /* 0x0004d80e01007387 */ /* 0x0001e60000100a00 */
[----:B0-----:R-:W2:Y:S01]  /*4b880*/  LDL.LU.64 R14, [R1+0x5bf0] ;  /* 0x005bf000010e7983 */ /* 0x001ea20000300a00 */
[----:B------:R-:W2:Y:S02]  /*4b890*/  LDL.LU.64 R12, [R1+0x5be8] ;  /* 0x005be800010c7983 */ /* 0x000ea40000300a00 */
[----:B------:R-:W-:Y:S02]  /*4b8a0*/  IMAD.MOV.U32 R18, RZ, RZ, R9 ;  /* 0x000000ffff127224 */ /* 0x000fe400078e0009 */
[----:B------:R-:W3:Y:S01]  /*4b8b0*/  LDL.LU.64 R10, [R1+0x5be0] ;  /* 0x005be000010a7983 */ /* 0x000ee20000300a00 */
[----:B------:R-:W3:Y:S01]  /*4b8c0*/  LDL.LU.64 R8, [R1+0x5bd8] ;  /* 0x005bd80001087983 */ /* 0x000ee20000300a00 */
[C---:B--2---:R-:W-:Y:S11]  /*4b8d0*/  HMMA.16816.F32.BF16 R12, R20.reuse, R16, R12 ;  /* 0x00000010140c723c */ /* 0x044ff6000004180c */
[----:B------:R-:W-:Y:S11]  /*4b8e0*/  @!UPT UIADD3 URZ, URZ, URZ, URZ ;  /* 0x0000003f3f3ff290 */ /* 0x000ff6000fffe03f */
[----:B------:R-:W-:Y:S01]  /*4b8f0*/  @!UPT UIADD3 URZ, URZ, URZ, URZ ;  /* 0x0000003f3f3ff290 */ /* 0x000fe2000fffe03f */
[----:B------:R0:W-:Y:S01]  /*4b900*/  STL.64 [R1+0x4c0], R12 ;  /* 0x0004c00c01007387 */ /* 0x0001e20000100a00 */
[----:B------:R1:W-:Y:S03]  /*4b910*/  STL.64 [R1+0x4c8], R14 ;  /* 0x0004c80e01007387 */ /* 0x0003e60000100a00 */
[----:B0-----:R-:W4:Y:S01]  /*4b920*/  LDL.LU.64 R12, [R1+0x5bd0] ;  /* 0x005bd000010c7983 */ /* 0x001f220000300a00 */
[----:B------:R-:W-:Y:S02]  /*4b930*/  STL [R1+0x5b50], R18 ;  /* 0x005b501201007387 */ /* 0x000fe40000100800 */
[----:B------:R-:W-:Y:S01]  /*4b940*/  STL.64 [R1+0x5b48], R16 ;  /* 0x005b481001007387 */ /* 0x000fe20000100a00 */
[C---:B----4-:R-:W-:Y:S11]  /*4b950*/  HMMA.16816.F32.BF16 R24, R20.reuse, R12, R24 ;  /* 0x0000000c1418723c */ /* 0x050ff60000041818 */
[----:B------:R-:W-:Y:S11]  /*4b960*/  @!UPT UIADD3 URZ, URZ, URZ, URZ ;  /* 0x0000003f3f3ff290 */ /* 0x000ff6000fffe03f */
[----:B------:R-:W-:Y:S02]  /*4b970*/  @!UPT UIADD3 URZ, URZ, URZ, URZ ;  /* 0x0000003f3f3ff290 */ /* 0x000fe4000fffe03f */
[----:B-1----:R-:W-:Y:S02]  /*4b980*/  IMAD.MOV.U32 R15, RZ, RZ, R27 ;  /* 0x000000ffff0f7224 */ /* 0x002fe400078e001b */
[----:B------:R-:W-:Y:S01]  /*4b990*/  IMAD.MOV.U32 R14, RZ, RZ, R26 ;  /* 0x000000ffff0e7224 */ /* 0x000fe200078e001a */
[----:B------:R-:W-:Y:S01]  /*4b9a0*/  STL.64 [R1+0x4b0], R24 ;  /* 0x0004b01801007387 */ /* 0x000fe20000100a00 */
[----:B------:R-:W-:Y:S02]  /*4b9b0*/  STL [R1+0x5af0], R13 ;  /* 0x005af00d01007387 */ /* 0x000fe40000100800 */
[----:B------:R-:W-:Y:S02]  /*4b9c0*/  STL [R1+0x5364], R15 ;  /* 0x0053640f01007387 */ /* 0x000fe40000100800 */
[----:B------:R-:W0:Y:S01]  /*4b9d0*/  LDSM.16.MT88.4 R24, [R2+0x4100] ;  /* 0x004100000218783b */ /* 0x000e220000004200 */
[----:B------:R-:W-:Y:S03]  /*4b9e0*/  STL [R1+0x5360], R14 ;  /* 0x0053600e01007387 */ /* 0x000fe60000100800 */
[----:B------:R3:W-:Y:S02]  /*4b9f0*/  STL [R1+0x5bc0], R12 ;  /* 0x005bc00c01007387 */ /* 0x0007e40000100800 */
[----:B---3--:R-:W-:Y:S01]  /*4ba00*/  HMMA.16816.F32.BF16 R12, R20, R8, R4 ;  /* 0x00000008140c723c */ /* 0x008fe20000041804 */
[----:B------:R-:W2:Y:S06]  /*4ba10*/  LDL.LU R4, [R1+0x490] ;  /* 0x0004900001047983 */ /* 0x000eac0000300800 */
[----:B------:R-:W-:Y:S11]  /*4ba20*/  IMAD.MOV.U32 R7, RZ, RZ, R0 ;  /* 0x000000ffff077224 */ /* 0x000ff600078e0000 */
[----:B------:R-:W-:Y:S05]  /*4ba30*/  @!UPT UIADD3 URZ, URZ, URZ, URZ ;  /* 0x0000003f3f3ff290 */ /* 0x000fea000fffe03f */
[----:B------:R-:W-:Y:S01]  /*4ba40*/  STL.64 [R1+0x4a0], R12 ;  /* 0x0004a00c01007387 */ /* 0x000fe20000100a00 */
[----:B------:R-:W-:Y:S02]  /*4ba50*/  STL.64 [R1+0x4a8], R14 ;  /* 0x0004a80e01007387 */ /* 0x000fe40000100a00 */
[----:B------:R-:W2:Y:S02]  /*4ba60*/  LDL.LU R5, [R1+0x494] ;  /* 0x0004940001057983 */ /* 0x000ea40000300800 */
[----:B------:R-:W3:Y:S01]  /*4ba70*/  LDL.LU R6, [R1+0x498] ;  /* 0x0004980001067983 */ /* 0x000ee20000300800 */
[----:B------:R-:W4:Y:S01]  /*4ba80*/  LDL.LU R0, [R1+0x5bc8] ;  /* 0x005bc80001007983 */ /* 0x000f220000300800 */
[----:B------:R-:W2:Y:S03]  /*4ba90*/  LDL.64 R16, [R1+0x100] ;  /* 0x0001000001107983 */ /* 0x000ea60000100a00 */
[----:B--2---:R-:W-:Y:S01]  /*4baa0*/  STL.64 [R1+0x5b60], R16 ;  /* 0x005b601001007387 */ /* 0x004fe20000100a00 */
[----:B---3--:R-:W-:Y:S02]  /*4bab0*/  STL.64 [R1+0x5b20], R6 ;  /* 0x005b200601007387 */ /* 0x008fe40000100a00 */
[----:B------:R1:W-:Y:S02]  /*4bac0*/  STL.64 [R1+0x5b18], R4 ;  /* 0x005b180401007387 */ /* 0x0003e40000100a00 */
[----:B-1----:R-:W2:Y:S04]  /*4bad0*/  LDL.64 R4, [R1+0xe0] ;  /* 0x0000e00001047983 */ /* 0x002ea80000100a00 */
[----:B--2---:R1:W-:Y:S04]  /*4bae0*/  STL.64 [R1+0x5b30], R4 ;  /* 0x005b300401007387 */ /* 0x0043e80000100a00 */
[----:B-1----:R-:W2:Y:S04]  /*4baf0*/  LDL.64 R4, [R1+0xf0] ;  /* 0x0000f00001047983 */ /* 0x002ea80000100a00 */
[----:B--2---:R1:W-:Y:S04]  /*4bb00*/  STL.64 [R1+0x5b58], R4 ;  /* 0x005b580401007387 */ /* 0x0043e80000100a00 */
[----:B-1----:R-:W2:Y:S01]  /*4bb10*/  LDL.LU R4, [R1+0x7d0] ;  /* 0x0007d00001047983 */ /* 0x002ea20000300800 */
[----:B------:R-:W2:Y:S02]  /*4bb20*/  LDL.LU R5, [R1+0x7d4] ;  /* 0x0007d40001057983 */ /* 0x000ea40000300800 */
[----:B------:R-:W3:Y:S02]  /*4bb30*/  LDL.LU R6, [R1+0x7d8] ;  /* 0x0007d80001067983 */ /* 0x000ee40000300800 */
[----:B------:R-:W3:Y:S02]  /*4bb40*/  LDL.LU R7, [R1+0x7dc] ;  /* 0x0007dc0001077983 */ /* 0x000ee40000300800 */
[----:B------:R-:W-:-:S02]  /*4bb50*/  IMAD.MOV.U32 R16, RZ, RZ, R29 ;  /* 0x000000ffff107224 */ /* 0x000fc400078e001d */
[----:B------:R-:W-:Y:S01]  /*4bb60*/  IMAD.MOV.U32 R17, RZ, RZ, R19 ;  /* 0x000000ffff117224 */ /* 0x000fe200078e0013 */
[----:B---3--:R-:W-:Y:S01]  /*4bb70*/  STL.64 [R1+0x5b70], R6 ;  /* 0x005b700601007387 */ /* 0x008fe20000100a00 */
[----:B--2---:R1:W-:Y:S03]  /*4bb80*/  STL.64 [R1+0x5b68], R4 ;  /* 0x005b680401007387 */ /* 0x0043e60000100a00 */
[----:B------:R2:W-:Y:S01]  /*4bb90*/  STL.64 [R1+0x5b78], R16 ;  /* 0x005b781001007387 */ /* 0x0005e20000100a00 */
[----:B-1----:R-:W3:Y:S01]  /*4bba0*/  LDL.LU R4, [R1+0x7e0] ;  /* 0x0007e00001047983 */ /* 0x002ee20000300800 */
[----:B------:R-:W3:Y:S02]  /*4bbb0*/  LDL.LU R5, [R1+0x7e4] ;  /* 0x0007e40001057983 */ /* 0x000ee40000300800 */
[----:B------:R-:W3:Y:S02]  /*4bbc0*/  LDL.LU R6, [R1+0x7e8] ;  /* 0x0007e80001067983 */ /* 0x000ee40000300800 */
[----:B------:R-:W3:Y:S01]  /*4bbd0*/  LDL.LU R7, [R1+0x7ec] ;  /* 0x0007ec0001077983 */ /* 0x000ee20000300800 */
[----:B--2---:R-:W2:Y:S01]  /*4bbe0*/  LDL.LU R16, [R1+0x7f0] ;  /* 0x0007f00001107983 */ /* 0x004ea20000300800 */
[----:B------:R-:W2:Y:S02]  /*4bbf0*/  LDL.LU R17, [R1+0x7f4] ;  /* 0x0007f40001117983 */ /* 0x000ea40000300800 */
[----:B------:R-:W2:Y:S02]  /*4bc00*/  LDL.LU R18, [R1+0x7f8] ;  /* 0x0007f80001127983 */ /* 0x000ea40000300800 */
[----:B------:R-:W2:Y:S02]  /*4bc10*/  LDL.LU R19, [R1+0x7fc] ;  /* 0x0007fc0001137983 */ /* 0x000ea40000300800 */
[----:B--2---:R-:W-:Y:S01]  /*4bc20*/  STL.64 [R1+0x5b98], R18 ;  /* 0x005b981201007387 */ /* 0x004fe20000100a00 */
[----:B------:R1:W-:Y:S02]  /*4bc30*/  STL.64 [R1+0x5b90], R16 ;  /* 0x005b901001007387 */ /* 0x0003e40000100a00 */
[----:B------:R-:W2:Y:S02]  /*4bc40*/  LDL.LU R12, [R1+0x9e0] ;  /* 0x0009e000010c7983 */ /* 0x000ea40000300800 */
[----:B------:R-:W2:Y:S01]  /*4bc50*/  LDL.LU R13, [R1+0x9e4] ;  /* 0x0009e400010d7983 */ /* 0x000ea20000300800 */
[----:B------:R-:W2:Y:S01]  /*4bc60*/  LDL.LU R14, [R1+0x9e8] ;  /* 0x0009e800010e7983 */ /* 0x000ea20000300800 */
[----:B------:R-:W2:Y:S02]  /*4bc70*/  LDL.LU R15, [R1+0x9ec] ;  /* 0x0009ec00010f7983 */ /* 0x000ea40000300800 */
[----:B-1----:R-:W-:-:S02]  /*4bc80*/  IMAD.MOV.U32 R16, RZ, RZ, R28 ;  /* 0x000000ffff107224 */ /* 0x002fc400078e001c */
[----:B------:R-:W-:-:S05]  /*4bc90*/  IMAD.MOV.U32 R17, RZ, RZ, R3 ;  /* 0x000000ffff117224 */ /* 0x000fca00078e0003 */
[----:B------:R1:W-:Y:S04]  /*4bca0*/  STL.64 [R1+0x5ba8], R16 ;  /* 0x005ba81001007387 */ /* 0x0003e80000100a00 */
[----:B-1----:R-:W2:Y:S04]  /*4bcb0*/  LDL.64 R16, [R1+0x140] ;  /* 0x0001400001107983 */ /* 0x002ea80000100a00 */
[----:B--2---:R1:W-:Y:S04]  /*4bcc0*/  STL.64 [R1+0x5bb0], R16 ;  /* 0x005bb01001007387 */ /* 0x0043e80000100a00 */
[----:B-1----:R-:W2:Y:S04]  /*4bcd0*/  LDL.64 R16, [R1+0x150] ;  /* 0x0001500001107983 */ /* 0x002ea80000100a00 */
[----:B--2---:R1:W-:Y:S04]  /*4bce0*/  STL.64 [R1+0x5bb8], R16 ;  /* 0x005bb81001007387 */ /* 0x0043e80000100a00 */
[----:B-1----:R-:W2:Y:S01]  /*4bcf0*/  LDL.64 R16, [R1+0x30] ;  /* 0x0000300001107983 */ /* 0x002ea20000100a00 */
[----:B---3--:R-:W-:Y:S02]  /*4bd00*/  STL.64 [R1+0x5b88], R6 ;  /* 0x005b880601007387 */ /* 0x008fe40000100a00 */
[----:B------:R1:W-:Y:S02]  /*4bd10*/  STL.64 [R1+0x5b80], R4 ;  /* 0x005b800401007387 */ /* 0x0003e40000100a00 */
[----:B-1----:R-:W3:Y:S04]  /*4bd20*/  LDL.64 R4, [R1+0x120] ;  /* 0x0001200001047983 */ /* 0x002ee80000100a00 */
[----:B---3--:R1:W-:Y:S04]  /*4bd30*/  STL.64 [R1+0x5ba0], R4 ;  /* 0x005ba00401007387 */ /* 0x0083e80000100a00 */
[----:B-1----:R-:W3:Y:S01]  /*4bd40*/  LDL.LU R4, [R1+0x800] ;  /* 0x0008000001047983 */ /* 0x002ee20000300800 */
[----:B------:R-:W3:Y:S02]  /*4bd50*/  LDL.LU R5, [R1+0x804] ;  /* 0x0008040001057983 */ /* 0x000ee40000300800 */
[----:B------:R-:W3:Y:S02]  /*4bd60*/  LDL.LU R6, [R1+0x808] ;  /* 0x0008080001067983 */ /* 0x000ee40000300800 */
[----:B------:R-:W3:Y:S01]  /*4bd70*/  LDL.LU R7, [R1+0x80c] ;  /* 0x00080c0001077983 */ /* 0x000ee20000300800 */
[----:B------:R-:W-:Y:S01]  /*4bd80*/  STL.64 [R1+0x5ab8], R10 ;  /* 0x005ab80a01007387 */ /* 0x000fe20000100a00 */
[----:B------:R1:W-:Y:S03]  /*4bd90*/  STL.64 [R1+0x5ab0], R8 ;  /* 0x005ab00801007387 */ /* 0x0003e60000100a00 */
[----:B-1----:R-:W3:Y:S01]  /*4bda0*/  LDL.LU R8, [R1+0x820] ;  /* 0x0008200001087983 */ /* 0x002ee20000300800 */
[----:B------:R-:W3:Y:S02]  /*4bdb0*/  LDL.LU R9, [R1+0x824] ;  /* 0x0008240001097983 */ /* 0x000ee40000300800 */
[----:B------:R-:W3:Y:S02]  /*4bdc0*/  LDL.LU R10, [R1+0x828] ;  /* 0x00082800010a7983 */ /* 0x000ee40000300800 */
[----:B------:R-:W3:Y:S01]  /*4bdd0*/  LDL.LU R11, [R1+0x82c] ;  /* 0x00082c00010b7983 */ /* 0x000ee20000300800 */
[----:B0-----:R-:W-:Y:S01]  /*4bde0*/  STL.64 [R1+0x59f0], R26 ;  /* 0x0059f01a01007387 */ /* 0x001fe20000100a00 */
[----:B------:R0:W-:Y:S03]  /*4bdf0*/  STL.64 [R1+0x59e8], R24 ;  /* 0x0059e81801007387 */ /* 0x0001e60000100a00 */
[----:B0-----:R-:W3:Y:S01]  /*4be00*/  LDL.64 R24, [R1+0xd0] ;  /* 0x0000d00001187983 */ /* 0x001ee20000100a00 */
[----:B--2---:R-:W-:Y:S03]  /*4be10*/  HMMA.16816.F32.BF16 R12, R20, R16, R12 ;  /* 0x00000010140c723c */ /* 0x004fe6000004180c */
[----:B---3--:R0:W-:Y:S04]  /*4be20*/  STL.64 [R1+0x5b28], R24 ;  /* 0x005b281801007387 */ /* 0x0081e80000100a00 */
        /* <DEDUP_REMOVED lines=9> */
[----:B----4-:R-:W-:-:S02]  /*4bec0*/  IMAD.MOV.U32 R27, RZ, RZ, R0 ;  /* 0x000000ffff1b7224 */ /* 0x010fc400078e0000 */
[----:B------:R-:W3:Y:S01]  /*4bed0*/  LDL.LU R0, [R1+0x5bc4] ;  /* 0x005bc40001007983 */ /* 0x000ee20000300800 */
[----:B------:R0:W-:Y:S02]  /*4bee0*/  STL.64 [R1+0x830], R12 ;  /* 0x0008300c01007387 */ /* 0x0001e40000100a00 */
[----:B------:R1:W-:Y:S01]  /*4bef0*/  STL.64 [R1+0x838], R14 ;  /* 0x0008380e01007387 */ /* 0x0003e20000100a00 */
[----:B0-----:R-:W4:Y:S01]  /*4bf00*/  LDL.LU R12, [R1+0x5bc0] ;  /* 0x005bc000010c7983 */ /* 0x001f220000300800 */
[----:B------:R-:W-:Y:S02]  /*4bf10*/  IMAD.MOV.U32 R13, RZ, RZ, R16 ;  /* 0x000000ffff0d7224 */ /* 0x000fe400078e0010 */
[----:B-1----:R-:W-:Y:S02]  /*4bf20*/  IMAD.MOV.U32 R15, RZ, RZ, R17 ;  /* 0x000000ffff0f7224 */ /* 0x002fe400078e0011 */
[----:B------:R-:W2:Y:S03]  /*4bf30*/  LDL.LU.64 R16, [R1+0x5bb8] ;  /* 0x005bb80001107983 */ /* 0x000ea60000300a00 */
[----:B------:R-:W-:Y:S01]  /*4bf40*/  STL [R1+0x5b00], R15 ;  /* 0x005b000f01007387 */ /* 0x000fe20000100800 */
[----:B--2---:R-:W-:Y:S01]  /*4bf50*/  HMMA.16816.F32.BF16 R8, R20, R16, R8 ;  /* 0x000000101408723c */ /* 0x004fe20000041808 */
[----:B----4-:R0:W-:Y:S04]  /*4bf60*/  STL.64 [R1+0x5af8], R12 ;  /* 0x005af80c01007387 */ /* 0x0101e80000100a00 */
[----:B0-----:R-:W2:Y:S01]  /*4bf70*/  LDL.LU R12, [R1+0x810] ;  /* 0x00081000010c7983 */ /* 0x001ea20000300800 */
[----:B------:R-:W2:Y:S02]  /*4bf80*/  LDL.LU R13, [R1+0x814] ;  /* 0x00081400010d7983 */ /* 0x000ea40000300800 */
[----:B------:R-:W2:Y:S11]  /*4bf90*/  LDL.LU R14, [R1+0x818] ;  /* 0x00081800010e7983 */ /* 0x000eb60000300800 */
[----:B------:R-:W-:Y:S04]  /*4bfa0*/  @!UPT UIADD3 URZ, URZ, URZ, URZ ;  /* 0x0000003f3f3ff290 */ /* 0x000fe8000fffe03f */
[----:B------:R-:W-:Y:S01]  /*4bfb0*/  STL.64 [R1+0x820], R8 ;  /* 0x0008200801007387 */ /* 0x000fe20000100a00 */
[----:B------:R0:W-:Y:S02]  /*4bfc0*/  STL.64 [R1+0x828], R10 ;  /* 0x0008280a01007387 */ /* 0x0001e40000100a00 */
[----:B0-----:R-:W-:Y:S02]  /*4bfd0*/  IMAD.MOV.U32 R11, RZ, RZ, R16 ;  /* 0x000000ffff0b7224 */ /* 0x001fe400078e0010 */
[----:B------:R-:W-:Y:S02]  /*4bfe0*/  IMAD.MOV.U32 R10, RZ, RZ, R17 ;  /* 0x000000ffff0a7224 */ /* 0x000fe400078e0011 */
[----:B------:R-:W2:Y:S01]  /*4bff0*/  LDL.LU.64 R16, [R1+0x5bb0] ;  /* 0x005bb00001107983 */ /* 0x000ea20000300a00 */
[----:B---3--:R-:W-:-:S07]  /*4c000*/  IMAD.MOV.U32 R15, RZ, RZ, R0 ;  /* 0x000000ffff0f7224 */ /* 0x008fce00078e0000 */
[C---:B--2---:R-:W-:Y:S11]  /*4c010*/  HMMA.16816.F32.BF16 R12, R20.reuse, R16, R12 ;  /* 0x00000010140c723c */ /* 0x044ff6000004180c */
[----:B------:R-:W-:Y:S11]  /*4c020*/  @!UPT UIADD3 URZ, URZ, URZ, URZ ;  /* 0x0000003f3f3ff290 */ /* 0x000ff6000fffe03f */
[----:B------:R-:W-:Y:S01]  /*4c030*/  @!UPT UIADD3 URZ, URZ, URZ, URZ ;  /* 0x0000003f3f3ff290 */ /* 0x000fe2000fffe03f */
[----:B------:R0:W-:Y:S01]  /*4c040*/  STL.64 [R1+0x810], R12 ;  /* 0x0008100c01007387 */ /* 0x0001e20000100a00 */
[----:B------:R-:W-:Y:S02]  /*4c050*/  STL.64 [R1+0x818], R14 ;  /* 0x0008180e01007387 */ /* 0x000fe40000100a00 */
[----:B0-----:R-:W-:Y:S02]  /*4c060*/  IMAD.MOV.U32 R13, RZ, RZ, R16 ;  /* 0x000000ffff0d7224 */ /* 0x001fe400078e0010 */
[----:B------:R-:W-:Y:S02]  /*4c070*/  IMAD.MOV.U32 R12, RZ, RZ, R17 ;  /* 0x000000ffff0c7224 */ /* 0x000fe400078e0011 */
[----:B------:R-:W2:Y:S02]  /*4c080*/  LDL.LU.64 R16, [R1+0x5ba8] ;  /* 0x005ba80001107983 */ /* 0x000ea40000300a00 */
[----:B--2---:R-:W-:Y:S02]  /*4c090*/  HMMA.16816.F32.BF16 R16, R20, R16, R4 ;  /* 0x000000101410723c */ /* 0x004fe40000041804 */
[----:B------:R-:W2:Y:S11]  /*4c0a0*/  LDL.LU.64 R4, [R1+0x5ba0] ;  /* 0x005ba00001047983 */ /* 0x000eb60000300a00 */
[----:B------:R-:W-:Y:S10]  /*4c0b0*/  @!UPT UIADD3 URZ, URZ, URZ, URZ ;  /* 0x0000003f3f3ff290 */ /* 0x000ff4000fffe03f */
[----:B------:R-:W-:Y:S01]  /*4c0c0*/  STL.64 [R1+0x800], R16 ;  /* 0x0008001001007387 */ /* 0x000fe20000100a00 */
[----:B------:R0:W-:Y:S03]  /*4c0d0*/  STL.64 [R1+0x808], R18 ;  /* 0x0008081201007387 */ /* 0x0001e60000100a00 */
[----:B0-----:R-:W3:Y:S01]  /*4c0e0*/  LDL.LU.64 R18, [R1+0x5b98] ;  /* 0x005b980001127983 */ /* 0x001ee20000300a00 */
[----:B------:R-:W3:Y:S02]  /*4c0f0*/  LDL.LU.64 R16, [R1+0x5b90] ;  /* 0x005b900001107983 */ /* 0x000ee40000300a00 */
[----:B------:R-:W4:Y:S02]  /*4c100*/  LDL R28, [R1+0x1de0] ;  /* 0x001de000011c7983 */ /* 0x000f240000100800 */
[----:B------:R-:W4:Y:S02]  /*4c110*/  LDL.LU.64 R6, [R1+0x5b88] ;  /* 0x005b880001067983 */ /* 0x000f240000300a00 */
[----:B--2---:R-:W-:-:S02]  /*4c120*/  IMAD.MOV.U32 R15, RZ, RZ, R4 ;  /* 0x000000ffff0f7224 */ /* 0x004fc400078e0004 */
[----:B------:R-:W-:Y:S01]  /*4c130*/  IMAD.MOV.U32 R14, RZ, RZ, R5 ;  /* 0x000000ffff0e7224 */ /* 0x000fe200078e0005 */
[----:B---3--:R-:W-:Y:S01]  /*4c140*/  HMMA.16816.F32.BF16 R16, R20, R4, R16 ;  /* 0x000000041410723c */ /* 0x008fe20000041810 */
[----:B------:R-:W4:Y:S11]  /*4c150*/  LDL.LU.64 R4, [R1+0x5b80] ;  /* 0x005b800001047983 */ /* 0x000f360000300a00 */
[----:B------:R-:W-:Y:S11]  /*4c160*/  @!UPT UIADD3 URZ, URZ, URZ, URZ ;  /* 0x0000003f3f3ff290 */ /* 0x000ff6000fffe03f */
[----:B------:R0:W-:Y:S01]  /*4c170*/  STL.64 [R1+0x7f0], R16 ;  /* 0x0007f01001007387 */ /* 0x0001e20000100a00 */
[----:B------:R4:W-:Y:S03]  /*4c180*/  STL [R1+0x7f8], R18 ;  /* 0x0007f81201007387 */ /* 0x0009e60000100800 */
[----:B0-----:R-:W4:Y:S01]  /*4c190*/  LDL.LU.64 R16, [R1+0x5b78] ;  /* 0x005b780001107983 */ /* 0x001f220000300a00 */
[----:B------:R-:W-:-:S05]  /*4c1a0*/  IMAD.MOV.U32 R0, RZ, RZ, R19 ;  /* 0x000000ffff007224 */ /* 0x000fca00078e0013 */
[----:B------:R-:W-:Y:S01]  /*4c1b0*/  STL [R1+0x5368], R0 ;  /* 0x0053680001007387 */ /* 0x000fe20000100800 */
[C---:B----4-:R-:W-:Y:S03]  /*4c1c0*/  HMMA.16816.F32.BF16 R16, R20.reuse, R16, R4 ;  /* 0x000000101410723c */ /* 0x050fe60000041804 */
[----:B------:R-:W2:Y:S01]  /*4c1d0*/  LDL.LU.64 R6, [R1+0x5b70] ;  /* 0x005b700001067983 */ /* 0x000ea20000300a00 */
[----:B------:R-:W2:Y:S11]  /*4c1e0*/  LDL.LU.64 R4, [R1+0x5b68] ;  /* 0x005b680001047983 */ /* 0x000eb60000300a00 */
[----:B------:R-:W-:Y:S08]  /*4c1f0*/  @!UPT UIADD3 URZ, URZ, URZ, URZ ;  /* 0x0000003f3f3ff290 */ /* 0x000ff0000fffe03f */
[----:B------:R0:W-:Y:S01]  /*4c200*/  STL.64 [R1+0x7e0], R16 ;  /* 0x0007e01001007387 */ /* 0x0001e20000100a00 */
[----:B------:R-:W-:Y:S03]  /*4c210*/  STL.64 [R1+0x7e8], R18 ;  /* 0x0007e81201007387 */ /* 0x000fe60000100a00 */
[----:B0-----:R-:W2:Y:S02]  /*4c220*/  LDL.LU.64 R16, [R1+0x5b60] ;  /* 0x005b600001107983 */ /* 0x001ea40000300a00 */
[C---:B--2---:R-:W-:Y:S11]  /*4c230*/  HMMA.16816.F32.BF16 R4, R20.reuse, R16, R4 ;  /* 0x000000101404723c */ /* 0x044ff60000041804 */
[----:B------:R-:W-:Y:S11]  /*4c240*/  @!UPT UIADD3 URZ, URZ, URZ, URZ ;  /* 0x0000003f3f3ff290 */ /* 0x000ff6000fffe03f */
[----:B------:R-:W-:Y:S01]  /*4c250*/  @!UPT UIADD3 URZ, URZ, URZ, URZ ;  /* 0x0000003f3f3ff290 */ /* 0x000fe2000fffe03f */
[----:B------:R0:W-:Y:S01]  /*4c260*/  STL.64 [R1+0x7d0], R4 ;  /* 0x0007d00401007387 */ /* 0x0001e20000100a00 */
[----:B------:R-:W-:Y:S03]  /*4c270*/  STL.64 [R1+0x7d8], R6 ;  /* 0x0007d80601007387 */ /* 0x000fe60000100a00 */
[----:B0-----:R-:W2:Y:S01]  /*4c280*/  LDL.LU.64 R4, [R1+0x5b58] ;  /* 0x005b580001047983 */ /* 0x001ea20000300a00 */
[----:B------:R-:W-:Y:S02]  /*4c290*/  IMAD.MOV.U32 R29, RZ, RZ, R16 ;  /* 0x000000ffff1d7224 */ /* 0x000fe400078e0010 */
[----:B------:R-:W-:Y:S02]  /*4c2a0*/  IMAD.MOV.U32 R19, RZ, RZ, R17 ;  /* 0x000000ffff137224 */ /* 0x000fe400078e0011 */
[----:B------:R-:W3:Y:S01]  /*4c2b0*/  LDL.LU R18, [R1+0x5b50] ;  /* 0x005b500001127983 */ /* 0x000ee20000300800 */
[----:B------:R-:W4:Y:S01]  /*4c2c0*/  LDL.LU.64 R16, [R1+0x5b48] ;  /* 0x005b480001107983 */ /* 0x000f220000300a00 */
        /* <DEDUP_REMOVED lines=9> */
[----:B------:R-:W3:Y:S01]  /*4c360*/  LDL R8, [R1+0x20] ;  /* 0x0000200001087983 */ /* 0x000ee20000100800 */
[----:B------:R-:W3:Y:S01]  /*4c370*/  LDL R9, [R1+0x24] ;  /* 0x0000240001097983 */ /* 0x000ee20000100800 */
[C---:B--2---:R-:W-:Y:S11]  /*4c380*/  HMMA.16816.F32.BF16 R24, R20.reuse, R4, R24 ;  /* 0x000000041418723c */ /* 0x044ff60000041818 */
[----:B------:R-:W-:Y:S11]  /*4c390*/  @!UPT UIADD3 URZ, URZ, URZ, URZ ;  /* 0x0000003f3f3ff290 */ /* 0x000ff6000fffe03f */
[----:B------:R-:W-:Y:S01]  /*4c3a0*/  @!UPT UIADD3 URZ, URZ, URZ, URZ ;  /* 0x0000003f3f3ff290 */ /* 0x000fe2000fffe03f */
[----:B------:R0:W-:Y:S01]  /*4c3b0*/  STL.64 [R1+0x7b0], R24 ;  /* 0x0007b01801007387 */ /* 0x0001e20000100a00 */
[----:B------:R1:W-:Y:S03]  /*4c3c0*/  STL.64 [R1+0x7b8], R26 ;  /* 0x0007b81a01007387 */ /* 0x0003e60000100a00 */
[----:B0-----:R-:W2:Y:S01]  /*4c3d0*/  LDL.LU.64 R24, [R1+0x5b28] ;  /* 0x005b280001187983 */ /* 0x001ea20000300a00 */
[----:B-1----:R-:W-:Y:S02]  /*4c3e0*/  IMAD.MOV.U32 R27, RZ, RZ, R4 ;  /* 0x000000ffff1b7224 */ /* 0x002fe400078e0004 */
[----:B------:R-:W-:Y:S02]  /*4c3f0*/  IMAD.MOV.U32 R26, RZ, RZ, R5 ;  /* 0x000000ffff1a7224 */ /* 0x000fe400078e0005 */
[----:B------:R-:W2:Y:S01]  /*4c400*/  LDL.LU.64 R6, [R1+0x5b20] ;  /* 0x005b200001067983 */ /* 0x000ea20000300a00 */
[----:B------:R-:W2:Y:S02]  /*4c410*/  LDL.LU.64 R4, [R1+0x5b18] ;  /* 0x005b180001047983 */ /* 0x000ea40000300a00 */
[----:B--2---:R-:W-:Y:S02]  /*4c420*/  HMMA.16816.F32.BF16 R20, R20, R24, R4 ;  /* 0x000000181414723c */ /* 0x004fe40000041804 */
[----:B------:R-:W3:Y:S01]  /*4c430*/  LDL.LU.64 R6, [R1+0x5b10] ;  /* 0x005b100001067983 */ /* 0x000ee20000300a00 */
[----:B------:R-:W3:Y:S11]  /*4c440*/  LDL.LU.64 R4, [R1+0x5b08] ;  /* 0x005b080001047983 */ /* 0x000ef60000300a00 */
[----:B------:R-:W-:Y:S09]  /*4c450*/  @!UPT UIADD3 URZ, URZ, URZ, URZ ;  /* 0x0000003f3f3ff290 */ /* 0x000ff2000fffe03f */
[----:B------:R0:W-:Y:S01]  /*4c460*/  STL.64 [R1+0x490], R20 ;  /* 0x0004901401007387 */ /* 0x0001e20000100a00 */
[----:B------:R1:W-:Y:S03]  /*4c470*/  STL.64 [R1+0x498], R22 ;  /* 0x0004981601007387 */ /* 0x0003e60000100a00 */
[----:B0-----:R-:W3:Y:S01]  /*4c480*/  LDL.LU R20, [R1+0x400] ;  /* 0x0004000001147983 */ /* 0x001ee20000300800 */
[----:B------:R-:W3:Y:S02]  /*4c490*/  LDL.LU R21, [R1+0x404] ;  /* 0x0004040001157983 */ /* 0x000ee40000300800 */
[----:B-1----:R-:W3:Y:S02]  /*4c4a0*/  LDL.LU R22, [R1+0x408] ;  /* 0x0004080001167983 */ /* 0x002ee40000300800 */
[----:B------:R-:W3:Y:S01]  /*4c4b0*/  LDL.LU R23, [R1+0x40c] ;  /* 0x00040c0001177983 */ /* 0x000ee20000300800 */
[----:B------:R0:W-:Y:S01]  /*4c4c0*/  STL.64 [R1+0x59f8], R24 ;  /* 0x0059f81801007387 */ /* 0x0001e20000100a00 */
[----:B------:R1:W-:Y:S03]  /*4c4d0*/  STL.64 [R1+0x5a38], R26 ;  /* 0x005a381a01007387 */ /* 0x0003e60000100a00 */
[----:B0-----:R-:W2:Y:S01]  /*4c4e0*/  LDL.LU R24, [R1+0x6d0] ;  /* 0x0006d00001187983 */ /* 0x001ea20000300800 */
[----:B------:R-:W2:Y:S02]  /*4c4f0*/  LDL.LU R25, [R1+0x6d4] ;  /* 0x0006d40001197983 */ /* 0x000ea40000300800 */
[----:B-1----:R-:W2:Y:S02]  /*4c500*/  LDL.LU R26, [R1+0x6d8] ;  /* 0x0006d800011a7983 */ /* 0x002ea40000300800 */
[----:B------:R-:W2:Y:S02]  /*4c510*/  LDL.LU R27, [R1+0x6dc] ;  /* 0x0006dc00011b7983 */ /* 0x000ea40000300800 */
[----:B--2---:R-:W-:Y:S01]  /*4c520*/  STL.64 [R1+0x5a48], R26 ;  /* 0x005a481a01007387 */ /* 0x004fe20000100a00 */
[----:B------:R0:W-:Y:S02]  /*4c530*/  STL.64 [R1+0x5a40], R24 ;  /* 0x005a401801007387 */ /* 0x0001e40000100a00 */
[----:B0-----:R-:W-:-:S02]  /*4c540*/  IMAD.MOV.U32 R24, RZ, RZ, R15 ;  /* 0x000000ffff187224 */ /* 0x001fc400078e000f */
[----:B------:R-:W-:-:S05]  /*4c550*/  IMAD.MOV.U32 R25, RZ, RZ, R14 ;  /* 0x000000ffff197224 */ /* 0x000fca00078e000e */
[----:B------:R0:W-:Y:S04]  /*4c560*/  STL.64 [R1+0x5a58], R24 ;  /* 0x005a581801007387 */ /* 0x0001e80000100a00 */
[----:B0-----:R-:W2:Y:S01]  /*4c570*/  LDL.LU R24, [R1+0x6f0] ;  /* 0x0006f00001187983 */ /* 0x001ea20000300800 */
[----:B------:R-:W2:Y:S02]  /*4c580*/  LDL.LU R25, [R1+0x6f4] ;  /* 0x0006f40001197983 */ /* 0x000ea40000300800 */
[----:B------:R-:W2:Y:S02]  /*4c590*/  LDL.LU R26, [R1+0x6f8] ;  /* 0x0006f800011a7983 */ /* 0x000ea40000300800 */
[----:B------:R-:W2:Y:S02]  /*4c5a0*/  LDL.LU R27, [R1+0x6fc] ;  /* 0x0006fc00011b7983 */ /* 0x000ea40000300800 */
[----:B--2---:R-:W-:Y:S01]  /*4c5b0*/  STL.64 [R1+0x5a68], R26 ;  /* 0x005a681a01007387 */ /* 0x004fe20000100a00 */
[----:B------:R0:W-:Y:S02]  /*4c5c0*/  STL.64 [R1+0x5a60], R24 ;  /* 0x005a601801007387 */ /* 0x0001e40000100a00 */
[----:B0-----:R-:W-:-:S02]  /*4c5d0*/  IMAD.MOV.U32 R24, RZ, RZ, R13 ;  /* 0x000000ffff187224 */ /* 0x001fc400078e000d */
[----:B------:R-:W-:Y:S02]  /*4c5e0*/  IMAD.MOV.U32 R25, RZ, RZ, R12 ;  /* 0x000000ffff197224 */ /* 0x000fe400078e000c */
[----:B------:R-:W2:Y:S01]  /*4c5f0*/  LDL.LU R12, [R1+0x3f0] ;  /* 0x0003f000010c7983 */ /* 0x000ea20000300800 */
[----:B------:R-:W2:Y:S02]  /*4c600*/  LDL.LU R13, [R1+0x3f4] ;  /* 0x0003f400010d7983 */ /* 0x000ea40000300800 */
[----:B------:R-:W2:Y:S02]  /*4c610*/  LDL.LU R14, [R1+0x3f8] ;  /* 0x0003f800010e7983 */ /* 0x000ea40000300800 */
[----:B------:R-:W2:Y:S01]  /*4c620*/  LDL.LU R15, [R1+0x3fc] ;  /* 0x0003fc00010f7983 */ /* 0x000ea20000300800 */
[----:B------:R0:W-:Y:S02]  /*4c630*/  STL.64 [R1+0x5a80], R24 ;  /* 0x005a801801007387 */ /* 0x0001e40000100a00 */
[----:B0-----:R-:W-:-:S02]  /*4c640*/  IMAD.MOV.U32 R24, RZ, RZ, R11 ;  /* 0x000000ffff187224 */ /* 0x001fc400078e000b */
[----:B------:R-:W-:Y:S02]  /*4c650*/  IMAD.MOV.U32 R25, RZ, RZ, R10 ;  /* 0x000000ffff197224 */ /* 0x000fe400078e000a */
[C---:B---3--:R-:W-:Y:S03]  /*4c660*/  HMMA.16816.F32.BF16 R8, R4.reuse, R8, R20 ;  /* 0x000000080408723c */ /* 0x048fe60000041814 */
[----:B------:R0:W-:Y:S04]  /*4c670*/  STL.64 [R1+0x5a98], R24 ;  /* 0x005a981801007387 */ /* 0x0001e80000100a00 */
[----:B0-----:R-:W2:Y:S01]  /*4c680*/  LDL.64 R24, [R1+0x10] ;  /* 0x0000100001187983 */ /* 0x001ea20000100a00 */
[----:B------:R-:W3:Y:S11]  /*4c690*/  LDL.LU R20, [R1+0x3b0] ;  /* 0x0003b00001147983 */ /* 0x000ef60000300800 */
[----:B------:R-:W-:Y:S04]  /*4c6a0*/  @!UPT UIADD3 URZ, URZ, URZ, URZ ;  /* 0x0000003f3f3ff290 */ /* 0x000fe8000fffe03f */
[----:B------:R-:W-:Y:S01]  /*4c6b0*/  STL.64 [R1+0x400], R8 ;  /* 0x0004000801007387 */ /* 0x000fe20000100a00 */
[----:B------:R-:W-:Y:S02]  /*4c6c0*/  STL.64 [R1+0x408], R10 ;  /* 0x0004080a01007387 */ /* 0x000fe40000100a00 */
[----:B------:R-:W3:Y:S02]  /*4c6d0*/  LDL.LU R21, [R1+0x3b4] ;  /* 0x0003b40001157983 */ /* 0x000ee40000300800 */
[----:B------:R-:W2:Y:S01]  /*4c6e0*/  LDL.LU R22, [R1+0x3b8] ;  /* 0x0003b80001167983 */ /* 0x000ea20000300800 */
[----:B------:R-:W2:Y:S04]  /*4c6f0*/  LDL.LU R23, [R1+0x3bc] ;  /* 0x0003bc0001177983 */ /* 0x000ea80000300800 */
        /* <DEDUP_REMOVED lines=8> */
[----:B0-----:R-:W2:Y:S01]  /*4c780*/  LDL R20, [R1] ;  /* 0x0000000001147983 */ /* 0x001ea20000100800 */
[----:B------:R-:W3:Y:S02]  /*4c790*/  LDL.LU R8, [R1+0x3c0] ;  /* 0x0003c00001087983 */ /* 0x000ee40000300800 */
[----:B------:R-:W3:Y:S02]  /*4c7a0*/  LDL.LU R9, [R1+0x3c4] ;  /* 0x0003c40001097983 */ /* 0x000ee40000300800 */
[----:B------:R-:W2:Y:S01]  /*4c7b0*/  LDL.LU R10, [R1+0x3c8] ;  /* 0x0003c800010a7983 */ /* 0x000ea20000300800 */
[----:B------:R-:W2:Y:S01]  /*4c7c0*/  LDL.LU R11, [R1+0x3cc] ;  /* 0x0003cc00010b7983 */ /* 0x000ea20000300800 */
[----:B------:R-:W-:Y:S01]  /*4c7d0*/  HMMA.16816.F32.BF16 R12, R4, R24, R12 ;  /* 0x00000018040c723c */ /* 0x000fe2000004180c */
[----:B------:R-:W-:-:S02]  /*4c7e0*/  IMAD.MOV.U32 R21, RZ, RZ, R18 ;  /* 0x000000ffff157224 */ /* 0x000fc400078e0012 */
[----:B--2---:R-:W-:Y:S01]  /*4c7f0*/  STL.64 [R1+0x5ae8], R10 ;  /* 0x005ae80a01007387 */ /* 0x004fe20000100a00 */
[----:B---3--:R0:W-:Y:S03]  /*4c800*/  STL.64 [R1+0x5ae0], R8 ;  /* 0x005ae00801007387 */ /* 0x0081e60000100a00 */
[----:B0-----:R-:W2:Y:S01]  /*4c810*/  LDL.LU R8, [R1+0x3e0] ;  /* 0x0003e00001087983 */ /* 0x001ea20000300800 */
[----:B------:R-:W2:Y:S02]  /*4c820*/  LDL.LU R9, [R1+0x3e4] ;  /* 0x0003e40001097983 */ /* 0x000ea40000300800 */
[----:B------:R-:W2:Y:S02]  /*4c830*/  LDL.LU R10, [R1+0x3e8] ;  /* 0x0003e800010a7983 */ /* 0x000ea40000300800 */
[----:B------:R-:W2:Y:S11]  /*4c840*/  LDL.LU R11, [R1+0x3ec] ;  /* 0x0003ec00010b7983 */ /* 0x000eb60000300800 */
[----:B------:R-:W-:Y:S01]  /*4c850*/  STL.64 [R1+0x3f0], R12 ;  /* 0x0003f00c01007387 */ /* 0x000fe20000100a00 */
[----:B------:R0:W-:Y:S03]  /*4c860*/  STL.64 [R1+0x3f8], R14 ;  /* 0x0003f80e01007387 */ /* 0x0001e60000100a00 */
[----:B0-----:R-:W3:Y:S01]  /*4c870*/  LDL.LU R15, [R1+0x5b00] ;  /* 0x005b0000010f7983 */ /* 0x001ee20000300800 */
[----:B------:R-:W3:Y:S02]  /*4c880*/  LDL.LU.64 R12, [R1+0x5af8] ;  /* 0x005af800010c7983 */ /* 0x000ee40000300a00 */
[----:B------:R-:W-:Y:S01]  /*4c890*/  IMAD.MOV.U32 R18, RZ, RZ, R24 ;  /* 0x000000ffff127224 */ /* 0x000fe200078e0018 */
[----:B--2---:R-:W-:Y:S01]  /*4c8a0*/  HMMA.16816.F32.BF16 R20, R4, R20, R8 ;  /* 0x000000140414723c */ /* 0x004fe20000041808 */
[----:B---3--:R-:W-:-:S02]  /*4c8b0*/  IMAD.MOV.U32 R24, RZ, RZ, R13 ;  /* 0x000000ffff187224 */ /* 0x008fc400078e000d */
[----:B------:R-:W2:Y:S01]  /*4c8c0*/  LDL.LU R13, [R1+0x5af0] ;  /* 0x005af000010d7983 */ /* 0x000ea20000300800 */
[----:B------:R-:W2:Y:S02]  /*4c8d0*/  LDL.LU.64 R10, [R1+0x5ae8] ;  /* 0x005ae800010a7983 */ /* 0x000ea40000300a00 */
[----:B------:R-:W2:Y:S11]  /*4c8e0*/  LDL.LU.64 R8, [R1+0x5ae0] ;  /* 0x005ae00001087983 */ /* 0x000eb60000300a00 */
[----:B------:R-:W-:Y:S06]  /*4c8f0*/  @!UPT UIADD3 URZ, URZ, URZ, URZ ;  /* 0x0000003f3f3ff290 */ /* 0x000fec000fffe03f */
[----:B------:R-:W-:Y:S01]  /*4c900*/  STL.64 [R1+0x3e0], R20 ;  /* 0x0003e01401007387 */ /* 0x000fe20000100a00 */
[----:B------:R0:W-:Y:S03]  /*4c910*/  STL.64 [R1+0x3e8], R22 ;  /* 0x0003e81601007387 */ /* 0x0001e60000100a00 */
[----:B0-----:R-:W4:Y:S01]  /*4c920*/  LDL.LU.64 R22, [R1+0x5ad8] ;  /* 0x005ad80001167983 */ /* 0x001f220000300a00 */
[----:B------:R-:W4:Y:S02]  /*4c930*/  LDL.LU.64 R20, [R1+0x5ad0] ;  /* 0x005ad00001147983 */ /* 0x000f240000300a00 */
[C---:B----4-:R-:W-:Y:S11]  /*4c940*/  HMMA.16816.F32.BF16 R20, R4.reuse, R16, R20 ;  /* 0x000000100414723c */ /* 0x050ff60000041814 */
[----:B------:R-:W-:Y:S11]  /*4c950*/  @!UPT UIADD3 URZ, URZ, URZ, URZ ;  /* 0x0000003f3f3ff290 */ /* 0x000ff6000fffe03f */
[----:B------:R-:W-:Y:S01]  /*4c960*/  @!UPT UIADD3 URZ, URZ, URZ, URZ ;  /* 0x0000003f3f3ff290 */ /* 0x000fe2000fffe03f */
[----:B------:R-:W-:Y:S01]  /*4c970*/  STL.64 [R1+0x3d0], R20 ;  /* 0x0003d01401007387 */ /* 0x000fe20000100a00 */
[----:B------:R0:W-:Y:S03]  /*4c980*/  STL.64 [R1+0x3d8], R22 ;  /* 0x0003d81601007387 */ /* 0x0001e60000100a00 */
[----:B0-----:R-:W3:Y:S01]  /*4c990*/  LDL.LU.64 R22, [R1+0x5ac8] ;  /* 0x005ac80001167983 */ /* 0x001ee20000300a00 */
[----:B------:R-:W3:Y:S02]  /*4c9a0*/  LDL.LU.64 R20, [R1+0x5ac0] ;  /* 0x005ac00001147983 */ /* 0x000ee40000300a00 */
[----:B------:R0:W-:Y:S02]  /*4c9b0*/  STL.64 [R1+0x59e0], R16 ;  /* 0x0059e01001007387 */ /* 0x0001e40000100a00 */
[----:B------:R1:W-:Y:S01]  /*4c9c0*/  STL.64 [R1+0x5a50], R18 ;  /* 0x005a501201007387 */ /* 0x0003e20000100a00 */
[----:B0-----:R-:W4:Y:S01]  /*4c9d0*/  LDL.LU R16, [R1+0x6e0] ;  /* 0x0006e00001107983 */ /* 0x001f220000300800 */
[----:B------:R-:W4:Y:S02]  /*4c9e0*/  LDL.LU R17, [R1+0x6e4] ;  /* 0x0006e40001117983 */ /* 0x000f240000300800 */
[----:B-1----:R-:W2:Y:S02]  /*4c9f0*/  LDL.LU R18, [R1+0x6e8] ;  /* 0x0006e80001127983 */ /* 0x002ea40000300800 */
[----:B------:R-:W2:Y:S02]  /*4ca00*/  LDL.LU R19, [R1+0x6ec] ;  /* 0x0006ec0001137983 */ /* 0x000ea40000300800 */
[----:B--2---:R-:W-:Y:S01]  /*4ca10*/  STL.64 [R1+0x5a78], R18 ;  /* 0x005a781201007387 */ /* 0x004fe20000100a00 */
[----:B----4-:R0:W-:Y:S03]  /*4ca20*/  STL.64 [R1+0x5a70], R16 ;  /* 0x005a701001007387 */ /* 0x0101e60000100a00 */
[----:B0-----:R-:W2:Y:S01]  /*4ca30*/  LDL.LU R16, [R1+0x700] ;  /* 0x0007000001107983 */ /* 0x001ea20000300800 */
[----:B------:R-:W2:Y:S02]  /*4ca40*/  LDL.LU R17, [R1+0x704] ;  /* 0x0007040001117983 */ /* 0x000ea40000300800 */
[----:B------:R-:W4:Y:S02]  /*4ca50*/  LDL.LU R18, [R1+0x708] ;  /* 0x0007080001127983 */ /* 0x000f240000300800 */
[----:B------:R-:W4:Y:S01]  /*4ca60*/  LDL.LU R19, [R1+0x70c] ;  /* 0x00070c0001137983 */ /* 0x000f220000300800 */
[----:B------:R-:W-:Y:S01]  /*4ca70*/  HMMA.16816.F32.BF16 R8, R4, R12, R8 ;  /* 0x0000000c0408723c */ /* 0x000fe20000041808 */
[----:B----4-:R-:W-:Y:S01]  /*4ca80*/  STL.64 [R1+0x5a90], R18 ;  /* 0x005a901201007387 */ /* 0x010fe20000100a00 */
[----:B--2---:R0:W-:Y:S03]  /*4ca90*/  STL.64 [R1+0x5a88], R16 ;  /* 0x005a881001007387 */ /* 0x0041e60000100a00 */
        /* <DEDUP_REMOVED lines=12> */
[----:B0-----:R-:W4:Y:S01]  /*4cb60*/  LDL.LU.64 R10, [R1+0x5ab8] ;  /* 0x005ab800010a7983 */ /* 0x001f220000300a00 */
[----:B------:R-:W3:Y:S02]  /*4cb70*/  LDL.LU.64 R8, [R1+0x5ab0] ;  /* 0x005ab00001087983 */ /* 0x000ee40000300a00 */
[----:B------:R-:W-:-:S02]  /*4cb80*/  IMAD.MOV.U32 R14, RZ, RZ, R25 ;  /* 0x000000ffff0e7224 */ /* 0x000fc400078e0019 */
[----:B------:R-:W-:Y:S01]  /*4cb90*/  IMAD.MOV.U32 R25, RZ, RZ, R15 ;  /* 0x000000ffff197224 */ /* 0x000fe200078e000f */
[C---:B---3--:R-:W-:Y:S01]  /*4cba0*/  HMMA.16816.F32.BF16 R20, R4.reuse, R8, R20 ;  /* 0x000000080414723c */ /* 0x048fe20000041814 */
[----:B----4-:R-:W-:Y:S01]  /*4cbb0*/  STL.64 [R1+0x5988], R10 ;  /* 0x0059880a01007387 */ /* 0x010fe20000100a00 */
[----:B------:R0:W-:Y:S11]  /*4cbc0*/  STL.64 [R1+0x5980], R8 ;  /* 0x0059800801007387 */ /* 0x0001f60000100a00 */
[----:B------:R-:W-:Y:S10]  /*4cbd0*/  @!UPT UIADD3 URZ, URZ, URZ, URZ ;  /* 0x0000003f3f3ff290 */ /* 0x000ff4000fffe03f */
[----:B------:R-:W-:Y:S01]  /*4cbe0*/  STL.64 [R1+0x3b0], R20 ;  /* 0x0003b01401007387 */ /* 0x000fe20000100a00 */
[----:B------:R-:W-:Y:S02]  /*4cbf0*/  STL.64 [R1+0x3b8], R22 ;  /* 0x0003b81601007387 */ /* 0x000fe40000100a00 */
[----:B------:R-:W1:Y:S01]  /*4cc00*/  LDSM.16.MT88.4 R20, [R2+0x4180] ;  /* 0x004180000214783b */ /* 0x000e620000004200 */
[C---:B--2---:R-:W-:Y:S01]  /*4cc10*/  HMMA.16816.F32.BF16 R24, R4.reuse, R24, R16 ;  /* 0x000000180418723c */ /* 0x044fe20000041810 */
[----:B0-----:R-:W2:Y:S04]  /*4cc20*/  LDL.64 R8, [R1+0x110] ;  /* 0x0001100001087983 */ /* 0x001ea80000100a00 */
[----:B-1----:R-:W-:Y:S01]  /*4cc30*/  STL.64 [R1+0x58b8], R22 ;  /* 0x0058b81601007387 */ /* 0x002fe20000100a00 */
[----:B------:R0:W-:Y:S03]  /*4cc40*/  STL.64 [R1+0x58b0], R20 ;  /* 0x0058b01401007387 */ /* 0x0001e60000100a00 */
[----:B0-----:R-:W3:Y:S01]  /*4cc50*/  LDL.64 R20, [R1+0x130] ;  /* 0x0001300001147983 */ /* 0x001ee20000100a00 */
[----:B------:R-:W-:Y:S02]  /*4cc60*/  STL [R1+0x55f8], R2 ;  /* 0x0055f80201007387 */ /* 0x000fe40000100800 */
[----:B------:R-:W4:Y:S02]  /*4cc70*/  LDL.LU.64 R18, [R1+0x5aa8] ;  /* 0x005aa80001127983 */ /* 0x000f240000300a00 */
[----:B------:R-:W4:Y:S09]  /*4cc80*/  LDL.LU.64 R16, [R1+0x5aa0] ;  /* 0x005aa00001107983 */ /* 0x000f320000300a00 */
[----:B------:R0:W-:Y:S01]  /*4cc90*/  STL.64 [R1+0x720], R24 ;  /* 0x0007201801007387 */ /* 0x0001e20000100a00 */
[----:B------:R4:W-:Y:S03]  /*4cca0*/  STL.64 [R1+0x728], R26 ;  /* 0x0007281a01007387 */ /* 0x0009e60000100a00 */
        /* <DEDUP_REMOVED lines=14> */
[----:B0-----:R-:W3:Y:S01]  /*4cd90*/  LDL.LU.64 R26, [R1+0x5a68] ;  /* 0x005a6800011a7983 */ /* 0x001ee20000300a00 */
[----:B------:R-:W3:Y:S02]  /*4cda0*/  LDL.LU.64 R24, [R1+0x5a60] ;  /* 0x005a600001187983 */ /* 0x000ee40000300a00 */
[C---:B---3--:R-:W-:Y:S11]  /*4cdb0*/  HMMA.16816.F32.BF16 R24, R4.reuse, R20, R24 ;  /* 0x000000140418723c */ /* 0x048ff60000041818 */
[----:B------:R-:W-:Y:S11]  /*4cdc0*/  @!UPT UIADD3 URZ, URZ, URZ, URZ ;  /* 0x0000003f3f3ff290 */ /* 0x000ff6000fffe03f */
[----:B------:R-:W-:Y:S01]  /*4cdd0*/  @!UPT UIADD3 URZ, URZ, URZ, URZ ;  /* 0x0000003f3f3ff290 */ /* 0x000fe2000fffe03f */
[----:B------:R0:W-:Y:S01]  /*4cde0*/  STL.64 [R1+0x6f0], R24 ;  /* 0x0006f01801007387 */ /* 0x0001e20000100a00 */
[----:B------:R4:W-:Y:S03]  /*4cdf0*/  STL.64 [R1+0x6f8], R26 ;  /* 0x0006f81a01007387 */ /* 0x0009e60000100a00 */
[----:B0-----:R-:W4:Y:S02]  /*4ce00*/  LDL.LU.64 R24, [R1+0x5a58] ;  /* 0x005a580001187983 */ /* 0x001f240000300a00 */
[C---:B----4-:R-:W-:Y:S02]  /*4ce10*/  HMMA.16816.F32.BF16 R24, R4.reuse, R24, R16 ;  /* 0x000000180418723c */ /* 0x050fe40000041810 */
[----:B------:R-:W3:Y:S11]  /*4ce20*/  LDL.LU.64 R18, [R1+0x5a50] ;  /* 0x005a500001127983 */ /* 0x000ef60000300a00 */
[----:B------:R-:W-:Y:S10]  /*4ce30*/  @!UPT UIADD3 URZ, URZ, URZ, URZ ;  /* 0x0000003f3f3ff290 */ /* 0x000ff4000fffe03f */
[----:B------:R-:W-:Y:S01]  /*4ce40*/  STL.64 [R1+0x6e0], R24 ;  /* 0x0006e01801007387 */ /* 0x000fe20000100a00 */
[----:B------:R0:W-:Y:S03]  /*4ce50*/  STL.64 [R1+0x6e8], R26 ;  /* 0x0006e81a01007387 */ /* 0x0001e60000100a00 */
[----:B0-----:R-:W4:Y:S01]  /*4ce60*/  LDL.LU.64 R26, [R1+0x5a48] ;  /* 0x005a4800011a7983 */ /* 0x001f220000300a00 */
        /* <DEDUP_REMOVED lines=9> */
[----:B------:R-:W4:Y:S02]  /*4cf00*/  LDL.LU R8, [R1+0x3a0] ;  /* 0x0003a00001087983 */ /* 0x000f240000300800 */
[----:B------:R-:W4:Y:S02]  /*4cf10*/  LDL.LU R9, [R1+0x3a4] ;  /* 0x0003a40001097983 */ /* 0x000f240000300800 */
[----:B------:R-:W3:Y:S01]  /*4cf20*/  LDL.LU R10, [R1+0x3a8] ;  /* 0x0003a800010a7983 */ /* 0x000ee20000300800 */
[----:B------:R-:W3:Y:S01]  /*4cf30*/  LDL.LU R11, [R1+0x3ac] ;  /* 0x0003ac00010b7983 */ /* 0x000ee20000300800 */
[----:B--2---:R-:W-:-:S02]  /*4cf40*/  IMAD.MOV.U32 R24, RZ, RZ, R27 ;  /* 0x000000ffff187224 */ /* 0x004fc400078e001b */
[----:B------:R-:W-:Y:S01]  /*4cf50*/  IMAD.MOV.U32 R25, RZ, RZ, R26 ;  /* 0x000000ffff197224 */ /* 0x000fe200078e001a */
[----:B---3--:R-:W-:Y:S01]  /*4cf60*/  STL.64 [R1+0x5a08], R10 ;  /* 0x005a080a01007387 */ /* 0x008fe20000100a00 */
[----:B----4-:R-:W-:Y:S03]  /*4cf70*/  STL.64 [R1+0x5a00], R8 ;  /* 0x005a000801007387 */ /* 0x010fe60000100a00 */
[----:B------:R0:W-:Y:S02]  /*4cf80*/  STL.64 [R1+0x5a10], R24 ;  /* 0x005a101801007387 */ /* 0x0001e40000100a00 */
[----:B0-----:R-:W2:Y:S01]  /*4cf90*/  LDL.LU R24, [R1+0x6b0] ;  /* 0x0006b00001187983 */ /* 0x001ea20000300800 */
[----:B------:R-:W2:Y:S02]  /*4cfa0*/  LDL.LU R25, [R1+0x6b4] ;  /* 0x0006b40001197983 */ /* 0x000ea40000300800 */
[----:B------:R-:W3:Y:S02]  /*4cfb0*/  LDL.LU R26, [R1+0x6b8] ;  /* 0x0006b800011a7983 */ /* 0x000ee40000300800 */
[----:B------:R-:W3:Y:S02]  /*4cfc0*/  LDL.LU R27, [R1+0x6bc] ;  /* 0x0006bc00011b7983 */ /* 0x000ee40000300800 */
[----:B---3--:R-:W-:Y:S01]  /*4cfd0*/  STL.64 [R1+0x5a20], R26 ;  /* 0x005a201a01007387 */ /* 0x008fe20000100a00 */
[----:B--2---:R-:W-:Y:S02]  /*4cfe0*/  STL.64 [R1+0x5a18], R24 ;  /* 0x005a181801007387 */ /* 0x004fe40000100a00 */
[----:B------:R-:W2:Y:S02]  /*4cff0*/  LDL.LU R8, [R1+0x6a0] ;  /* 0x0006a00001087983 */ /* 0x000ea40000300800 */
[----:B------:R-:W2:Y:S01]  /*4d000*/  LDL.LU R9, [R1+0x6a4] ;  /* 0x0006a40001097983 */ /* 0x000ea20000300800 */
[----:B------:R-:W3:Y:S01]  /*4d010*/  LDL.LU R10, [R1+0x6a8] ;  /* 0x0006a800010a7983 */ /* 0x000ee20000300800 */
[----:B------:R-:W3:Y:S03]  /*4d020*/  LDL.LU R11, [R1+0x6ac] ;  /* 0x0006ac00010b7983 */ /* 0x000ee60000300800 */
[----:B---3--:R-:W-:Y:S01]  /*4d030*/  STL.64 [R1+0x5a30], R10 ;  /* 0x005a300a01007387 */ /* 0x008fe20000100a00 */
[----:B--2---:R0:W-:Y:S03]  /*4d040*/  STL.64 [R1+0x5a28], R8 ;  /* 0x005a280801007387 */ /* 0x0041e60000100a00 */
[----:B0-----:R-:W2:Y:S01]  /*4d050*/  LDL.LU R8, [R1+0x6c0] ;  /* 0x0006c00001087983 */ /* 0x001ea20000300800 */
[----:B------:R-:W2:Y:S02]  /*4d060*/  LDL.LU R9, [R1+0x6c4] ;  /* 0x0006c40001097983 */ /* 0x000ea40000300800 */
[----:B------:R-:W2:Y:S02]  /*4d070*/  LDL.LU R10, [R1+0x6c8] ;  /* 0x0006c800010a7983 */ /* 0x000ea40000300800 */
[----:B------:R-:W2:Y:S01]  /*4d080*/  LDL.LU R11, [R1+0x6cc] ;  /* 0x0006cc00010b7983 */ /* 0x000ea20000300800 */
[----:B------:R-:W-:Y:S01]  /*4d090*/  STL [R1+0x59a8], R22 ;  /* 0x0059a81601007387 */ /* 0x000fe20000100800 */
[----:B------:R0:W-:Y:S03]  /*4d0a0*/  STL.64 [R1+0x59a0], R20 ;  /* 0x0059a01401007387 */ /* 0x0001e60000100a00 */
[----:B0-----:R-:W3:Y:S01]  /*4d0b0*/  LDL.64 R20, [R1] ;  /* 0x0000000001147983 */ /* 0x001ee20000100a00 */
[----:B------:R-:W-:-:S02]  /*4d0c0*/  IMAD.MOV.U32 R24, RZ, RZ, R29 ;  /* 0x000000ffff187224 */ /* 0x000fc400078e001d */
[----:B------:R-:W-:-:S07]  /*4d0d0*/  IMAD.MOV.U32 R25, RZ, RZ, R19 ;  /* 0x000000ffff197224 */ /* 0x000fce00078e0013 */
[----:B--2---:R-:W-:Y:S01]  /*4d0e0*/  HMMA.16816.F32.BF16 R24, R4, R24, R8 ;  /* 0x000000180418723c */ /* 0x004fe20000041808 */
[----:B---3--:R0:W-:Y:S01]  /*4d0f0*/  STL.64 [R1+0x59c0], R20 ;  /* 0x0059c01401007387 */ /* 0x0081e20000100a00 */
[----:B------:R-:W2:Y:S02]  /*4d100*/  LDL.LU R16, [R1+0x380] ;  /* 0x0003800001107983 */ /* 0x000ea40000300800 */
[----:B------:R-:W2:Y:S02]  /*4d110*/  LDL.LU R17, [R1+0x384] ;  /* 0x0003840001117983 */ /* 0x000ea40000300800 */
[----:B0-----:R-:W-:Y:S02]  /*4d120*/  IMAD.MOV.U32 R20, RZ, RZ, R18 ;  /* 0x000000ffff147224 */ /* 0x001fe400078e0012 */
[----:B------:R-:W-:Y:S01]  /*4d130*/  IMAD.MOV.U32 R21, RZ, RZ, R14 ;  /* 0x000000ffff157224 */ /* 0x000fe200078e000e */
[----:B------:R-:W2:Y:S01]  /*4d140*/  LDL.LU R18, [R1+0x388] ;  /* 0x0003880001127983 */ /* 0x000ea20000300800 */
[----:B------:R-:W2:Y:S03]  /*4d150*/  LDL.LU R19, [R1+0x38c] ;  /* 0x00038c0001137983 */ /* 0x000ea60000300800 */
[----:B------:R0:W-:Y:S04]  /*4d160*/  STL.64 [R1+0x59d8], R20 ;  /* 0x0059d81401007387 */ /* 0x0001e80000100a00 */
[----:B0-----:R-:W2:Y:S01]  /*4d170*/  LDL.64 R20, [R1+0x20] ;  /* 0x0000200001147983 */ /* 0x001ea20000100a00 */
[----:B------:R-:W-:Y:S02]  /*4d180*/  STL [R1+0x5998], R15 ;  /* 0x0059980f01007387 */ /* 0x000fe40000100800 */
[----:B------:R-:W-:Y:S02]  /*4d190*/  STL.64 [R1+0x5990], R12 ;  /* 0x0059900c01007387 */ /* 0x000fe40000100a00 */
[----:B------:R-:W3:Y:S01]  /*4d1a0*/  LDL.LU.64 R10, [R1+0x5a30] ;  /* 0x005a3000010a7983 */ /* 0x000ee20000300a00 */
[----:B------:R-:W3:Y:S01]  /*4d1b0*/  LDL.LU.64 R8, [R1+0x5a28] ;  /* 0x005a280001087983 */ /* 0x000ee20000300a00 */
[----:B------:R-:W-:Y:S02]  /*4d1c0*/  STL.64 [R1+0x6c0], R24 ;  /* 0x0006c01801007387 */ /* 0x000fe40000100a00 */
[----:B------:R0:W-:Y:S02]  /*4d1d0*/  STL.64 [R1+0x6c8], R26 ;  /* 0x0006c81a01007387 */ /* 0x0001e40000100a00 */
[----:B0-----:R-:W4:Y:S01]  /*4d1e0*/  LDL.LU.64 R26, [R1+0x5a20] ;  /* 0x005a2000011a7983 */ /* 0x001f220000300a00 */
[----:B------:R-:W4:Y:S02]  /*4d1f0*/  LDL.LU.64 R24, [R1+0x5a18] ;  /* 0x005a180001187983 */ /* 0x000f240000300a00 */
[----:B------:R-:W-:-:S02]  /*4d200*/  IMAD.MOV.U32 R12, RZ, RZ, R3 ;  /* 0x000000ffff0c7224 */ /* 0x000fc400078e0003 */
[----:B------:R-:W-:-:S07]  /*4d210*/  IMAD.MOV.U32 R13, RZ, RZ, R0 ;  /* 0x000000ffff0d7224 */ /* 0x000fce00078e0000 */
[C---:B----4-:R-:W-:Y:S01]  /*4d220*/  HMMA.16816.F32.BF16 R12, R4.reuse, R12, R24 ;  /* 0x0000000c040c723c */ /* 0x050fe20000041818 */
[----:B------:R-:W3:Y:S11]  /*4d230*/  LDL.LU.64 R24, [R1+0x5a10] ;  /* 0x005a100001187983 */ /* 0x000ef60000300a00 */
[----:B------:R-:W-:Y:S11]  /*4d240*/  @!UPT UIADD3 URZ, URZ, URZ, URZ ;  /* 0x0000003f3f3ff290 */ /* 0x000ff6000fffe03f */
[----:B------:R0:W-:Y:S01]  /*4d250*/  STL.64 [R1+0x6b0], R12 ;  /* 0x0006b00c01007387 */ /* 0x0001e20000100a00 */
[----:B------:R1:W-:Y:S03]  /*4d260*/  STL.64 [R1+0x6b8], R14 ;  /* 0x0006b80e01007387 */ /* 0x0003e60000100a00 */
        /* <DEDUP_REMOVED lines=10> */
[C---:B---3--:R-:W-:Y:S01]  /*4d310*/  HMMA.16816.F32.BF16 R24, R4.reuse, R24, R8 ;  /* 0x000000180418723c */ /* 0x048fe20000041808 */
[----:B----4-:R-:W-:Y:S01]  /*4d320*/  STL.64 [R1+0x59d0], R14 ;  /* 0x0059d00e01007387 */ /* 0x010fe20000100a00 */
[----:B--2---:R0:W-:Y:S03]  /*4d330*/  STL.64 [R1+0x59c8], R12 ;  /* 0x0059c80c01007387 */ /* 0x0041e60000100a00 */
[----:B0-----:R-:W2:Y:S01]  /*4d340*/  LDL.LU R12, [R1+0x370] ;  /* 0x00037000010c7983 */ /* 0x001ea20000300800 */
[----:B------:R-:W2:Y:S02]  /*4d350*/  LDL.LU R13, [R1+0x374] ;  /* 0x00037400010d7983 */ /* 0x000ea40000300800 */
[----:B------:R-:W2:Y:S02]  /*4d360*/  LDL.LU R14, [R1+0x378] ;  /* 0x00037800010e7983 */ /* 0x000ea40000300800 */
[----:B------:R-:W2:Y:S01]  /*4d370*/  LDL.LU R15, [R1+0x37c] ;  /* 0x00037c00010f7983 */ /* 0x000ea20000300800 */
[----:B------:R-:W3:Y:S01]  /*4d380*/  LDL.LU.64 R10, [R1+0x5a08] ;  /* 0x005a0800010a7983 */ /* 0x000ee20000300a00 */
[----:B------:R-:W3:Y:S11]  /*4d390*/  LDL.LU.64 R8, [R1+0x5a00] ;  /* 0x005a000001087983 */ /* 0x000ef60000300a00 */
[----:B------:R0:W-:Y:S02]  /*4d3a0*/  STL.64 [R1+0x6a0], R24 ;  /* 0x0006a01801007387 */ /* 0x0001e40000100a00 */
[----:B------:R1:W-:Y:S01]  /*4d3b0*/  STL.64 [R1+0x6a8], R26 ;  /* 0x0006a81a01007387 */ /* 0x0003e20000100a00 */
[----:B0-----:R-:W3:Y:S02]  /*4d3c0*/  LDL.LU.64 R24, [R1+0x59f8] ;  /* 0x0059f80001187983 */ /* 0x001ee40000300a00 */
[----:B---3--:R-:W-:Y:S01]  /*4d3d0*/  HMMA.16816.F32.BF16 R4, R4, R24, R8 ;  /* 0x000000180404723c */ /* 0x008fe20000041808 */
[----:B------:R-:W-:-:S02]  /*4d3e0*/  IMAD.MOV.U32 R2, RZ, RZ, R24 ;  /* 0x000000ffff027224 */ /* 0x000fc400078e0018 */
[----:B------:R-:W-:Y:S11]  /*4d3f0*/  IMAD.MOV.U32 R0, RZ, RZ, R25 ;  /* 0x000000ffff007224 */ /* 0x000ff600078e0019 */
[----:B------:R-:W-:Y:S09]  /*4d400*/  @!UPT UIADD3 URZ, URZ, URZ, URZ ;  /* 0x0000003f3f3ff290 */ /* 0x000ff2000fffe03f */
[----:B------:R0:W-:Y:S01]  /*4d410*/  STL.64 [R1+0x3a0], R4 ;  /* 0x0003a00401007387 */ /* 0x0001e20000100a00 */
[----:B------:R3:W-:Y:S02]  /*4d420*/  STL.64 [R1+0x3a8], R6 ;  /* 0x0003a80601007387 */ /* 0x0007e40000100a00 */
[----:B-1----:R-:W4:Y:S02]  /*4d430*/  LDL.LU.64 R26, [R1+0x59f0] ;  /* 0x0059f000011a7983 */ /* 0x002f240000300a00 */
[----:B------:R-:W4:Y:S01]  /*4d440*/  LDL.LU.64 R24, [R1+0x59e8] ;  /* 0x0059e80001187983 */ /* 0x000f220000300a00 */
[----:B0-----:R-:W2:Y:S01]  /*4d450*/  LDL.LU R4, [R1+0x330] ;  /* 0x0003300001047983 */ /* 0x001ea20000300800 */
[----:B------:R-:W2:Y:S02]  /*4d460*/  LDL.LU R5, [R1+0x334] ;  /* 0x0003340001057983 */ /* 0x000ea40000300800 */
[----:B---3--:R-:W3:Y:S02]  /*4d470*/  LDL.LU R6, [R1+0x338] ;  /* 0x0003380001067983 */ /* 0x008ee40000300800 */
[----:B------:R-:W3:Y:S01]  /*4d480*/  LDL.LU R7, [R1+0x33c] ;  /* 0x00033c0001077983 */ /* 0x000ee20000300800 */
[----:B------:R-:W2:Y:S01]  /*4d490*/  LDL.LU R8, [R1+0x340] ;  /* 0x0003400001087983 */ /* 0x000ea20000300800 */
[----:B------:R-:W2:Y:S02]  /*4d4a0*/  LDL.LU R9, [R1+0x344] ;  /* 0x0003440001097983 */ /* 0x000ea40000300800 */
[----:B------:R-:W2:Y:S02]  /*4d4b0*/  LDL.LU R10, [R1+0x348] ;  /* 0x00034800010a7983 */ /* 0x000ea40000300800 */
[----:B------:R-:W2:Y:S01]  /*4d4c0*/  LDL.LU R11, [R1+0x34c] ;  /* 0x00034c00010b7983 */ /* 0x000ea20000300800 */
        /* <DEDUP_REMOVED lines=16> */
[C---:B--2---:R-:W-:Y:S01]  /*4d5d0*/  HMMA.16816.F32.BF16 R12, R24.reuse, R20, R12 ;  /* 0x00000014180c723c */ /* 0x044fe2000004180c */
[----:B------:R-:W-:Y:S02]  /*4d5e0*/  IMAD.MOV.U32 R29, RZ, RZ, R20 ;  /* 0x000000ffff1d7224 */ /* 0x000fe400078e0014 */
[----:B-1----:R-:W-:Y:S11]  /*4d5f0*/  IMAD.MOV.U32 R23, RZ, RZ, R21 ;  /* 0x000000ffff177224 */ /* 0x002ff600078e0015 */
[----:B------:R-:W-:Y:S09]  /*4d600*/  @!UPT UIADD3 URZ, URZ, URZ, URZ ;  /* 0x0000003f3f3ff290 */ /* 0x000ff2000fffe03f */
[----:B------:R-:W-:Y:S01]  /*4d610*/  STL.64 [R1+0x360], R12 ;  /* 0x0003600c01007387 */ /* 0x000fe20000100a00 */
[----:B------:R0:W-:Y:S03]  /*4d620*/  STL.64 [R1+0x368], R14 ;  /* 0x0003680e01007387 */ /* 0x0001e60000100a00 */
[----:B0-----:R-:W4:Y:S01]  /*4d630*/  LDL.LU.64 R14, [R1+0x59b8] ;  /* 0x0059b800010e7983 */ /* 0x001f220000300a00 */
[----:B------:R-:W4:Y:S02]  /*4d640*/  LDL.LU.64 R12, [R1+0x59b0] ;  /* 0x0059b000010c7983 */ /* 0x000f240000300a00 */
[----:B------:R-:W2:Y:S02]  /*4d650*/  LDL.LU R22, [R1+0x59a8] ;  /* 0x0059a80001167983 */ /* 0x000ea40000300800 */
[----:B------:R-:W3:Y:S01]  /*4d660*/  LDL.LU.64 R20, [R1+0x59a0] ;  /* 0x0059a00001147983 */ /* 0x000ee20000300a00 */
[----:B--2---:R-:W-:Y:S01]  /*4d670*/  STL.64 [R1+0x5948], R22 ;  /* 0x0059481601007387 */ /* 0x004fe20000100a00 */
[----:B---3--:R0:W-:Y:S03]  /*4d680*/  STL.64 [R1+0x5940], R20 ;  /* 0x0059401401007387 */ /* 0x0081e60000100a00 */
[----:B0-----:R-:W2:Y:S01]  /*4d690*/  LDL.LU R20, [R1+0x580] ;  /* 0x0005800001147983 */ /* 0x001ea20000300800 */
[----:B------:R-:W2:Y:S02]  /*4d6a0*/  LDL.LU R21, [R1+0x584] ;  /* 0x0005840001157983 */ /* 0x000ea40000300800 */
[----:B------:R-:W3:Y:S02]  /*4d6b0*/  LDL.LU R22, [R1+0x588] ;  /* 0x0005880001167983 */ /* 0x000ee40000300800 */
[----:B------:R-:W3:Y:S01]  /*4d6c0*/  LDL.LU R23, [R1+0x58c] ;  /* 0x00058c0001177983 */ /* 0x000ee20000300800 */
[C---:B----4-:R-:W-:Y:S01]  /*4d6d0*/  HMMA.16816.F32.BF16 R12, R24.reuse, R16, R12 ;  /* 0x00000010180c723c */ /* 0x050fe2000004180c */
[----:B---3--:R-:W-:Y:S01]  /*4d6e0*/  STL.64 [R1+0x5958], R22 ;  /* 0x0059581601007387 */ /* 0x008fe20000100a00 */
[----:B--2---:R0:W-:Y:S03]  /*4d6f0*/  STL.64 [R1+0x5950], R20 ;  /* 0x0059501401007387 */ /* 0x0041e60000100a00 */
[----:B0-----:R-:W2:Y:S04]  /*4d700*/  LDL.64 R20, [R1+0x150] ;  /* 0x0001500001147983 */ /* 0x001ea80000100a00 */
[----:B--2---:R0:W-:Y:S04]  /*4d710*/  STL.64 [R1+0x5968], R20 ;  /* 0x0059681401007387 */ /* 0x0041e80000100a00 */
[----:B0-----:R-:W2:Y:S10]  /*4d720*/  LDL.64 R20, [R1+0x30] ;  /* 0x0000300001147983 */ /* 0x001eb40000100a00 */
[----:B------:R-:W-:Y:S02]  /*4d730*/  STL.64 [R1+0x350], R12 ;  /* 0x0003500c01007387 */ /* 0x000fe40000100a00 */
[----:B------:R0:W-:Y:S02]  /*4d740*/  STL.64 [R1+0x358], R14 ;  /* 0x0003580e01007387 */ /* 0x0001e40000100a00 */
[----:B0-----:R-:W3:Y:S01]  /*4d750*/  LDL.LU R15, [R1+0x5998] ;  /* 0x00599800010f7983 */ /* 0x001ee20000300800 */
[----:B------:R-:W4:Y:S02]  /*4d760*/  LDL.LU.64 R12, [R1+0x5990] ;  /* 0x00599000010c7983 */ /* 0x000f240000300a00 */
[----:B------:R0:W-:Y:S02]  /*4d770*/  STL.64 [R1+0x58c8], R16 ;  /* 0x0058c81001007387 */ /* 0x0001e40000100a00 */
[----:B------:R1:W-:Y:S01]  /*4d780*/  STL.64 [R1+0x5960], R18 ;  /* 0x0059601201007387 */ /* 0x0003e20000100a00 */
[----:B0-----:R-:W2:Y:S01]  /*4d790*/  LDL.LU R16, [R1+0x590] ;  /* 0x0005900001107983 */ /* 0x001ea20000300800 */
[----:B------:R-:W2:Y:S02]  /*4d7a0*/  LDL.LU R17, [R1+0x594] ;  /* 0x0005940001117983 */ /* 0x000ea40000300800 */
[----:B-1----:R-:W2:Y:S02]  /*4d7b0*/  LDL.LU R18, [R1+0x598] ;  /* 0x0005980001127983 */ /* 0x002ea40000300800 */
[----:B------:R-:W2:Y:S01]  /*4d7c0*/  LDL.LU R19, [R1+0x59c] ;  /* 0x00059c0001137983 */ /* 0x000ea20000300800 */
[C---:B----4-:R-:W-:Y:S01]  /*4d7d0*/  HMMA.16816.F32.BF16 R8, R24.reuse, R12, R8 ;  /* 0x0000000c1808723c */ /* 0x050fe20000041808 */
        /* <DEDUP_REMOVED lines=10> */
[----:B------:R-:W2:Y:S02]  /*4d880*/  LDL.LU.64 R8, [R1+0x5980] ;  /* 0x0059800001087983 */ /* 0x000ea40000300a00 */
[C---:B--2---:R-:W-:Y:S01]  /*4d890*/  HMMA.16816.F32.BF16 R4, R24.reuse, R8, R4 ;  /* 0x000000081804723c */ /* 0x044fe20000041804 */
[----:B----4-:R-:W-:Y:S01]  /*4d8a0*/  STL.64 [R1+0x5848], R10 ;  /* 0x0058480a01007387 */ /* 0x010fe20000100a00 */
[----:B------:R0:W-:Y:S11]  /*4d8b0*/  STL.64 [R1+0x5840], R8 ;  /* 0x0058400801007387 */ /* 0x0001f60000100a00 */
[----:B------:R-:W-:Y:S10]  /*4d8c0*/  @!UPT UIADD3 URZ, URZ, URZ, URZ ;  /* 0x0000003f3f3ff290 */ /* 0x000ff4000fffe03f */
[----:B------:R-:W-:Y:S01]  /*4d8d0*/  STL.64 [R1+0x330], R4 ;  /* 0x0003300401007387 */ /* 0x000fe20000100a00 */
[----:B------:R-:W-:Y:S02]  /*4d8e0*/  STL.64 [R1+0x338], R6 ;  /* 0x0003380601007387 */ /* 0x000fe40000100a00 */
[----:B------:R-:W1:Y:S01]  /*4d8f0*/  LDSM.16.MT88.4 R4, [R28+0x4000] ;  /* 0x004000001c04783b */ /* 0x000e620000004200 */
[----:B------:R-:W-:Y:S01]  /*4d900*/  HMMA.16816.F32.BF16 R16, R24, R20, R16 ;  /* 0x000000141810723c */ /* 0x000fe20000041810 */
[----:B0-----:R-:W2:Y:S02]  /*4d910*/  LDL.64 R8, [R1+0x140] ;  /* 0x0001400001087983 */ /* 0x001ea40000100a00 */
[----:B------:R-:W-:Y:S02]  /*4d920*/  STL [R1+0x5828], R28 ;  /* 0x0058281c01007387 */ /* 0x000fe40000100800 */
[----:B-1----:R-:W-:Y:S01]  /*4d930*/  STL.64 [R1+0x5740], R6 ;  /* 0x0057400601007387 */ /* 0x002fe20000100a00 */
[----:B------:R0:W-:Y:S11]  /*4d940*/  STL.64 [R1+0x5738], R4 ;  /* 0x0057380401007387 */ /* 0x0001f60000100a00 */
[----:B------:R-:W-:Y:S06]  /*4d950*/  @!UPT UIADD3 URZ, URZ, URZ, URZ ;  /* 0x0000003f3f3ff290 */ /* 0x000fec000fffe03f */
[----:B------:R-:W-:Y:S02]  /*4d960*/  STL.64 [R1+0x5a0], R16 ;  /* 0x0005a01001007387 */ /* 0x000fe40000100a00 */
[----:B------:R1:W-:Y:S02]  /*4d970*/  STL.64 [R1+0x5a8], R18 ;  /* 0x0005a81201007387 */ /* 0x0003e40000100a00 */
[----:B0-----:R-:W-:Y:S02]  /*4d980*/  IMAD.MOV.U32 R4, RZ, RZ, R2 ;  /* 0x000000ffff047224 */ /* 0x001fe400078e0002 */
[----:B------:R-:W-:Y:S01]  /*4d990*/  IMAD.MOV.U32 R5, RZ, RZ, R0 ;  /* 0x000000ffff057224 */ /* 0x000fe200078e0000 */
[----:B-1----:R-:W4:Y:S01]  /*4d9a0*/  LDL.LU.64 R18, [R1+0x5978] ;  /* 0x0059780001127983 */ /* 0x002f220000300a00 */
[----:B------:R-:W4:Y:S02]  /*4d9b0*/  LDL.LU.64 R16, [R1+0x5970] ;  /* 0x0059700001107983 */ /* 0x000f240000300a00 */
[----:B------:R-:W-:-:S02]  /*4d9c0*/  IMAD.MOV.U32 R2, RZ, RZ, R20 ;  /* 0x000000ffff027224 */ /* 0x000fc400078e0014 */
[----:B------:R-:W-:Y:S02]  /*4d9d0*/  IMAD.MOV.U32 R0, RZ, RZ, R21 ;  /* 0x000000ffff007224 */ /* 0x000fe400078e0015 */
[----:B------:R-:W4:Y:S03]  /*4d9e0*/  LDL.LU.64 R20, [R1+0x5968] ;  /* 0x0059680001147983 */ /* 0x000f260000300a00 */
[----:B------:R-:W-:Y:S02]  /*4d9f0*/  STL [R1+0x5830], R0 ;  /* 0x0058300001007387 */ /* 0x000fe40000100800 */
[----:B------:R-:W-:Y:S01]  /*4da00*/  STL [R1+0x582c], R2 ;  /* 0x00582c0201007387 */ /* 0x000fe20000100800 */
[----:B----4-:R-:W-:Y:S01]  /*4da10*/  HMMA.16816.F32.BF16 R16, R24, R20, R16 ;  /* 0x000000141810723c */ /* 0x010fe20000041810 */
[----:B------:R-:W-:Y:S02]  /*4da20*/  IMAD.MOV.U32 R6, RZ, RZ, R20 ;  /* 0x000000ffff067224 */ /* 0x000fe400078e0014 */
[----:B------:R-:W-:Y:S11]  /*4da30*/  IMAD.MOV.U32 R3, RZ, RZ, R21 ;  /* 0x000000ffff037224 */ /* 0x000ff600078e0015 */
[----:B------:R-:W-:Y:S09]  /*4da40*/  @!UPT UIADD3 URZ, URZ, URZ, URZ ;  /* 0x0000003f3f3ff290 */ /* 0x000ff2000fffe03f */
[----:B------:R-:W-:Y:S01]  /*4da50*/  STL.64 [R1+0x590], R16 ;  /* 0x0005901001007387 */ /* 0x000fe20000100a00 */
[----:B------:R0:W-:Y:S03]  /*4da60*/  STL.64 [R1+0x598], R18 ;  /* 0x0005981201007387 */ /* 0x0001e60000100a00 */
[----:B0-----:R-:W4:Y:S01]  /*4da70*/  LDL.LU.64 R18, [R1+0x5960] ;  /* 0x0059600001127983 */ /* 0x001f220000300a00 */
[----:B------:R-:W3:Y:S02]  /*4da80*/  LDL.LU.64 R22, [R1+0x5958] ;  /* 0x0059580001167983 */ /* 0x000ee40000300a00 */
[----:B------:R-:W3:Y:S02]  /*4da90*/  LDL.LU.64 R20, [R1+0x5950] ;  /* 0x0059500001147983 */ /* 0x000ee40000300a00 */
[----:B------:R-:W-:Y:S01]  /*4daa0*/  STL [R1+0x5838], R3 ;  /* 0x0058380301007387 */ /* 0x000fe20000100800 */
[----:B------:R-:W-:Y:S01]  /*4dab0*/  STL [R1+0x5834], R6 ;  /* 0x0058340601007387 */ /* 0x000fe20000100800 */
[----:B--2---:R-:W-:-:S02]  /*4dac0*/  IMAD.MOV.U32 R7, RZ, RZ, R9 ;  /* 0x000000ffff077224 */ /* 0x004fc400078e0009 */
[----:B------:R-:W-:Y:S01]  /*4dad0*/  IMAD.MOV.U32 R14, RZ, RZ, R8 ;  /* 0x000000ffff0e7224 */ /* 0x000fe200078e0008 */
[----:B---3--:R-:W-:Y:S11]  /*4dae0*/  HMMA.16816.F32.BF16 R20, R24, R8, R20 ;  /* 0x000000081814723c */ /* 0x008ff60000041814 */
[----:B------:R-:W-:Y:S11]  /*4daf0*/  @!UPT UIADD3 URZ, URZ, URZ, URZ ;  /* 0x0000003f3f3ff290 */ /* 0x000ff6000fffe03f */
[----:B------:R-:W-:Y:S01]  /*4db00*/  @!UPT UIADD3 URZ, URZ, URZ, URZ ;  /* 0x0000003f3f3ff290 */ /* 0x000fe2000fffe03f */
[----:B------:R-:W-:Y:S01]  /*4db10*/  STL.64 [R1+0x580], R20 ;  /* 0x0005801401007387 */ /* 0x000fe20000100a00 */
[----:B------:R0:W-:Y:S03]  /*4db20*/  STL.64 [R1+0x588], R22 ;  /* 0x0005881601007387 */ /* 0x0001e60000100a00 */
[----:B0-----:R-:W2:Y:S01]  /*4db30*/  LDL.LU.64 R22, [R1+0x5948] ;  /* 0x0059480001167983 */ /* 0x001ea20000300a00 */
[----:B------:R-:W3:Y:S02]  /*4db40*/  LDL.LU.64 R20, [R1+0x5940] ;  /* 0x0059400001147983 */ /* 0x000ee40000300a00 */
[----:B------:R-:W-:Y:S02]  /*4db50*/  STL [R1+0x5908], R7 ;  /* 0x0059080701007387 */ /* 0x000fe40000100800 */
[----:B------:R-:W-:Y:S01]  /*4db60*/  STL.64 [R1+0x5900], R4 ;  /* 0x0059000401007387 */ /* 0x000fe20000100a00 */
[----:B------:R-:W2:Y:S01]  /*4db70*/  LDL.LU R8, [R1+0x1e0] ;  /* 0x0001e00001087983 */ /* 0x000ea20000300800 */
        /* <DEDUP_REMOVED lines=15> */
[----:B0-----:R-:W-:-:S02]  /*4dc70*/  IMAD.MOV.U32 R8, RZ, RZ, R29 ;  /* 0x000000ffff087224 */ /* 0x001fc400078e001d */
[----:B------:R-:W-:Y:S01]  /*4dc80*/  IMAD.MOV.U32 R9, RZ, RZ, R23 ;  /* 0x000000ffff097224 */ /* 0x000fe200078e0017 */
[----:B--2---:R-:W-:Y:S01]  /*4dc90*/  STL.64 [R1+0x5918], R6 ;  /* 0x0059180601007387 */ /* 0x004fe20000100a00 */
[----:B------:R0:W-:Y:S02]  /*4dca0*/  STL.64 [R1+0x5910], R4 ;  /* 0x0059100401007387 */ /* 0x0001e40000100a00 */
[----:B0-----:R-:W-:Y:S02]  /*4dcb0*/  IMAD.MOV.U32 R4, RZ, RZ, R22 ;  /* 0x000000ffff047224 */ /* 0x001fe400078e0016 */
[----:B------:R-:W-:-:S05]  /*4dcc0*/  IMAD.MOV.U32 R5, RZ, RZ, R15 ;  /* 0x000000ffff057224 */ /* 0x000fca00078e000f */
[----:B------:R0:W-:Y:S04]  /*4dcd0*/  STL.64 [R1+0x5928], R4 ;  /* 0x0059280401007387 */ /* 0x0001e80000100a00 */
[----:B0-----:R-:W2:Y:S01]  /*4dce0*/  LDL.64 R4, [R1+0x120] ;  /* 0x0001200001047983 */ /* 0x001ea20000100a00 */
[----:B------:R0:W-:Y:S03]  /*4dcf0*/  STL.64 [R1+0x5880], R8 ;  /* 0x0058800801007387 */ /* 0x0001e60000100a00 */
[----:B0-----:R-:W2:Y:S04]  /*4dd00*/  LDL.64 R8, [R1+0x10] ;  /* 0x0000100001087983 */ /* 0x001ea80000100a00 */
[----:B--2---:R0:W-:Y:S04]  /*4dd10*/  STL.64 [R1+0x5898], R8 ;  /* 0x0058980801007387 */ /* 0x0041e80000100a00 */
[----:B0-----:R-:W2:Y:S01]  /*4dd20*/  LDL.LU R8, [R1+0x570] ;  /* 0x0005700001087983 */ /* 0x001ea20000300800 */
[----:B------:R-:W2:Y:S02]  /*4dd30*/  LDL.LU R9, [R1+0x574] ;  /* 0x0005740001097983 */ /* 0x000ea40000300800 */
[----:B------:R-:W2:Y:S02]  /*4dd40*/  LDL.LU R10, [R1+0x578] ;  /* 0x00057800010a7983 */ /* 0x000ea40000300800 */
[----:B------:R-:W2:Y:S02]  /*4dd50*/  LDL.LU R11, [R1+0x57c] ;  /* 0x00057c00010b7983 */ /* 0x000ea40000300800 */
[----:B---3--:R-:W-:Y:S01]  /*4dd60*/  IMAD.MOV.U32 R15, RZ, RZ, R21 ;  /* 0x000000ffff0f7224 */ /* 0x008fe200078e0015 */
[----:B------:R-:W-:Y:S01]  /*4dd70*/  STL [R1+0x583c], R14 ;  /* 0x00583c0e01007387 */ /* 0x000fe20000100800 */
[----:B--2---:R-:W-:Y:S11]  /*4dd80*/  HMMA.16816.F32.BF16 R8, R24, R20, R8 ;  /* 0x000000141808723c */ /* 0x004ff60000041808 */
[----:B------:R-:W-:Y:S11]  /*4dd90*/  @!UPT UIADD3 URZ, URZ, URZ, URZ ;  /* 0x0000003f3f3ff290 */ /* 0x000ff6000fffe03f */
[----:B------:R-:W-:Y:S01]  /*4dda0*/  @!UPT UIADD3 URZ, URZ, URZ, URZ ;  /* 0x0000003f3f3ff290 */ /* 0x000fe2000fffe03f */
[----:B------:R-:W-:Y:S01]  /*4ddb0*/  STL.64 [R1+0x570], R8 ;  /* 0x0005700801007387 */ /* 0x000fe20000100a00 */
[----:B------:R-:W-:Y:S02]  /*4ddc0*/  STL.64 [R1+0x578], R10 ;  /* 0x0005780a01007387 */ /* 0x000fe40000100a00 */
[----:B------:R-:W-:Y:S02]  /*4ddd0*/  STL [R1+0x58e8], R15 ;  /* 0x0058e80f01007387 */ /* 0x000fe40000100800 */
[----:B------:R0:W-:Y:S02]  /*4dde0*/  STL.64 [R1+0x58e0], R12 ;  /* 0x0058e00c01007387 */ /* 0x0001e40000100a00 */
[----:B0-----:R-:W2:Y:S01]  /*4ddf0*/  LDL.LU R12, [R1+0x530] ;  /* 0x00053000010c7983 */ /* 0x001ea20000300800 */
[----:B------:R-:W2:Y:S02]  /*4de00*/  LDL.LU R13, [R1+0x534] ;  /* 0x00053400010d7983 */ /* 0x000ea40000300800 */
[----:B------:R-:W3:Y:S02]  /*4de10*/  LDL.LU R14, [R1+0x538] ;  /* 0x00053800010e7983 */ /* 0x000ee40000300800 */
[----:B------:R-:W3:Y:S02]  /*4de20*/  LDL.LU R15, [R1+0x53c] ;  /* 0x00053c00010f7983 */ /* 0x000ee40000300800 */
[----:B---3--:R-:W-:Y:S01]  /*4de30*/  STL.64 [R1+0x58f8], R14 ;  /* 0x0058f80e01007387 */ /* 0x008fe20000100a00 */
[----:B--2---:R0:W-:Y:S03]  /*4de40*/  STL.64 [R1+0x58f0], R12 ;  /* 0x0058f00c01007387 */ /* 0x0041e60000100a00 */
[----:B0-----:R-:W2:Y:S04]  /*4de50*/  LDL.64 R12, [R1+0x100] ;  /* 0x00010000010c7983 */ /* 0x001ea80000100a00 */
[----:B--2---:R0:W-:Y:S04]  /*4de60*/  STL.64 [R1+0x5920], R12 ;  /* 0x0059200c01007387 */ /* 0x0041e80000100a00 */
        /* <DEDUP_REMOVED lines=14> */
[----:B------:R-:W4:Y:S02]  /*4df50*/  LDL.LU R18, [R1+0x528] ;  /* 0x0005280001127983 */ /* 0x000f240000300800 */
[----:B------:R-:W4:Y:S02]  /*4df60*/  LDL.LU R19, [R1+0x52c] ;  /* 0x00052c0001137983 */ /* 0x000f240000300800 */
[----:B------:R-:W-:-:S02]  /*4df70*/  IMAD.MOV.U32 R29, RZ, RZ, R20 ;  /* 0x000000ffff1d7224 */ /* 0x000fc400078e0014 */
[----:B------:R-:W-:Y:S02]  /*4df80*/  IMAD.MOV.U32 R2, RZ, RZ, R4 ;  /* 0x000000ffff027224 */ /* 0x000fe400078e0004 */
[----:B------:R-:W-:Y:S01]  /*4df90*/  IMAD.MOV.U32 R28, RZ, RZ, R5 ;  /* 0x000000ffff1c7224 */ /* 0x000fe200078e0005 */
[C---:B--2---:R-:W-:Y:S01]  /*4dfa0*/  HMMA.16816.F32.BF16 R12, R24.reuse, R4, R12 ;  /* 0x00000004180c723c */ /* 0x044fe2000004180c */
[----:B----4-:R-:W-:Y:S01]  /*4dfb0*/  STL.64 [R1+0x58d8], R18 ;  /* 0x0058d81201007387 */ /* 0x010fe20000100a00 */
[----:B---3--:R0:W-:Y:S03]  /*4dfc0*/  STL.64 [R1+0x58d0], R16 ;  /* 0x0058d01001007387 */ /* 0x0081e60000100a00 */
[----:B0-----:R-:W2:Y:S01]  /*4dfd0*/  LDL.64 R16, [R1+0xf0] ;  /* 0x0000f00001107983 */ /* 0x001ea20000100a00 */
[----:B------:R0:W-:Y:S03]  /*4dfe0*/  STL.64 [R1+0x58c0], R8 ;  /* 0x0058c00801007387 */ /* 0x0001e60000100a00 */
[----:B0-----:R-:W3:Y:S01]  /*4dff0*/  LDL.64 R8, [R1+0xe0] ;  /* 0x0000e00001087983 */ /* 0x001ee20000100a00 */
[----:B------:R-:W4:Y:S02]  /*4e000*/  LDL.LU R20, [R1+0x320] ;  /* 0x0003200001147983 */ /* 0x000f240000300800 */
[----:B------:R-:W4:Y:S02]  /*4e010*/  LDL.LU R21, [R1+0x324] ;  /* 0x0003240001157983 */ /* 0x000f240000300800 */
[----:B------:R-:W4:Y:S01]  /*4e020*/  LDL.LU R22, [R1+0x328] ;  /* 0x0003280001167983 */ /* 0x000f220000300800 */
[----:B------:R-:W4:Y:S08]  /*4e030*/  LDL.LU R23, [R1+0x32c] ;  /* 0x00032c0001177983 */ /* 0x000f300000300800 */
[----:B------:R-:W-:Y:S02]  /*4e040*/  STL.64 [R1+0x560], R12 ;  /* 0x0005600c01007387 */ /* 0x000fe40000100a00 */
[----:B------:R0:W-:Y:S02]  /*4e050*/  STL.64 [R1+0x568], R14 ;  /* 0x0005680e01007387 */ /* 0x0001e40000100a00 */
[----:B0-----:R-:W2:Y:S01]  /*4e060*/  LDL.LU.64 R14, [R1+0x5938] ;  /* 0x00593800010e7983 */ /* 0x001ea20000300a00 */
[----:B------:R-:W2:Y:S02]  /*4e070*/  LDL.LU.64 R12, [R1+0x5930] ;  /* 0x00593000010c7983 */ /* 0x000ea40000300a00 */
[----:B------:R-:W2:Y:S02]  /*4e080*/  LDL.LU.64 R4, [R1+0x5928] ;  /* 0x0059280001047983 */ /* 0x000ea40000300a00 */
[C---:B--2---:R-:W-:Y:S01]  /*4e090*/  HMMA.16816.F32.BF16 R4, R24.reuse, R4, R12 ;  /* 0x000000041804723c */ /* 0x044fe2000004180c */
[----:B------:R-:W2:Y:S11]  /*4e0a0*/  LDL.LU.64 R12, [R1+0x5920] ;  /* 0x00592000010c7983 */ /* 0x000eb60000300a00 */
[----:B------:R-:W-:Y:S11]  /*4e0b0*/  @!UPT UIADD3 URZ, URZ, URZ, URZ ;  /* 0x0000003f3f3ff290 */ /* 0x000ff6000fffe03f */
[----:B------:R-:W-:Y:S01]  /*4e0c0*/  STL.64 [R1+0x550], R4 ;  /* 0x0005500401007387 */ /* 0x000fe20000100a00 */
[----:B------:R0:W-:Y:S03]  /*4e0d0*/  STL.64 [R1+0x558], R6 ;  /* 0x0005580601007387 */ /* 0x0001e60000100a00 */
[----:B0-----:R-:W3:Y:S01]  /*4e0e0*/  LDL.LU.64 R6, [R1+0x5918] ;  /* 0x0059180001067983 */ /* 0x001ee20000300a00 */
[----:B------:R-:W3:Y:S02]  /*4e0f0*/  LDL.LU.64 R4, [R1+0x5910] ;  /* 0x0059100001047983 */ /* 0x000ee40000300a00 */
[----:B--2---:R-:W-:Y:S01]  /*4e100*/  IMAD.MOV.U32 R0, RZ, RZ, R13 ;  /* 0x000000ffff007224 */ /* 0x004fe200078e000d */
[C---:B---3--:R-:W-:Y:S11]  /*4e110*/  HMMA.16816.F32.BF16 R4, R24.reuse, R12, R4 ;  /* 0x0000000c1804723c */ /* 0x048ff60000041804 */
[----:B------:R-:W-:Y:S11]  /*4e120*/  @!UPT UIADD3 URZ, URZ, URZ, URZ ;  /* 0x0000003f3f3ff290 */ /* 0x000ff6000fffe03f */
[----:B------:R-:W-:Y:S01]  /*4e130*/  @!UPT UIADD3 URZ, URZ, URZ, URZ ;  /* 0x0000003f3f3ff290 */ /* 0x000fe2000fffe03f */
[----:B------:R-:W-:Y:S01]  /*4e140*/  STL.64 [R1+0x540], R4 ;  /* 0x0005400401007387 */ /* 0x000fe20000100a00 */
[----:B------:R0:W-:Y:S03]  /*4e150*/  STL.64 [R1+0x548], R6 ;  /* 0x0005480601007387 */ /* 0x0001e60000100a00 */
[----:B0-----:R-:W2:Y:S01]  /*4e160*/  LDL.LU R7, [R1+0x5908] ;  /* 0x0059080001077983 */ /* 0x001ea20000300800 */
[----:B------:R-:W4:Y:S02]  /*4e170*/  LDL.LU.64 R4, [R1+0x5900] ;  /* 0x0059000001047983 */ /* 0x000f240000300a00 */
[----:B------:R-:W-:Y:S02]  /*4e180*/  IMAD.MOV.U32 R6, RZ, RZ, R12 ;  /* 0x000000ffff067224 */ /* 0x000fe400078e000c */
[----:B------:R-:W3:Y:S01]  /*4e190*/  LDL.LU.64 R14, [R1+0x58f8] ;  /* 0x0058f800010e7983 */ /* 0x000ee20000300a00 */
[----:B------:R-:W3:Y:S02]  /*4e1a0*/  LDL.LU.64 R12, [R1+0x58f0] ;  /* 0x0058f000010c7983 */ /* 0x000ee40000300a00 */
[C---:B---3--:R-:W-:Y:S11]  /*4e1b0*/  HMMA.16816.F32.BF16 R12, R24.reuse, R16, R12 ;  /* 0x00000010180c723c */ /* 0x048ff6000004180c */
[----:B------:R-:W-:Y:S11]  /*4e1c0*/  @!UPT UIADD3 URZ, URZ, URZ, URZ ;  /* 0x0000003f3f3ff290 */ /* 0x000ff6000fffe03f */
[----:B------:R-:W-:Y:S01]  /*4e1d0*/  @!UPT UIADD3 URZ, URZ, URZ, URZ ;  /* 0x0000003f3f3ff290 */ /* 0x000fe2000fffe03f */
[----:B------:R-:W-:Y:S01]  /*4e1e0*/  STL.64 [R1+0x530], R12 ;  /* 0x0005300c01007387 */ /* 0x000fe20000100a00 */
[----:B------:R0:W-:Y:S03]  /*4e1f0*/  STL.64 [R1+0x538], R14 ;  /* 0x0005380e01007387 */ /* 0x0001e60000100a00 */
[----:B0-----:R-:W3:Y:S01]  /*4e200*/  LDL.LU R15, [R1+0x58e8] ;  /* 0x0058e800010f7983 */ /* 0x001ee20000300800 */
[----:B------:R-:W2:Y:S02]  /*4e210*/  LDL.LU.64 R12, [R1+0x58e0] ;  /* 0x0058e000010c7983 */ /* 0x000ea40000300a00 */
[----:B------:R-:W-:Y:S02]  /*4e220*/  IMAD.MOV.U32 R14, RZ, RZ, R16 ;  /* 0x000000ffff0e7224 */ /* 0x000fe400078e0010 */
[----:B------:R-:W-:Y:S01]  /*4e230*/  IMAD.MOV.U32 R3, RZ, RZ, R17 ;  /* 0x000000ffff037224 */ /* 0x000fe200078e0011 */
[----:B------:R-:W4:Y:S01]  /*4e240*/  LDL.LU.64 R18, [R1+0x58d8] ;  /* 0x0058d80001127983 */ /* 0x000f220000300a00 */
[----:B------:R-:W4:Y:S03]  /*4e250*/  LDL.LU.64 R16, [R1+0x58d0] ;  /* 0x0058d00001107983 */ /* 0x000f260000300a00 */
[----:B---3--:R-:W-:Y:S01]  /*4e260*/  STL.64 [R1+0x5878], R14 ;  /* 0x0058780e01007387 */ /* 0x008fe20000100a00 */
[----:B--2---:R0:W-:Y:S03]  /*4e270*/  STL.64 [R1+0x5870], R12 ;  /* 0x0058700c01007387 */ /* 0x0041e60000100a00 */
[----:B0-----:R-:W2:Y:S01]  /*4e280*/  LDL.LU R12, [R1+0x200] ;  /* 0x00020000010c7983 */ /* 0x001ea20000300800 */
[----:B------:R-:W2:Y:S02]  /*4e290*/  LDL.LU R13, [R1+0x204] ;  /* 0x00020400010d7983 */ /* 0x000ea40000300800 */
[----:B------:R-:W3:Y:S02]  /*4e2a0*/  LDL.LU R14, [R1+0x208] ;  /* 0x00020800010e7983 */ /* 0x000ee40000300800 */
[----:B------:R-:W3:Y:S01]  /*4e2b0*/  LDL.LU R15, [R1+0x20c] ;  /* 0x00020c00010f7983 */ /* 0x000ee20000300800 */
[C---:B----4-:R-:W-:Y:S01]  /*4e2c0*/  HMMA.16816.F32.BF16 R16, R24.reuse, R8, R16 ;  /* 0x000000081810723c */ /* 0x050fe20000041810 */
[----:B---3--:R-:W-:Y:S01]  /*4e2d0*/  STL.64 [R1+0x5890], R14 ;  /* 0x0058900e01007387 */ /* 0x008fe20000100a00 */
[----:B--2---:R0:W-:Y:S03]  /*4e2e0*/  STL.64 [R1+0x5888], R12 ;  /* 0x0058880c01007387 */ /* 0x0041e60000100a00 */
[----:B0-----:R-:W2:Y:S01]  /*4e2f0*/  LDL.LU R12, [R1+0x210] ;  /* 0x00021000010c7983 */ /* 0x001ea20000300800 */
[----:B------:R-:W2:Y:S02]  /*4e300*/  LDL.LU R13, [R1+0x214] ;  /* 0x00021400010d7983 */ /* 0x000ea40000300800 */
[----:B------:R-:W3:Y:S02]  /*4e310*/  LDL.LU R14, [R1+0x218] ;  /* 0x00021800010e7983 */ /* 0x000ee40000300800 */
[----:B------:R-:W3:Y:S01]  /*4e320*/  LDL.LU R15, [R1+0x21c] ;  /* 0x00021c00010f7983 */ /* 0x000ee20000300800 */
[----:B------:R-:W-:Y:S01]  /*4e330*/  HMMA.16816.F32.BF16 R24, R24, R4, R20 ;  /* 0x000000041818723c */ /* 0x000fe20000041814 */
[----:B---3--:R-:W-:Y:S01]  /*4e340*/  STL.64 [R1+0x58a8], R14 ;  /* 0x0058a80e01007387 */ /* 0x008fe20000100a00 */
[----:B--2---:R0:W-:Y:S03]  /*4e350*/  STL.64 [R1+0x58a0], R12 ;  /* 0x0058a00c01007387 */ /* 0x0041e60000100a00 */
[----:B0-----:R-:W2:Y:S01]  /*4e360*/  LDL.LU R12, [R1+0x220] ;  /* 0x00022000010c7983 */ /* 0x001ea20000300800 */
[----:B------:R-:W2:Y:S02]  /*4e370*/  LDL.LU R13, [R1+0x224] ;  /* 0x00022400010d7983 */ /* 0x000ea40000300800 */
[----:B------:R-:W2:Y:S02]  /*4e380*/  LDL.LU R14, [R1+0x228] ;  /* 0x00022800010e7983 */ /* 0x000ea40000300800 */
[----:B------:R-:W2:Y:S02]  /*4e390*/  LDL.LU R15, [R1+0x22c] ;  /* 0x00022c00010f7983 */ /* 0x000ea40000300800 */
[----:B------:R0:W-:Y:S01]  /*4e3a0*/  STL.64 [R1+0x520], R16 ;  /* 0x0005201001007387 */ /* 0x0001e20000100a00 */
[----:B------:R1:W-:Y:S03]  /*4e3b0*/  STL.64 [R1+0x528], R18 ;  /* 0x0005281201007387 */ /* 0x0003e60000100a00 */
[----:B0-----:R-:W3:Y:S01]  /*4e3c0*/  LDL.LU.64 R16, [R1+0x58c8] ;  /* 0x0058c80001107983 */ /* 0x001ee20000300a00 */
[----:B-1----:R-:W-:-:S02]  /*4e3d0*/  IMAD.MOV.U32 R19, RZ, RZ, R8 ;  /* 0x000000ffff137224 */ /* 0x002fc400078e0008 */
[----:B------:R-:W-:Y:S02]  /*4e3e0*/  IMAD.MOV.U32 R18, RZ, RZ, R9 ;  /* 0x000000ffff127224 */ /* 0x000fe400078e0009 */
[----:B------:R-:W2:Y:S01]  /*4e3f0*/  LDL.LU.64 R8, [R1+0x58c0] ;  /* 0x0058c00001087983 */ /* 0x000ea20000300a00 */
[----:B------:R-:W2:Y:S02]  /*4e400*/  LDL.LU.64 R22, [R1+0x58b8] ;  /* 0x0058b80001167983 */ /* 0x000ea40000300a00 */
[----:B------:R-:W2:Y:S02]  /*4e410*/  LDL.LU.64 R20, [R1+0x58b0] ;  /* 0x0058b00001147983 */ /* 0x000ea40000300a00 */
[----:B------:R0:W-:Y:S01]  /*4e420*/  STL.64 [R1+0x320], R24 ;  /* 0x0003201801007387 */ /* 0x0001e20000100a00 */
[----:B------:R1:W-:Y:S04]  /*4e430*/  STL.64 [R1+0x328], R26 ;  /* 0x0003281a01007387 */ /* 0x0003e80000100a00 */
[----:B0-----:R-:W4:Y:S01]  /*4e440*/  LDL.LU R24, [R1+0x1d0] ;  /* 0x0001d00001187983 */ /* 0x001f220000300800 */
[----:B------:R-:W4:Y:S02]  /*4e450*/  LDL.LU R25, [R1+0x1d4] ;  /* 0x0001d40001197983 */ /* 0x000f240000300800 */
[----:B-1----:R-:W4:Y:S02]  /*4e460*/  LDL.LU R26, [R1+0x1d8] ;  /* 0x0001d800011a7983 */ /* 0x002f240000300800 */
[----:B------:R-:W4:Y:S01]  /*4e470*/  LDL.LU R27, [R1+0x1dc] ;  /* 0x0001dc00011b7983 */ /* 0x000f220000300800 */
[----:B------:R-:W-:Y:S01]  /*4e480*/  STL.64 [R1+0x5750], R4 ;  /* 0x0057500401007387 */ /* 0x000fe20000100a00 */
[C---:B--2---:R-:W-:Y:S03]  /*4e490*/  HMMA.16816.F32.BF16 R8, R20.reuse, R8, R12 ;  /* 0x000000081408723c */ /* 0x044fe6000004180c */
[----:B------:R-:W2:Y:S01]  /*4e4a0*/  LDL.LU.64 R14, [R1+0x58a8] ;  /* 0x0058a800010e7983 */ /* 0x000ea20000300a00 */
[----:B------:R-:W2:Y:S11]  /*4e4b0*/  LDL.LU.64 R12, [R1+0x58a0] ;  /* 0x0058a000010c7983 */ /* 0x000eb60000300a00 */
[----:B------:R-:W-:Y:S08]  /*4e4c0*/  @!UPT UIADD3 URZ, URZ, URZ, URZ ;  /* 0x0000003f3f3ff290 */ /* 0x000ff0000fffe03f */
        /* <DEDUP_REMOVED lines=18> */
[----:B0-----:R-:W3:Y:S01]  /*4e5f0*/  LDL.LU.64 R10, [R1+0x5868] ;  /* 0x00586800010a7983 */ /* 0x001ee20000300a00 */
[----:B------:R-:W3:Y:S02]  /*4e600*/  LDL.LU.64 R8, [R1+0x5860] ;  /* 0x0058600001087983 */ /* 0x000ee40000300a00 */
[C---:B---3--:R-:W-:Y:S11]  /*4e610*/  HMMA.16816.F32.BF16 R8, R20.reuse, R16, R8 ;  /* 0x000000101408723c */ /* 0x048ff60000041808 */
[----:B------:R-:W-:Y:S11]  /*4e620*/  @!UPT UIADD3 URZ, URZ, URZ, URZ ;  /* 0x0000003f3f3ff290 */ /* 0x000ff6000fffe03f */
[----:B------:R-:W-:Y:S01]  /*4e630*/  @!UPT UIADD3 URZ, URZ, URZ, URZ ;  /* 0x0000003f3f3ff290 */ /* 0x000fe2000fffe03f */
[----:B------:R-:W-:Y:S01]  /*4e640*/  STL.64 [R1+0x1f0], R8 ;  /* 0x0001f00801007387 */ /* 0x000fe20000100a00 */
[----:B------:R0:W-:Y:S03]  /*4e650*/  STL.64 [R1+0x1f8], R10 ;  /* 0x0001f80a01007387 */ /* 0x0001e60000100a00 */
[----:B0-----:R-:W2:Y:S01]  /*4e660*/  LDL.LU.64 R10, [R1+0x5858] ;  /* 0x00585800010a7983 */ /* 0x001ea20000300a00 */
[----:B------:R-:W2:Y:S02]  /*4e670*/  LDL.LU.64 R8, [R1+0x5850] ;  /* 0x0058500001087983 */ /* 0x000ea40000300a00 */
[----:B------:R-:W-:Y:S01]  /*4e680*/  STL.64 [R1+0x5700], R16 ;  /* 0x0057001001007387 */ /* 0x000fe20000100a00 */
[C---:B--2---:R-:W-:Y:S11]  /*4e690*/  HMMA.16816.F32.BF16 R8, R20.reuse, R12, R8 ;  /* 0x0000000c1408723c */ /* 0x044ff60000041808 */
[----:B------:R-:W-:Y:S11]  /*4e6a0*/  @!UPT UIADD3 URZ, URZ, URZ, URZ ;  /* 0x0000003f3f3ff290 */ /* 0x000ff6000fffe03f */
[----:B------:R-:W-:Y:S01]  /*4e6b0*/  @!UPT UIADD3 URZ, URZ, URZ, URZ ;  /* 0x0000003f3f3ff290 */ /* 0x000fe2000fffe03f */
[----:B------:R-:W-:Y:S01]  /*4e6c0*/  STL.64 [R1+0x1e0], R8 ;  /* 0x0001e00801007387 */ /* 0x000fe20000100a00 */
[----:B------:R0:W-:Y:S03]  /*4e6d0*/  STL.64 [R1+0x1e8], R10 ;  /* 0x0001e80a01007387 */ /* 0x0001e60000100a00 */
[----:B0-----:R-:W2:Y:S01]  /*4e6e0*/  LDL.LU.64 R10, [R1+0x5848] ;  /* 0x00584800010a7983 */ /* 0x001ea20000300a00 */
[----:B------:R-:W4:Y:S02]  /*4e6f0*/  LDL.LU.64 R8, [R1+0x5840] ;  /* 0x0058400001087983 */ /* 0x000f240000300a00 */
[----:B------:R-:W3:Y:S01]  /*4e700*/  LDL.64 R16, [R1] ;  /* 0x0000000001107983 */ /* 0x000ee20000100a00 */
[----:B----4-:R-:W-:Y:S01]  /*4e710*/  HMMA.16816.F32.BF16 R24, R20, R8, R24 ;  /* 0x000000081418723c */ /* 0x010fe20000041818 */
[----:B---3--:R0:W-:Y:S01]  /*4e720*/  STL.64 [R1+0x5708], R16 ;  /* 0x0057081001007387 */ /* 0x0081e20000100a00 */
[----:B------:R-:W-:Y:S02]  /*4e730*/  STL.64 [R1+0x56f8], R12 ;  /* 0x0056f80c01007387 */ /* 0x000fe40000100a00 */
[----:B--2---:R-:W-:Y:S02]  /*4e740*/  STL.64 [R1+0x5718], R10 ;  /* 0x0057180a01007387 */ /* 0x004fe40000100a00 */
[----:B------:R-:W-:Y:S02]  /*4e750*/  STL.64 [R1+0x5710], R8 ;  /* 0x0057100801007387 */ /* 0x000fe40000100a00 */
[----:B0-----:R-:W-:-:S02]  /*4e760*/  IMAD.MOV.U32 R16, RZ, RZ, R5 ;  /* 0x000000ffff107224 */ /* 0x001fc400078e0005 */
[----:B------:R-:W-:Y:S11]  /*4e770*/  IMAD.MOV.U32 R17, RZ, RZ, R4 ;  /* 0x000000ffff117224 */ /* 0x000ff600078e0004 */
[----:B------:R-:W-:Y:S02]  /*4e780*/  @!UPT UIADD3 URZ, URZ, URZ, URZ ;  /* 0x0000003f3f3ff290 */ /* 0x000fe4000fffe03f */
[----:B------:R-:W-:Y:S01]  /*4e790*/  STL.64 [R1+0x1d0], R24 ;  /* 0x0001d01801007387 */ /* 0x000fe20000100a00 */
[----:B------:R-:W-:Y:S02]  /*4e7a0*/  STL.64 [R1+0x1d8], R26 ;  /* 0x0001d81a01007387 */ /* 0x000fe40000100a00 */
[----:B------:R0:W-:Y:S02]  /*4e7b0*/  STL.64 [R1+0x5720], R16 ;  /* 0x0057201001007387 */ /* 0x0001e40000100a00 */
[----:B0-----:R-:W2:Y:S01]  /*4e7c0*/  LDL.64 R16, [R1+0x20] ;  /* 0x0000200001107983 */ /* 0x001ea20000100a00 */
[----:B------:R-:W-:Y:S02]  /*4e7d0*/  IMAD.MOV.U32 R4, RZ, RZ, R19 ;  /* 0x000000ffff047224 */ /* 0x000fe400078e0013 */
[----:B------:R-:W-:Y:S01]  /*4e7e0*/  IMAD.MOV.U32 R5, RZ, RZ, R18 ;  /* 0x000000ffff057224 */ /* 0x000fe200078e0012 */
[----:B--2---:R0:W-:Y:S01]  /*4e7f0*/  STL.64 [R1+0x5748], R16 ;  /* 0x0057481001007387 */ /* 0x0041e20000100a00 */
[----:B------:R-:W2:Y:S02]  /*4e800*/  LDL.LU R8, [R1+0x470] ;  /* 0x0004700001087983 */ /* 0x000ea40000300800 */
[----:B------:R-:W2:Y:S02]  /*4e810*/  LDL.LU R9, [R1+0x474] ;  /* 0x0004740001097983 */ /* 0x000ea40000300800 */
[----:B------:R-:W3:Y:S01]  /*4e820*/  LDL.LU R10, [R1+0x478] ;  /* 0x00047800010a7983 */ /* 0x000ee20000300800 */
[----:B------:R-:W3:Y:S01]  /*4e830*/  LDL.LU R11, [R1+0x47c] ;  /* 0x00047c00010b7983 */ /* 0x000ee20000300800 */
[----:B------:R1:W-:Y:S03]  /*4e840*/  STL.64 [R1+0x5768], R4 ;  /* 0x0057680401007387 */ /* 0x0003e60000100a00 */
[----:B0-----:R-:W4:Y:S01]  /*4e850*/  LDL.LU R16, [R1+0x690] ;  /* 0x0006900001107983 */ /* 0x001f220000300800 */
[----:B------:R-:W4:Y:S02]  /*4e860*/  LDL.LU R17, [R1+0x694] ;  /* 0x0006940001117983 */ /* 0x000f240000300800 */
[----:B------:R-:W2:Y:S02]  /*4e870*/  LDL.LU R18, [R1+0x698] ;  /* 0x0006980001127983 */ /* 0x000ea40000300800 */
[----:B------:R-:W2:Y:S02]  /*4e880*/  LDL.LU R19, [R1+0x69c] ;  /* 0x00069c0001137983 */ /* 0x000ea40000300800 */
[----:B-1----:R-:W-:-:S02]  /*4e890*/  IMAD.MOV.U32 R4, RZ, RZ, R14 ;  /* 0x000000ffff047224 */ /* 0x002fc400078e000e */
[----:B------:R-:W-:Y:S01]  /*4e8a0*/  IMAD.MOV.U32 R5, RZ, RZ, R3 ;  /* 0x000000ffff057224 */ /* 0x000fe200078e0003 */
[----:B------:R-:W3:Y:S01]  /*4e8b0*/  LDL.LU R14, [R1+0x583c] ;  /* 0x00583c00010e7983 */ /* 0x000ee20000300800 */
[----:B------:R-:W3:Y:S03]  /*4e8c0*/  LDL.LU R3, [R1+0x5838] ;  /* 0x0058380001037983 */ /* 0x000ee60000300800 */
[----:B------:R-:W-:Y:S04]  /*4e8d0*/  STL.64 [R1+0x5780], R4 ;  /* 0x0057800401007387 */ /* 0x000fe80000100a00 */
[----:B--2---:R-:W-:Y:S01]  /*4e8e0*/  STL.64 [R1+0x5760], R18 ;  /* 0x0057601201007387 */ /* 0x004fe20000100a00 */
[----:B----4-:R0:W-:Y:S03]  /*4e8f0*/  STL.64 [R1+0x5758], R16 ;  /* 0x0057581001007387 */ /* 0x0101e60000100a00 */
[----:B0-----:R-:W2:Y:S01]  /*4e900*/  LDL.LU R16, [R1+0x510] ;  /* 0x0005100001107983 */ /* 0x001ea20000300800 */
[----:B------:R-:W2:Y:S02]  /*4e910*/  LDL.LU R17, [R1+0x514] ;  /* 0x0005140001117983 */ /* 0x000ea40000300800 */
[----:B------:R-:W4:Y:S02]  /*4e920*/  LDL.LU R18, [R1+0x518] ;  /* 0x0005180001127983 */ /* 0x000f240000300800 */
[----:B------:R-:W4:Y:S02]  /*4e930*/  LDL.LU R19, [R1+0x51c] ;  /* 0x00051c0001137983 */ /* 0x000f240000300800 */
[----:B------:R-:W-:-:S02]  /*4e940*/  IMAD.MOV.U32 R4, RZ, RZ, R6 ;  /* 0x000000ffff047224 */ /* 0x000fc400078e0006 */
[----:B------:R-:W-:Y:S01]  /*4e950*/  IMAD.MOV.U32 R5, RZ, RZ, R0 ;  /* 0x000000ffff057224 */ /* 0x000fe200078e0000 */
[----:B------:R-:W3:Y:S01]  /*4e960*/  LDL.LU R6, [R1+0x5834] ;  /* 0x0058340001067983 */ /* 0x000ee20000300800 */
[----:B------:R-:W3:Y:S03]  /*4e970*/  LDL.LU R0, [R1+0x5830] ;  /* 0x0058300001007983 */ /* 0x000ee60000300800 */
[----:B------:R-:W-:Y:S04]  /*4e980*/  STL.64 [R1+0x5798], R4 ;  /* 0x0057980401007387 */ /* 0x000fe80000100a00 */
[----:B----4-:R-:W-:Y:S01]  /*4e990*/  STL.64 [R1+0x5778], R18 ;  /* 0x0057781201007387 */ /* 0x010fe20000100a00 */
[----:B--2---:R0:W-:Y:S03]  /*4e9a0*/  STL.64 [R1+0x5770], R16 ;  /* 0x0057701001007387 */ /* 0x0041e60000100a00 */
[----:B0-----:R-:W2:Y:S01]  /*4e9b0*/  LDL.LU R16, [R1+0x7a0] ;  /* 0x0007a00001107983 */ /* 0x001ea20000300800 */
[----:B------:R-:W2:Y:S02]  /*4e9c0*/  LDL.LU R17, [R1+0x7a4] ;  /* 0x0007a40001117983 */ /* 0x000ea40000300800 */
[----:B------:R-:W4:Y:S02]  /*4e9d0*/  LDL.LU R18, [R1+0x7a8] ;  /* 0x0007a80001127983 */ /* 0x000f240000300800 */
[----:B------:R-:W4:Y:S01]  /*4e9e0*/  LDL.LU R19, [R1+0x7ac] ;  /* 0x0007ac0001137983 */ /* 0x000f220000300800 */
[----:B------:R-:W2:Y:S04]  /*4e9f0*/  LDL.64 R4, [R1+0x110] ;  /* 0x0001100001047983 */ /* 0x000ea80000100a00 */
[----:B--2---:R0:W-:Y:S02]  /*4ea00*/  STL.64 [R1+0x57b0], R4 ;  /* 0x0057b00401007387 */ /* 0x0041e40000100a00 */
[----:B0-----:R-:W-:-:S02]  /*4ea10*/  IMAD.MOV.U32 R4, RZ, RZ, R2 ;  /* 0x000000ffff047224 */ /* 0x001fc400078e0002 */
[----:B------:R-:W-:Y:S01]  /*4ea20*/  IMAD.MOV.U32 R5, RZ, RZ, R28 ;  /* 0x000000ffff057224 */ /* 0x000fe200078e001c */
[----:B------:R-:W2:Y:S01]  /*4ea30*/  LDL.LU R2, [R1+0x582c] ;  /* 0x00582c0001027983 */ /* 0x000ea20000300800 */
[----:B------:R-:W2:Y:S03]  /*4ea40*/  LDL.LU R28, [R1+0x5828] ;  /* 0x00582800011c7983 */ /* 0x000ea60000300800 */
[----:B------:R-:W-:Y:S01]  /*4ea50*/  STL.64 [R1+0x57c8], R4 ;  /* 0x0057c80401007387 */ /* 0x000fe20000100a00 */
[----:B----4-:R-:W-:Y:S02]  /*4ea60*/  STL.64 [R1+0x5790], R18 ;  /* 0x0057901201007387 */ /* 0x010fe40000100a00 */
[----:B------:R0:W-:Y:S02]  /*4ea70*/  STL.64 [R1+0x5788], R16 ;  /* 0x0057881001007387 */ /* 0x0001e40000100a00 */
[----:B0-----:R-:W4:Y:S01]  /*4ea80*/  LDL.LU R16, [R1+0x160] ;  /* 0x0001600001107983 */ /* 0x001f220000300800 */
[----:B------:R-:W4:Y:S02]  /*4ea90*/  LDL.LU R17, [R1+0x164] ;  /* 0x0001640001117983 */ /* 0x000f240000300800 */
[----:B------:R-:W3:Y:S02]  /*4eaa0*/  LDL.LU R18, [R1+0x168] ;  /* 0x0001680001127983 */ /* 0x000ee40000300800 */
[----:B------:R-:W3:Y:S02]  /*4eab0*/  LDL.LU R19, [R1+0x16c] ;  /* 0x00016c0001137983 */ /* 0x000ee40000300800 */
[----:B------:R-:W-:-:S02]  /*4eac0*/  IMAD.MOV.U32 R4, RZ, RZ, R29 ;  /* 0x000000ffff047224 */ /* 0x000fc400078e001d */
[----:B------:R-:W-:-:S05]  /*4ead0*/  IMAD.MOV.U32 R5, RZ, RZ, R15 ;  /* 0x000000ffff057224 */ /* 0x000fca00078e000f */
[----:B------:R-:W-:Y:S04]  /*4eae0*/  STL.64 [R1+0x57e0], R4 ;  /* 0x0057e00401007387 */ /* 0x000fe80000100a00 */
[----:B--2---:R-:W0:Y:S04]  /*4eaf0*/  LDSM.16.MT88.4 R24, [R28+0x4080] ;  /* 0x004080001c18783b */ /* 0x004e280000004200 */
[----:B---3--:R-:W-:Y:S01]  /*4eb00*/  STL.64 [R1+0x57a8], R18 ;  /* 0x0057a81201007387 */ /* 0x008fe20000100a00 */
[----:B----4-:R1:W-:Y:S03]  /*4eb10*/  STL.64 [R1+0x57a0], R16 ;  /* 0x0057a01001007387 */ /* 0x0103e60000100a00 */
[----:B-1----:R-:W2:Y:S01]  /*4eb20*/  LDL.LU R16, [R1+0x170] ;  /* 0x0001700001107983 */ /* 0x002ea20000300800 */
        /* <DEDUP_REMOVED lines=37> */
[----:B-1----:R-:W2:Y:S01]  /*4ed80*/  LDL.LU R16, [R1+0x1c0] ;  /* 0x0001c00001107983 */ /* 0x002ea20000300800 */
[----:B------:R-:W2:Y:S02]  /*4ed90*/  LDL.LU R17, [R1+0x1c4] ;  /* 0x0001c40001117983 */ /* 0x000ea40000300800 */
[----:B------:R-:W2:Y:S02]  /*4eda0*/  LDL.LU R18, [R1+0x1c8] ;  /* 0x0001c80001127983 */ /* 0x000ea40000300800 */
[----:B------:R-:W2:Y:S01]  /*4edb0*/  LDL.LU R19, [R1+0x1cc] ;  /* 0x0001cc0001137983 */ /* 0x000ea20000300800 */
[----:B------:R-:W-:Y:S01]  /*4edc0*/  STL.64 [R1+0x5730], R10 ;  /* 0x0057300a01007387 */ /* 0x000fe20000100a00 */
[----:B------:R1:W-:Y:S03]  /*4edd0*/  STL.64 [R1+0x5728], R8 ;  /* 0x0057280801007387 */ /* 0x0003e60000100a00 */
[----:B-1----:R-:W3:Y:S01]  /*4ede0*/  LDL.LU R8, [R1+0x480] ;  /* 0x0004800001087983 */ /* 0x002ee20000300800 */
[----:B------:R-:W3:Y:S02]  /*4edf0*/  LDL.LU R9, [R1+0x484] ;  /* 0x0004840001097983 */ /* 0x000ee40000300800 */
[----:B------:R-:W3:Y:S02]  /*4ee00*/  LDL.LU R10, [R1+0x488] ;  /* 0x00048800010a7983 */ /* 0x000ee40000300800 */
[----:B------:R-:W3:Y:S01]  /*4ee10*/  LDL.LU R11, [R1+0x48c] ;  /* 0x00048c00010b7983 */ /* 0x000ee20000300800 */
[----:B------:R-:W4:Y:S01]  /*4ee20*/  LDL.LU R12, [R1+0x450] ;  /* 0x00045000010c7983 */ /* 0x000f220000300800 */
[----:B------:R-:W4:Y:S02]  /*4ee30*/  LDL.LU R13, [R1+0x454] ;  /* 0x00045400010d7983 */ /* 0x000f240000300800 */
[----:B------:R-:W4:Y:S02]  /*4ee40*/  LDL.LU R14, [R1+0x458] ;  /* 0x00045800010e7983 */ /* 0x000f240000300800 */
[----:B------:R-:W4:Y:S01]  /*4ee50*/  LDL.LU R15, [R1+0x45c] ;  /* 0x00045c00010f7983 */ /* 0x000f220000300800 */
[----:B0-----:R0:W-:Y:S01]  /*4ee60*/  STL [R1+0x5654], R24 ;  /* 0x0056541801007387 */ /* 0x0011e20000100800 */
[----:B------:R1:W-:Y:S02]  /*4ee70*/  STL [R1+0x5650], R25 ;  /* 0x0056501901007387 */ /* 0x0003e40000100800 */
[----:B------:R1:W-:Y:S02]  /*4ee80*/  STL [R1+0x564c], R26 ;  /* 0x00564c1a01007387 */ /* 0x0003e40000100800 */
[----:B------:R1:W-:Y:S01]  /*4ee90*/  STL [R1+0x5648], R27 ;  /* 0x0056481b01007387 */ /* 0x0003e20000100800 */
[----:B0-----:R-:W3:Y:S01]  /*4eea0*/  LDL.LU R24, [R1+0x460] ;  /* 0x0004600001187983 */ /* 0x001ee20000300800 */
[----:B-1----:R-:W3:Y:S02]  /*4eeb0*/  LDL.LU R25, [R1+0x464] ;  /* 0x0004640001197983 */ /* 0x002ee40000300800 */
[----:B------:R-:W3:Y:S02]  /*4eec0*/  LDL.LU R26, [R1+0x468] ;  /* 0x00046800011a7983 */ /* 0x000ee40000300800 */
[----:B------:R-:W3:Y:S01]  /*4eed0*/  LDL.LU R27, [R1+0x46c] ;  /* 0x00046c00011b7983 */ /* 0x000ee20000300800 */
        /* <DEDUP_REMOVED lines=65> */
[----:B--2---:R-:W-:Y:S02]  /*4f2f0*/  HMMA.16816.F32.BF16 R20, R20, R4, R16 ;  /* 0x000000041414723c */ /* 0x004fe40000041810 */
[----:B------:R-:W3:Y:S01]  /*4f300*/  LDL.LU.64 R16, [R1+0x5748] ;  /* 0x0057480001107983 */ /* 0x000ee20000300a00 */
[----:B-1----:R-:W3:Y:S02]  /*4f310*/  LDL.LU.64 R6, [R1+0x5740] ;  /* 0x0057400001067983 */ /* 0x002ee40000300a00 */
[----:B------:R-:W3:Y:S11]  /*4f320*/  LDL.LU.64 R4, [R1+0x5738] ;  /* 0x0057380001047983 */ /* 0x000ef60000300a00 */
[----:B------:R-:W-:Y:S07]  /*4f330*/  @!UPT UIADD3 URZ, URZ, URZ, URZ ;  /* 0x0000003f3f3ff290 */ /* 0x000fee000fffe03f */
[----:B------:R0:W-:Y:S01]  /*4f340*/  STL.64 [R1+0xb0], R20 ;  /* 0x0000b01401007387 */ /* 0x0001e20000100a00 */
[----:B------:R1:W-:Y:S03]  /*4f350*/  STL.64 [R1+0xb8], R22 ;  /* 0x0000b81601007387 */ /* 0x0003e60000100a00 */
[----:B0-----:R-:W2:Y:S01]  /*4f360*/  LDL.LU R20, [R1+0x430] ;  /* 0x0004300001147983 */ /* 0x001ea20000300800 */
[----:B------:R-:W2:Y:S02]  /*4f370*/  LDL.LU R21, [R1+0x434] ;  /* 0x0004340001157983 */ /* 0x000ea40000300800 */
[----:B-1----:R-:W2:Y:S02]  /*4f380*/  LDL.LU R22, [R1+0x438] ;  /* 0x0004380001167983 */ /* 0x002ea40000300800 */
[----:B------:R-:W2:Y:S01]  /*4f390*/  LDL.LU R23, [R1+0x43c] ;  /* 0x00043c0001177983 */ /* 0x000ea20000300800 */
        /* <DEDUP_REMOVED lines=10> */
[----:B------:R-:W3:Y:S01]  /*4f440*/  LDL.LU.64 R10, [R1+0x5718] ;  /* 0x00571800010a7983 */ /* 0x000ee20000300a00 */
[----:B------:R-:W2:Y:S11]  /*4f450*/  LDL.LU.64 R8, [R1+0x5710] ;  /* 0x0057100001087983 */ /* 0x000eb60000300a00 */
[----:B------:R-:W-:Y:S10]  /*4f460*/  @!UPT UIADD3 URZ, URZ, URZ, URZ ;  /* 0x0000003f3f3ff290 */ /* 0x000ff4000fffe03f */
[----:B------:R0:W-:Y:S01]  /*4f470*/  STL.64 [R1+0x470], R16 ;  /* 0x0004701001007387 */ /* 0x0001e20000100a00 */
[----:B------:R-:W-:Y:S03]  /*4f480*/  STL.64 [R1+0x478], R18 ;  /* 0x0004781201007387 */ /* 0x000fe60000100a00 */
[----:B0-----:R-:W2:Y:S02]  /*4f490*/  LDL.LU.64 R16, [R1+0x5708] ;  /* 0x0057080001107983 */ /* 0x001ea40000300a00 */
[C---:B--2---:R-:W-:Y:S11]  /*4f4a0*/  HMMA.16816.F32.BF16 R24, R4.reuse, R16, R24 ;  /* 0x000000100418723c */ /* 0x044ff60000041818 */
[----:B------:R-:W-:Y:S11]  /*4f4b0*/  @!UPT UIADD3 URZ, URZ, URZ, URZ ;  /* 0x0000003f3f3ff290 */ /* 0x000ff6000fffe03f */
[----:B------:R-:W-:Y:S01]  /*4f4c0*/  @!UPT UIADD3 URZ, URZ, URZ, URZ ;  /* 0x0000003f3f3ff290 */ /* 0x000fe2000fffe03f */
[----:B------:R0:W-:Y:S01]  /*4f4d0*/  STL.64 [R1+0x460], R24 ;  /* 0x0004601801007387 */ /* 0x0001e20000100a00 */
[----:B------:R-:W-:Y:S02]  /*4f4e0*/  STL.64 [R1+0x468], R26 ;  /* 0x0004681a01007387 */ /* 0x000fe40000100a00 */
[----:B0-----:R-:W-:Y:S02]  /*4f4f0*/  IMAD.MOV.U32 R24, RZ, RZ, R16 ;  /* 0x000000ffff187224 */ /* 0x001fe400078e0010 */
[----:B------:R-:W-:Y:S02]  /*4f500*/  IMAD.MOV.U32 R25, RZ, RZ, R17 ;  /* 0x000000ffff197224 */ /* 0x000fe400078e0011 */
[----:B------:R-:W4:Y:S03]  /*4f510*/  LDL.LU.64 R16, [R1+0x5700] ;  /* 0x0057000001107983 */ /* 0x000f260000300a00 */
[----:B------:R0:W-:Y:S02]  /*4f520*/  STL.64 [R1+0x56b8], R24 ;  /* 0x0056b81801007387 */ /* 0x0001e40000100a00 */
[----:B0-----:R-:W2:Y:S01]  /*4f530*/  LDL.LU R24, [R1+0x440] ;  /* 0x0004400001187983 */ /* 0x001ea20000300800 */
[----:B------:R-:W2:Y:S02]  /*4f540*/  LDL.LU R25, [R1+0x444] ;  /* 0x0004440001197983 */ /* 0x000ea40000300800 */
[----:B------:R-:W2:Y:S02]  /*4f550*/  LDL.LU R26, [R1+0x448] ;  /* 0x00044800011a7983 */ /* 0x000ea40000300800 */
[----:B------:R-:W2:Y:S01]  /*4f560*/  LDL.LU R27, [R1+0x44c] ;  /* 0x00044c00011b7983 */ /* 0x000ea20000300800 */
[C---:B----4-:R-:W-:Y:S11]  /*4f570*/  HMMA.16816.F32.BF16 R12, R4.reuse, R16, R12 ;  /* 0x00000010040c723c */ /* 0x050ff6000004180c */
[----:B------:R-:W-:Y:S11]  /*4f580*/  @!UPT UIADD3 URZ, URZ, URZ, URZ ;  /* 0x0000003f3f3ff290 */ /* 0x000ff6000fffe03f */
[----:B------:R-:W-:Y:S01]  /*4f590*/  @!UPT UIADD3 URZ, URZ, URZ, URZ ;  /* 0x0000003f3f3ff290 */ /* 0x000fe2000fffe03f */
[----:B------:R0:W-:Y:S01]  /*4f5a0*/  STL.64 [R1+0x450], R12 ;  /* 0x0004500c01007387 */ /* 0x0001e20000100a00 */
[----:B------:R-:W-:Y:S03]  /*4f5b0*/  STL.64 [R1+0x458], R14 ;  /* 0x0004580e01007387 */ /* 0x000fe60000100a00 */
[----:B0-----:R-:W2:Y:S01]  /*4f5c0*/  LDL.LU.64 R12, [R1+0x56f8] ;  /* 0x0056f800010c7983 */ /* 0x001ea20000300a00 */
[----:B------:R2:W-:Y:S02]  /*4f5d0*/  STL.64 [R1+0x56d8], R16 ;  /* 0x0056d81001007387 */ /* 0x0005e40000100a00 */
[C---:B--2---:R-:W-:Y:S01]  /*4f5e0*/  HMMA.16816.F32.BF16 R16, R4.reuse, R12, R24 ;  /* 0x0000000c0410723c */ /* 0x044fe20000041818 */
[----:B------:R-:W-:Y:S01]  /*4f5f0*/  STL [R1+0x5600], R12 ;  /* 0x0056000c01007387 */ /* 0x000fe20000100800 */
[----:B------:R0:W-:Y:S06]  /*4f600*/  STL [R1+0x55fc], R13 ;  /* 0x0055fc0d01007387 */ /* 0x0001ec0000100800 */
[C---:B0-----:R-:W-:Y:S01]  /*4f610*/  HMMA.16816.F32.BF16 R12, R4.reuse, R8, R20 ;  /* 0x00000008040c723c */ /* 0x041fe20000041814 */
[----:B------:R-:W0:Y:S11]  /*4f620*/  LDSM.16.MT88.4 R20, [R28+0x4100] ;  /* 0x004100001c14783b */ /* 0x000e360000004200 */
[----:B------:R-:W-:Y:S03]  /*4f630*/  @!UPT UIADD3 URZ, URZ, URZ, URZ ;  /* 0x0000003f3f3ff290 */ /* 0x000fe6000fffe03f */
[----:B------:R1:W-:Y:S01]  /*4f640*/  STL.64 [R1+0x440], R16 ;  /* 0x0004401001007387 */ /* 0x0003e20000100a00 */
[----:B------:R2:W-:Y:S03]  /*4f650*/  STL.64 [R1+0x448], R18 ;  /* 0x0004481201007387 */ /* 0x0005e60000100a00 */
[----:B-1----:R-:W4:Y:S04]  /*4f660*/  LDL.LU R16, [R1+0x9d0] ;  /* 0x0009d00001107983 */ /* 0x002f280000300800 */
[----:B------:R-:W-:Y:S02]  /*4f670*/  STL.64 [R1+0x430], R12 ;  /* 0x0004300c01007387 */ /* 0x000fe40000100a00 */
[----:B------:R-:W-:Y:S02]  /*4f680*/  STL.64 [R1+0x438], R14 ;  /* 0x0004380e01007387 */ /* 0x000fe40000100a00 */
[----:B------:R-:W4:Y:S01]  /*4f690*/  LDL.LU R17, [R1+0x9d4] ;  /* 0x0009d40001117983 */ /* 0x000f220000300800 */
[----:B--2---:R-:W2:Y:S01]  /*4f6a0*/  LDL.LU R18, [R1+0x9d8] ;  /* 0x0009d80001127983 */ /* 0x004ea20000300800 */
[----:B------:R-:W2:Y:S03]  /*4f6b0*/  LDL.LU R19, [R1+0x9dc] ;  /* 0x0009dc0001137983 */ /* 0x000ea60000300800 */
[----:B--2---:R-:W-:Y:S01]  /*4f6c0*/  STL.64 [R1+0x56e8], R18 ;  /* 0x0056e81201007387 */ /* 0x004fe20000100a00 */
[----:B----4-:R1:W-:Y:S03]  /*4f6d0*/  STL.64 [R1+0x56e0], R16 ;  /* 0x0056e01001007387 */ /* 0x0103e60000100a00 */
[----:B-1----:R-:W2:Y:S01]  /*4f6e0*/  LDL.64 R16, [R1+0x30] ;  /* 0x0000300001107983 */ /* 0x002ea20000100a00 */
[----:B------:R-:W4:Y:S02]  /*4f6f0*/  LDL.LU R24, [R1+0x780] ;  /* 0x0007800001187983 */ /* 0x000f240000300800 */
[----:B------:R-:W4:Y:S02]  /*4f700*/  LDL.LU R25, [R1+0x784] ;  /* 0x0007840001197983 */ /* 0x000f240000300800 */
[----:B------:R-:W2:Y:S01]  /*4f710*/  LDL.LU R26, [R1+0x788] ;  /* 0x00078800011a7983 */ /* 0x000ea20000300800 */
[----:B------:R-:W2:Y:S04]  /*4f720*/  LDL.LU R27, [R1+0x78c] ;  /* 0x00078c00011b7983 */ /* 0x000ea80000300800 */
[----:B--2---:R-:W-:Y:S01]  /*4f730*/  STL.64 [R1+0x56c8], R26 ;  /* 0x0056c81a01007387 */ /* 0x004fe20000100a00 */
[----:B----4-:R1:W-:Y:S03]  /*4f740*/  STL.64 [R1+0x56c0], R24 ;  /* 0x0056c01801007387 */ /* 0x0103e60000100a00 */
[----:B-1----:R-:W2:Y:S04]  /*4f750*/  LDL.64 R24, [R1+0x140] ;  /* 0x0001400001187983 */ /* 0x002ea80000100a00 */
[----:B--2---:R1:W-:Y:S04]  /*4f760*/  STL.64 [R1+0x56d0], R24 ;  /* 0x0056d01801007387 */ /* 0x0043e80000100a00 */
[----:B-1----:R-:W2:Y:S04]  /*4f770*/  LDL.64 R24, [R1+0x150] ;  /* 0x0001500001187983 */ /* 0x002ea80000100a00 */
[----:B--2---:R1:W-:Y:S04]  /*4f780*/  STL.64 [R1+0x56f0], R24 ;  /* 0x0056f01801007387 */ /* 0x0043e80000100a00 */
[----:B-1----:R-:W2:Y:S01]  /*4f790*/  LDL.LU R24, [R1+0x420] ;  /* 0x0004200001187983 */ /* 0x002ea20000300800 */
[----:B------:R-:W2:Y:S02]  /*4f7a0*/  LDL.LU R25, [R1+0x424] ;  /* 0x0004240001197983 */ /* 0x000ea40000300800 */
[----:B------:R-:W2:Y:S02]  /*4f7b0*/  LDL.LU R26, [R1+0x428] ;  /* 0x00042800011a7983 */ /* 0x000ea40000300800 */
[----:B------:R-:W2:Y:S01]  /*4f7c0*/  LDL.LU R27, [R1+0x42c] ;  /* 0x00042c00011b7983 */ /* 0x000ea20000300800 */
[----:B------:R-:W4:Y:S01]  /*4f7d0*/  LDL.LU R12, [R1+0x770] ;  /* 0x00077000010c7983 */ /* 0x000f220000300800 */
[----:B------:R-:W4:Y:S02]  /*4f7e0*/  LDL.LU R13, [R1+0x774] ;  /* 0x00077400010d7983 */ /* 0x000f240000300800 */
[----:B------:R-:W2:Y:S02]  /*4f7f0*/  LDL.LU R14, [R1+0x778] ;  /* 0x00077800010e7983 */ /* 0x000ea40000300800 */
[----:B------:R-:W2:Y:S02]  /*4f800*/  LDL.LU R15, [R1+0x77c] ;  /* 0x00077c00010f7983 */ /* 0x000ea40000300800 */
[----:B--2---:R-:W-:Y:S01]  /*4f810*/  STL.64 [R1+0x56b0], R14 ;  /* 0x0056b00e01007387 */ /* 0x004fe20000100a00 */
[----:B----4-:R1:W-:Y:S03]  /*4f820*/  STL.64 [R1+0x56a8], R12 ;  /* 0x0056a80c01007387 */ /* 0x0103e60000100a00 */
[----:B-1----:R-:W2:Y:S01]  /*4f830*/  LDL.64 R12, [R1+0x130] ;  /* 0x00013000010c7983 */ /* 0x002ea20000100a00 */
[----:B---3--:R-:W-:Y:S02]  /*4f840*/  STL.64 [R1+0x55f0], R10 ;  /* 0x0055f00a01007387 */ /* 0x008fe40000100a00 */
[----:B------:R-:W-:Y:S02]  /*4f850*/  STL.64 [R1+0x55e8], R8 ;  /* 0x0055e80801007387 */ /* 0x000fe40000100a00 */
[----:B0-----:R-:W-:Y:S01]  /*4f860*/  STL.64 [R1+0x5528], R22 ;  /* 0x0055281601007387 */ /* 0x001fe20000100a00 */
[----:B------:R0:W-:Y:S04]  /*4f870*/  STL.64 [R1+0x5520], R20 ;  /* 0x0055201401007387 */ /* 0x0001e80000100a00 */
[----:B0-----:R-:W3:Y:S01]  /*4f880*/  LDL.64 R20, [R1+0xd0] ;  /* 0x0000d00001147983 */ /* 0x001ee20000100a00 */
[----:B------:R-:W-:Y:S01]  /*4f890*/  HMMA.16816.F32.BF16 R24, R4, R16, R24 ;  /* 0x000000100418723c */ /* 0x000fe20000041818 */
[----:B------:R-:W-:-:S02]  /*4f8a0*/  IMAD.MOV.U32 R8, RZ, RZ, R29 ;  /* 0x000000ffff087224 */ /* 0x000fc400078e001d */
[----:B------:R-:W-:Y:S02]  /*4f8b0*/  IMAD.MOV.U32 R9, RZ, RZ, R2 ;  /* 0x000000ffff097224 */ /* 0x000fe400078e0002 */
[----:B------:R-:W-:Y:S02]  /*4f8c0*/  IMAD.MOV.U32 R2, RZ, RZ, R16 ;  /* 0x000000ffff027224 */ /* 0x000fe400078e0010 */
[----:B------:R-:W-:Y:S01]  /*4f8d0*/  IMAD.MOV.U32 R29, RZ, RZ, R17 ;  /* 0x000000ffff1d7224 */ /* 0x000fe200078e0011 */
[----:B---3--:R0:W-:Y:S04]  /*4f8e0*/  STL.64 [R1+0x5678], R20 ;  /* 0x0056781401007387 */ /* 0x0081e80000100a00 */
[----:B0-----:R-:W3:Y:S01]  /*4f8f0*/  LDL.LU R20, [R1+0x760] ;  /* 0x0007600001147983 */ /* 0x001ee20000300800 */
[----:B------:R-:W3:Y:S02]  /*4f900*/  LDL.LU R21, [R1+0x764] ;  /* 0x0007640001157983 */ /* 0x000ee40000300800 */
[----:B------:R-:W3:Y:S02]  /*4f910*/  LDL.LU R22, [R1+0x768] ;  /* 0x0007680001167983 */ /* 0x000ee40000300800 */
[----:B------:R-:W3:Y:S06]  /*4f920*/  LDL.LU R23, [R1+0x76c] ;  /* 0x00076c0001177983 */ /* 0x000eec0000300800 */
[----:B------:R0:W-:Y:S01]  /*4f930*/  STL.64 [R1+0x420], R24 ;  /* 0x0004201801007387 */ /* 0x0001e20000100a00 */
[----:B------:R-:W-:Y:S03]  /*4f940*/  STL.64 [R1+0x428], R26 ;  /* 0x0004281a01007387 */ /* 0x000fe60000100a00 */
[----:B0-----:R-:W4:Y:S01]  /*4f950*/  LDL.LU.64 R24, [R1+0x56f0] ;  /* 0x0056f00001187983 */ /* 0x001f220000300a00 */
[----:B------:R-:W4:Y:S02]  /*4f960*/  LDL.LU.64 R18, [R1+0x56e8] ;  /* 0x0056e80001127983 */ /* 0x000f240000300a00 */
[----:B------:R-:W4:Y:S02]  /*4f970*/  LDL.LU.64 R16, [R1+0x56e0] ;  /* 0x0056e00001107983 */ /* 0x000f240000300a00 */
        /* <DEDUP_REMOVED lines=8> */
[----:B------:R-:W2:Y:S03]  /*4fa00*/  LDL.LU.64 R24, [R1+0x56d0] ;  /* 0x0056d00001187983 */ /* 0x000ea60000300a00 */
[----:B------:R-:W-:Y:S01]  /*4fa10*/  STL.64 [R1+0x5618], R18 ;  /* 0x0056181201007387 */ /* 0x000fe20000100a00 */
[----:B----4-:R0:W-:Y:S04]  /*4fa20*/  STL.64 [R1+0x5610], R16 ;  /* 0x0056101001007387 */ /* 0x0101e80000100a00 */
[----:B0-----:R-:W2:Y:S01]  /*4fa30*/  LDL.LU R16, [R1+0x790] ;  /* 0x0007900001107983 */ /* 0x001ea20000300800 */
[----:B------:R-:W2:Y:S02]  /*4fa40*/  LDL.LU R17, [R1+0x794] ;  /* 0x0007940001117983 */ /* 0x000ea40000300800 */
[----:B------:R-:W2:Y:S02]  /*4fa50*/  LDL.LU R18, [R1+0x798] ;  /* 0x0007980001127983 */ /* 0x000ea40000300800 */
[----:B------:R-:W2:Y:S02]  /*4fa60*/  LDL.LU R19, [R1+0x79c] ;  /* 0x00079c0001137983 */ /* 0x000ea40000300800 */
[C---:B--2---:R-:W-:Y:S11]  /*4fa70*/  HMMA.16816.F32.BF16 R16, R4.reuse, R24, R16 ;  /* 0x000000180410723c */ /* 0x044ff60000041810 */
[----:B------:R-:W-:Y:S11]  /*4fa80*/  @!UPT UIADD3 URZ, URZ, URZ, URZ ;  /* 0x0000003f3f3ff290 */ /* 0x000ff6000fffe03f */
[----:B------:R-:W-:Y:S01]  /*4fa90*/  @!UPT UIADD3 URZ, URZ, URZ, URZ ;  /* 0x0000003f3f3ff290 */ /* 0x000fe2000fffe03f */
[----:B------:R-:W-:Y:S01]  /*4faa0*/  STL.64 [R1+0x790], R16 ;  /* 0x0007901001007387 */ /* 0x000fe20000100a00 */
[----:B------:R0:W-:Y:S02]  /*4fab0*/  STL.64 [R1+0x798], R18 ;  /* 0x0007981201007387 */ /* 0x0001e40000100a00 */
[----:B------:R-:W2:Y:S02]  /*4fac0*/  LDL.LU.64 R26, [R1+0x56c8] ;  /* 0x0056c800011a7983 */ /* 0x000ea40000300a00 */
[----:B0-----:R-:W-:Y:S02]  /*4fad0*/  IMAD.MOV.U32 R19, RZ, RZ, R24 ;  /* 0x000000ffff137224 */ /* 0x001fe400078e0018 */
[----:B------:R-:W-:Y:S02]  /*4fae0*/  IMAD.MOV.U32 R18, RZ, RZ, R25 ;  /* 0x000000ffff127224 */ /* 0x000fe400078e0019 */
[----:B------:R-:W2:Y:S02]  /*4faf0*/  LDL.LU.64 R24, [R1+0x56c0] ;  /* 0x0056c00001187983 */ /* 0x000ea40000300a00 */
        /* <DEDUP_REMOVED lines=8> */
[----:B------:R-:W4:Y:S01]  /*4fb80*/  LDL.LU.64 R14, [R1+0x56b0] ;  /* 0x0056b000010e7983 */ /* 0x000f220000300a00 */
[----:B------:R-:W4:Y:S02]  /*4fb90*/  LDL.LU.64 R12, [R1+0x56a8] ;  /* 0x0056a800010c7983 */ /* 0x000f240000300a00 */
[----:B------:R-:W-:Y:S02]  /*4fba0*/  STL.64 [R1+0x5660], R26 ;  /* 0x0056601a01007387 */ /* 0x000fe40000100a00 */
[----:B--2---:R0:W-:Y:S04]  /*4fbb0*/  STL.64 [R1+0x5658], R24 ;  /* 0x0056581801007387 */ /* 0x0041e80000100a00 */
[----:B0-----:R-:W4:Y:S01]  /*4fbc0*/  LDL.64 R24, [R1+0x120] ;  /* 0x0001200001187983 */ /* 0x001f220000100a00 */
[C---:B---3--:R-:W-:Y:S08]  /*4fbd0*/  HMMA.16816.F32.BF16 R8, R4.reuse, R8, R20 ;  /* 0x000000080408723c */ /* 0x048ff00000041814 */
[----:B----4-:R-:W-:Y:S11]  /*4fbe0*/  HMMA.16816.F32.BF16 R12, R4, R24, R12 ;  /* 0x00000018040c723c */ /* 0x010ff6000004180c */
[----:B------:R-:W-:Y:S11]  /*4fbf0*/  @!UPT UIADD3 URZ, URZ, URZ, URZ ;  /* 0x0000003f3f3ff290 */ /* 0x000ff6000fffe03f */
[----:B------:R-:W-:Y:S01]  /*4fc00*/  @!UPT UIADD3 URZ, URZ, URZ, URZ ;  /* 0x0000003f3f3ff290 */ /* 0x000fe2000fffe03f */
[----:B------:R0:W-:Y:S01]  /*4fc10*/  STL.64 [R1+0x770], R12 ;  /* 0x0007700c01007387 */ /* 0x0001e20000100a00 */
[----:B------:R-:W-:Y:S02]  /*4fc20*/  STL.64 [R1+0x778], R14 ;  /* 0x0007780e01007387 */ /* 0x000fe40000100a00 */
[----:B0-----:R-:W-:Y:S02]  /*4fc30*/  IMAD.MOV.U32 R12, RZ, RZ, R24 ;  /* 0x000000ffff0c7224 */ /* 0x001fe400078e0018 */
[----:B------:R-:W-:-:S05]  /*4fc40*/  IMAD.MOV.U32 R13, RZ, RZ, R25 ;  /* 0x000000ffff0d7224 */ /* 0x000fca00078e0019 */
[----:B------:R0:W-:Y:S01]  /*4fc50*/  STL.64 [R1+0x56a0], R12 ;  /* 0x0056a00c01007387 */ /* 0x0001e20000100a00 */
[----:B------:R-:W2:Y:S02]  /*4fc60*/  LDL.LU R24, [R1+0x410] ;  /* 0x0004100001187983 */ /* 0x000ea40000300800 */
[----:B------:R-:W-:Y:S02]  /*4fc70*/  STL.64 [R1+0x760], R8 ;  /* 0x0007600801007387 */ /* 0x000fe40000100a00 */
[----:B------:R-:W-:Y:S01]  /*4fc80*/  STL.64 [R1+0x768], R10 ;  /* 0x0007680a01007387 */ /* 0x000fe20000100a00 */
[----:B------:R-:W2:Y:S01]  /*4fc90*/  LDL.LU R25, [R1+0x414] ;  /* 0x0004140001197983 */ /* 0x000ea20000300800 */
[----:B------:R-:W3:Y:S02]  /*4fca0*/  LDL.LU R26, [R1+0x418] ;  /* 0x00041800011a7983 */ /* 0x000ee40000300800 */
[----:B------:R-:W3:Y:S02]  /*4fcb0*/  LDL.LU R27, [R1+0x41c] ;  /* 0x00041c00011b7983 */ /* 0x000ee40000300800 */
[----:B------:R-:W4:Y:S01]  /*4fcc0*/  LDL.LU R20, [R1+0x730] ;  /* 0x0007300001147983 */ /* 0x000f220000300800 */
[----:B------:R-:W4:Y:S01]  /*4fcd0*/  LDL.LU R21, [R1+0x734] ;  /* 0x0007340001157983 */ /* 0x000f220000300800 */
[----:B------:R-:W2:Y:S02]  /*4fce0*/  LDL.LU R22, [R1+0x738] ;  /* 0x0007380001167983 */ /* 0x000ea40000300800 */
[----:B------:R-:W2:Y:S01]  /*4fcf0*/  LDL.LU R23, [R1+0x73c] ;  /* 0x00073c0001177983 */ /* 0x000ea20000300800 */
[----:B0-----:R-:W3:Y:S01]  /*4fd00*/  LDL.LU R12, [R1+0x750] ;  /* 0x00075000010c7983 */ /* 0x001ee20000300800 */
[----:B------:R-:W3:Y:S02]  /*4fd10*/  LDL.LU R13, [R1+0x754] ;  /* 0x00075400010d7983 */ /* 0x000ee40000300800 */
[----:B------:R-:W3:Y:S02]  /*4fd20*/  LDL.LU R14, [R1+0x758] ;  /* 0x00075800010e7983 */ /* 0x000ee40000300800 */
[----:B------:R-:W3:Y:S01]  /*4fd30*/  LDL.LU R15, [R1+0x75c] ;  /* 0x00075c00010f7983 */ /* 0x000ee20000300800 */
[----:B--2---:R-:W-:Y:S01]  /*4fd40*/  STL.64 [R1+0x5688], R22 ;  /* 0x0056881601007387 */ /* 0x004fe20000100a00 */
[----:B----4-:R0:W-:Y:S03]  /*4fd50*/  STL.64 [R1+0x5680], R20 ;  /* 0x0056801401007387 */ /* 0x0101e60000100a00 */
[----:B0-----:R-:W2:Y:S04]  /*4fd60*/  LDL.64 R20, [R1+0xf0] ;  /* 0x0000f00001147983 */ /* 0x001ea80000100a00 */
[----:B--2---:R0:W-:Y:S04]  /*4fd70*/  STL.64 [R1+0x5698], R20 ;  /* 0x0056981401007387 */ /* 0x0041e80000100a00 */
[----:B0-----:R-:W2:Y:S01]  /*4fd80*/  LDL.64 R20, [R1+0x100] ;  /* 0x0001000001147983 */ /* 0x001ea20000100a00 */
[----:B---3--:R-:W-:Y:S02]  /*4fd90*/  STL.64 [R1+0x5670], R26 ;  /* 0x0056701a01007387 */ /* 0x008fe40000100a00 */
[----:B------:R0:W-:Y:S02]  /*4fda0*/  STL.64 [R1+0x5668], R24 ;  /* 0x0056681801007387 */ /* 0x0001e40000100a00 */
[----:B0-----:R-:W3:Y:S04]  /*4fdb0*/  LDL.64 R24, [R1+0xe0] ;  /* 0x0000e00001187983 */ /* 0x001ee80000100a00 */
[----:B---3--:R0:W-:Y:S04]  /*4fdc0*/  STL.64 [R1+0x5690], R24 ;  /* 0x0056901801007387 */ /* 0x0081e80000100a00 */
[----:B0-----:R-:W3:Y:S01]  /*4fdd0*/  LDL.LU R24, [R1+0x740] ;  /* 0x0007400001187983 */ /* 0x001ee20000300800 */
[----:B------:R-:W3:Y:S02]  /*4fde0*/  LDL.LU R25, [R1+0x744] ;  /* 0x0007440001197983 */ /* 0x000ee40000300800 */
[----:B------:R-:W3:Y:S02]  /*4fdf0*/  LDL.LU R26, [R1+0x748] ;  /* 0x00074800011a7983 */ /* 0x000ee40000300800 */
[----:B------:R-:W3:Y:S01]  /*4fe00*/  LDL.LU R27, [R1+0x74c] ;  /* 0x00074c00011b7983 */ /* 0x000ee20000300800 */
[----:B------:R-:W4:Y:S01]  /*4fe10*/  LDL.LU R8, [R1+0x650] ;  /* 0x0006500001087983 */ /* 0x000f220000300800 */
[----:B------:R-:W4:Y:S02]  /*4fe20*/  LDL.LU R9, [R1+0x654] ;  /* 0x0006540001097983 */ /* 0x000f240000300800 */
[----:B------:R-:W2:Y:S02]  /*4fe30*/  LDL.LU R10, [R1+0x658] ;  /* 0x00065800010a7983 */ /* 0x000ea40000300800 */
[----:B------:R-:W2:Y:S02]  /*4fe40*/  LDL.LU R11, [R1+0x65c] ;  /* 0x00065c00010b7983 */ /* 0x000ea40000300800 */
[----:B--2---:R-:W-:Y:S01]  /*4fe50*/  STL.64 [R1+0x5628], R10 ;  /* 0x0056280a01007387 */ /* 0x004fe20000100a00 */
[----:B----4-:R0:W-:Y:S02]  /*4fe60*/  STL.64 [R1+0x5620], R8 ;  /* 0x0056200801007387 */ /* 0x0101e40000100a00 */
[----:B------:R-:W2:Y:S02]  /*4fe70*/  LDL R16, [R1+0x10] ;  /* 0x0000100001107983 */ /* 0x000ea40000100800 */
[----:B------:R-:W2:Y:S01]  /*4fe80*/  LDL R17, [R1+0x14] ;  /* 0x0000140001117983 */ /* 0x000ea20000100800 */
[----:B------:R-:W-:Y:S01]  /*4fe90*/  HMMA.16816.F32.BF16 R12, R4, R20, R12 ;  /* 0x00000014040c723c */ /* 0x000fe2000004180c */
[----:B--2---:R1:W-:Y:S01]  /*4fea0*/  STL.64 [R1+0x5630], R16 ;  /* 0x0056301001007387 */ /* 0x0043e20000100a00 */
[----:B0-----:R-:W2:Y:S02]  /*4feb0*/  LDL.LU R8, [R1+0x670] ;  /* 0x0006700001087983 */ /* 0x001ea40000300800 */
[----:B------:R-:W2:Y:S02]  /*4fec0*/  LDL.LU R9, [R1+0x674] ;  /* 0x0006740001097983 */ /* 0x000ea40000300800 */
[----:B------:R-:W4:Y:S01]  /*4fed0*/  LDL.LU R10, [R1+0x678] ;  /* 0x00067800010a7983 */ /* 0x000f220000300800 */
[----:B------:R-:W4:Y:S01]  /*4fee0*/  LDL.LU R11, [R1+0x67c] ;  /* 0x00067c00010b7983 */ /* 0x000f220000300800 */
[----:B-1----:R-:W-:-:S02]  /*4fef0*/  IMAD.MOV.U32 R17, RZ, RZ, R0 ;  /* 0x000000ffff117224 */ /* 0x002fc400078e0000 */
[----:B------:R-:W-:Y:S01]  /*4ff00*/  IMAD.MOV.U32 R0, RZ, RZ, R21 ;  /* 0x000000ffff007224 */ /* 0x000fe200078e0015 */
[----:B----4-:R-:W-:Y:S01]  /*4ff10*/  STL.64 [R1+0x5640], R10 ;  /* 0x0056400a01007387 */ /* 0x010fe20000100a00 */
[----:B--2---:R0:W-:Y:S03]  /*4ff20*/  STL.64 [R1+0x5638], R8 ;  /* 0x0056380801007387 */ /* 0x0041e60000100a00 */
[----:B0-----:R-:W2:Y:S01]  /*4ff30*/  LDL.LU R8, [R1+0x680] ;  /* 0x0006800001087983 */ /* 0x001ea20000300800 */
[----:B------:R-:W2:Y:S02]  /*4ff40*/  LDL.LU R9, [R1+0x684] ;  /* 0x0006840001097983 */ /* 0x000ea40000300800 */
[----:B------:R-:W2:Y:S02]  /*4ff50*/  LDL.LU R10, [R1+0x688] ;  /* 0x00068800010a7983 */ /* 0x000ea40000300800 */
[----:B------:R-:W2:Y:S03]  /*4ff60*/  LDL.LU R11, [R1+0x68c] ;  /* 0x00068c00010b7983 */ /* 0x000ea60000300800 */
[----:B------:R0:W-:Y:S01]  /*4ff70*/  STL.64 [R1+0x750], R12 ;  /* 0x0007500c01007387 */ /* 0x0001e20000100a00 */
[----:B------:R1:W-:Y:S03]  /*4ff80*/  STL.64 [R1+0x758], R14 ;  /* 0x0007580e01007387 */ /* 0x0003e60000100a00 */
[----:B0-----:R-:W4:Y:S01]  /*4ff90*/  LDL.LU.64 R12, [R1+0x56a0] ;  /* 0x0056a000010c7983 */ /* 0x001f220000300a00 */
[----:B-1----:R-:W-:-:S02]  /*4ffa0*/  IMAD.MOV.U32 R14, RZ, RZ, R20 ;  /* 0x000000ffff0e7224 */ /* 0x002fc400078e0014 */
[----:B------:R-:W3:Y:S02]  /*4ffb0*/  LDL.LU.64 R20, [R1+0x5698] ;  /* 0x0056980001147983 */ /* 0x000ee40000300a00 */
[----:B------:R-:W-:Y:S01]  /*4ffc0*/  IMAD.MOV.U32 R16, RZ, RZ, R3 ;  /* 0x000000ffff107224 */ /* 0x000fe200078e0003 */
[C---:B---3--:R-:W-:Y:S01]  /*4ffd0*/  HMMA.16816.F32.BF16 R24, R4.reuse, R20, R24 ;  /* 0x000000140418723c */ /* 0x048fe20000041818 */
[----:B------:R-:W-:Y:S02]  /*4ffe0*/  IMAD.MOV.U32 R3, RZ, RZ, R20 ;  /* 0x000000ffff037224 */ /* 0x000fe400078e0014 */
[----:B------:R-:W-:Y:S11]  /*4fff0*/  IMAD.MOV.U32 R15, RZ, RZ, R21 ;  /* 0x000000ffff0f7224 */ /* 0x000ff600078e0015 */
[----:B------:R-:W-:Y:S09]  /*50000*/  @!UPT UIADD3 URZ, URZ, URZ, URZ ;  /* 0x0000003f3f3ff290 */ /* 0x000ff2000fffe03f */
[----:B------:R0:W-:Y:S01]  /*50010*/  STL.64 [R1+0x740], R24 ;  /* 0x0007401801007387 */ /* 0x0001e20000100a00 */
[----:B------:R-:W-:Y:S03]  /*50020*/  STL.64 [R1+0x748], R26 ;  /* 0x0007481a01007387 */ /* 0x000fe60000100a00 */
[----:B0-----:R-:W3:Y:S01]  /*50030*/  LDL.LU.64 R24, [R1+0x5690] ;  /* 0x0056900001187983 */ /* 0x001ee20000300a00 */
[----:B------:R-:W3:Y:S02]  /*50040*/  LDL.LU.64 R22, [R1+0x5688] ;  /* 0x0056880001167983 */ /* 0x000ee40000300a00 */
[----:B------:R-:W3:Y:S02]  /*50050*/  LDL.LU.64 R20, [R1+0x5680] ;  /* 0x0056800001147983 */ /* 0x000ee40000300a00 */
[C---:B---3--:R-:W-:Y:S11]  /*50060*/  HMMA.16816.F32.BF16 R20, R4.reuse, R24, R20 ;  /* 0x000000180414723c */ /* 0x048ff60000041814 */
        /* <DEDUP_REMOVED lines=9> */
[----:B---3--:R-:W-:Y:S02]  /*50100*/  HMMA.16816.F32.BF16 R4, R4, R20, R24 ;  /* 0x000000140404723c */ /* 0x008fe40000041818 */
[----:B------:R-:W3:Y:S01]  /*50110*/  LDL.LU.64 R26, [R1+0x5660] ;  /* 0x00566000011a7983 */ /* 0x000ee20000300a00 */
[----:B------:R-:W2:Y:S11]  /*50120*/  LDL.LU.64 R24, [R1+0x5658] ;  /* 0x0056580001187983 */ /* 0x000eb60000300a00 */
[----:B------:R-:W-:Y:S09]  /*50130*/  @!UPT UIADD3 URZ, URZ, URZ, URZ ;  /* 0x0000003f3f3ff290 */ /* 0x000ff2000fffe03f */
[----:B------:R2:W-:Y:S01]  /*50140*/  STL.64 [R1+0x410], R4 ;  /* 0x0004100401007387 */ /* 0x0005e20000100a00 */
[----:B------:R-:W-:Y:S02]  /*50150*/  STL.64 [R1+0x418], R6 ;  /* 0x0004180601007387 */ /* 0x000fe40000100a00 */
[----:B--2---:R-:W-:Y:S02]  /*50160*/  IMAD.MOV.U32 R4, RZ, RZ, R24 ;  /* 0x000000ffff047224 */ /* 0x004fe400078e0018 */
[----:B------:R-:W-:Y:S01]  /*50170*/  IMAD.MOV.U32 R5, RZ, RZ, R25 ;  /* 0x000000ffff057224 */ /* 0x000fe200078e0019 */
[----:B------:R-:W2:Y:S01]  /*50180*/  LDL.LU R24, [R1+0x5654] ;  /* 0x0056540001187983 */ /* 0x000ea20000300800 */
[----:B------:R-:W2:Y:S02]  /*50190*/  LDL.LU R25, [R1+0x5650] ;  /* 0x0056500001197983 */ /* 0x000ea40000300800 */
[----:B------:R0:W-:Y:S02]  /*501a0*/  STL.64 [R1+0x5540], R20 ;  /* 0x0055401401007387 */ /* 0x0001e40000100a00 */
[----:B------:R1:W-:Y:S01]  /*501b0*/  STL.64 [R1+0x5580], R22 ;  /* 0x0055801601007387 */ /* 0x0003e20000100a00 */
[----:B0-----:R-:W2:Y:S01]  /*501c0*/  LDL.LU R20, [R1+0x5f0] ;  /* 0x0005f00001147983 */ /* 0x001ea20000300800 */
[----:B------:R-:W2:Y:S02]  /*501d0*/  LDL.LU R21, [R1+0x5f4] ;  /* 0x0005f40001157983 */ /* 0x000ea40000300800 */
[----:B-1----:R-:W2:Y:S02]  /*501e0*/  LDL.LU R22, [R1+0x5f8] ;  /* 0x0005f80001167983 */ /* 0x002ea40000300800 */
[----:B------:R-:W2:Y:S02]  /*501f0*/  LDL.LU R23, [R1+0x5fc] ;  /* 0x0005fc0001177983 */ /* 0x000ea40000300800 */
[----:B--2---:R-:W-:Y:S01]  /*50200*/  STL.64 [R1+0x5590], R22 ;  /* 0x0055901601007387 */ /* 0x004fe20000100a00 */
[----:B------:R3:W-:Y:S02]  /*50210*/  STL.64 [R1+0x5588], R20 ;  /* 0x0055881401007387 */ /* 0x0007e40000100a00 */
[----:B---3--:R-:W-:-:S02]  /*50220*/  IMAD.MOV.U32 R20, RZ, RZ, R26 ;  /* 0x000000ffff147224 */ /* 0x008fc400078e001a */
[----:B------:R-:W-:Y:S01]  /*50230*/  IMAD.MOV.U32 R21, RZ, RZ, R27 ;  /* 0x000000ffff157224 */ /* 0x000fe200078e001b */
[----:B------:R-:W2:Y:S01]  /*50240*/  LDL.LU R26, [R1+0x564c] ;  /* 0x00564c00011a7983 */ /* 0x000ea20000300800 */
[----:B------:R-:W2:Y:S03]  /*50250*/  LDL.LU R27, [R1+0x5648] ;  /* 0x00564800011b7983 */ /* 0x000ea60000300800 */
[----:B------:R0:W-:Y:S02]  /*50260*/  STL.64 [R1+0x55a0], R20 ;  /* 0x0055a01401007387 */ /* 0x0001e40000100a00 */
[----:B0-----:R-:W-:Y:S02]  /*50270*/  IMAD.MOV.U32 R20, RZ, RZ, R19 ;  /* 0x000000ffff147224 */ /* 0x001fe400078e0013 */
[----:B------:R-:W-:-:S05]  /*50280*/  IMAD.MOV.U32 R21, RZ, RZ, R18 ;  /* 0x000000ffff157224 */ /* 0x000fca00078e0012 */
[----:B------:R0:W-:Y:S04]  /*50290*/  STL.64 [R1+0x55b8], R20 ;  /* 0x0055b81401007387 */ /* 0x0001e80000100a00 */
[----:B0-----:R-:W3:Y:S01]  /*502a0*/  LDL.LU R20, [R1+0x660] ;  /* 0x0006600001147983 */ /* 0x001ee20000300800 */
[----:B------:R-:W3:Y:S02]  /*502b0*/  LDL.LU R21, [R1+0x664] ;  /* 0x0006640001157983 */ /* 0x000ee40000300800 */
        /* <DEDUP_REMOVED lines=16> */
[----:B------:R-:W4:Y:S01]  /*503c0*/  LDL.LU.64 R16, [R1+0x5610] ;  /* 0x0056100001107983 */ /* 0x000f220000300a00 */
[----:B---3--:R-:W-:Y:S07]  /*503d0*/  HMMA.16816.F32.BF16 R4, R24, R4, R20 ;  /* 0x000000041804723c */ /* 0x008fee0000041814 */
[----:B--2---:R-:W-:-:S02]  /*503e0*/  IMAD.MOV.U32 R20, RZ, RZ, R18 ;  /* 0x000000ffff147224 */ /* 0x004fc400078e0012 */
[----:B------:R-:W2:Y:S11]  /*503f0*/  LDL.LU R18, [R1+0x5608] ;  /* 0x0056080001127983 */ /* 0x000eb60000300800 */
[----:B------:R-:W-:Y:S03]  /*50400*/  @!UPT UIADD3 URZ, URZ, URZ, URZ ;  /* 0x0000003f3f3ff290 */ /* 0x000fe6000fffe03f */
[----:B------:R-:W-:Y:S02]  /*50410*/  STL.64 [R1+0x670], R4 ;  /* 0x0006700401007387 */ /* 0x000fe40000100a00 */
[----:B------:R4:W-:Y:S02]  /*50420*/  STL.64 [R1+0x678], R6 ;  /* 0x0006780601007387 */ /* 0x0009e40000100a00 */
[----:B------:R-:W-:Y:S02]  /*50430*/  IMAD.MOV.U32 R21, RZ, RZ, R19 ;  /* 0x000000ffff157224 */ /* 0x000fe400078e0013 */
[----:B------:R-:W2:Y:S01]  /*50440*/  LDL.LU R19, [R1+0x5604] ;  /* 0x0056040001137983 */ /* 0x000ea20000300800 */
[----:B----4-:R-:W-:Y:S03]  /*50450*/  HMMA.16816.F32.BF16 R4, R24, R16, R8 ;  /* 0x000000101804723c */ /* 0x010fe60000041808 */
[----:B------:R-:W-:Y:S01]  /*50460*/  STL.64 [R1+0x55d0], R20 ;  /* 0x0055d01401007387 */ /* 0x000fe20000100a00 */
[----:B------:R-:W3:Y:S11]  /*50470*/  LDL.LU R8, [R1+0x640] ;  /* 0x0006400001087983 */ /* 0x000ef60000300800 */
[----:B------:R-:W-:Y:S08]  /*50480*/  @!UPT UIADD3 URZ, URZ, URZ, URZ ;  /* 0x0000003f3f3ff290 */ /* 0x000ff0000fffe03f */
[----:B------:R0:W-:Y:S01]  /*50490*/  STL.64 [R1+0x660], R4 ;  /* 0x0006600401007387 */ /* 0x0001e20000100a00 */
[----:B------:R1:W-:Y:S02]  /*504a0*/  STL.64 [R1+0x668], R6 ;  /* 0x0006680601007387 */ /* 0x0003e40000100a00 */
[----:B------:R-:W3:Y:S02]  /*504b0*/  LDL.LU R9, [R1+0x644] ;  /* 0x0006440001097983 */ /* 0x000ee40000300800 */
[----:B------:R-:W3:Y:S01]  /*504c0*/  LDL.LU R10, [R1+0x648] ;  /* 0x00064800010a7983 */ /* 0x000ee20000300800 */
[----:B------:R-:W3:Y:S04]  /*504d0*/  LDL.LU R11, [R1+0x64c] ;  /* 0x00064c00010b7983 */ /* 0x000ee80000300800 */
[----:B0-----:R-:W4:Y:S01]  /*504e0*/  LDL.LU R4, [R1+0x630] ;  /* 0x0006300001047983 */ /* 0x001f220000300800 */
[----:B------:R-:W4:Y:S02]  /*504f0*/  LDL.LU R5, [R1+0x634] ;  /* 0x0006340001057983 */ /* 0x000f240000300800 */
[----:B-1----:R-:W4:Y:S02]  /*50500*/  LDL.LU R6, [R1+0x638] ;  /* 0x0006380001067983 */ /* 0x002f240000300800 */
[----:B------:R-:W4:Y:S02]  /*50510*/  LDL.LU R7, [R1+0x63c] ;  /* 0x00063c0001077983 */ /* 0x000f240000300800 */
[----:B------:R-:W-:Y:S01]  /*50520*/  IMAD.MOV.U32 R20, RZ, RZ, R2 ;  /* 0x000000ffff147224 */ /* 0x000fe200078e0002 */
[----:B--2---:R-:W-:Y:S01]  /*50530*/  STL.64 [R1+0x54f0], R18 ;  /* 0x0054f01201007387 */ /* 0x004fe20000100a00 */
[----:B------:R0:W-:Y:S02]  /*50540*/  STL.64 [R1+0x54e8], R16 ;  /* 0x0054e81001007387 */ /* 0x0001e40000100a00 */
[----:B0-----:R-:W-:-:S02]  /*50550*/  IMAD.MOV.U32 R16, RZ, RZ, R12 ;  /* 0x000000ffff107224 */ /* 0x001fc400078e000c */
[----:B------:R-:W-:Y:S01]  /*50560*/  IMAD.MOV.U32 R17, RZ, RZ, R13 ;  /* 0x000000ffff117224 */ /* 0x000fe200078e000d */
[----:B------:R-:W3:Y:S01]  /*50570*/  LDL.LU R12, [R1+0x5600] ;  /* 0x00560000010c7983 */ /* 0x000ee20000300800 */
[----:B------:R-:W3:Y:S02]  /*50580*/  LDL.LU R13, [R1+0x55fc] ;  /* 0x0055fc00010d7983 */ /* 0x000ee40000300800 */
[----:B------:R-:W2:Y:S01]  /*50590*/  LDL.LU R2, [R1+0x55f8] ;  /* 0x0055f80001027983 */ /* 0x000ea20000300800 */
[----:B------:R0:W-:Y:S04]  /*505a0*/  STL.64 [R1+0x5598], R16 ;  /* 0x0055981001007387 */ /* 0x0001e80000100a00 */
        /* <DEDUP_REMOVED lines=22> */
[----:B------:R-:W2:Y:S02]  /*50710*/  LDL.LU R19, [R1+0x9bc] ;  /* 0x0009bc0001137983 */ /* 0x000ea40000300800 */
[----:B------:R-:W-:Y:S01]  /*50720*/  STL.64 [R1+0x650], R8 ;  /* 0x0006500801007387 */ /* 0x000fe20000100a00 */
[----:B------:R0:W-:Y:S03]  /*50730*/  STL.64 [R1+0x658], R10 ;  /* 0x0006580a01007387 */ /* 0x0001e60000100a00 */
[----:B0-----:R-:W3:Y:S01]  /*50740*/  LDL.LU.64 R10, [R1+0x55f0] ;  /* 0x0055f000010a7983 */ /* 0x001ee20000300a00 */
[----:B------:R-:W4:Y:S02]  /*50750*/  LDL.LU.64 R8, [R1+0x55e8] ;  /* 0x0055e80001087983 */ /* 0x000f240000300a00 */
[----:B------:R-:W-:Y:S02]  /*50760*/  STL.64 [R1+0x54e0], R12 ;  /* 0x0054e00c01007387 */ /* 0x000fe40000100a00 */
[----:B------:R-:W-:Y:S01]  /*50770*/  IMAD.MOV.U32 R21, RZ, RZ, R29 ;  /* 0x000000ffff157224 */ /* 0x000fe200078e001d */
[C---:B----4-:R-:W-:Y:S01]  /*50780*/  HMMA.16816.F32.BF16 R4, R24.reuse, R8, R4 ;  /* 0x000000081804723c */ /* 0x050fe20000041804 */
[----:B---3--:R-:W-:Y:S01]  /*50790*/  STL.64 [R1+0x54d8], R10 ;  /* 0x0054d80a01007387 */ /* 0x008fe20000100a00 */
        /* <DEDUP_REMOVED lines=9> */
[----:B0-----:R-:W2:Y:S01]  /*50830*/  LDL.LU R4, [R1+0x5e0] ;  /* 0x0005e00001047983 */ /* 0x001ea20000300800 */
[----:B------:R-:W2:Y:S02]  /*50840*/  LDL.LU R5, [R1+0x5e4] ;  /* 0x0005e40001057983 */ /* 0x000ea40000300800 */
[----:B------:R-:W2:Y:S02]  /*50850*/  LDL.LU R6, [R1+0x5e8] ;  /* 0x0005e80001067983 */ /* 0x000ea40000300800 */
[----:B------:R-:W2:Y:S01]  /*50860*/  LDL.LU R7, [R1+0x5ec] ;  /* 0x0005ec0001077983 */ /* 0x000ea20000300800 */
[----:B------:R-:W3:Y:S01]  /*50870*/  LDL.LU.64 R18, [R1+0x55e0] ;  /* 0x0055e00001127983 */ /* 0x000ee20000300a00 */
[----:B------:R-:W3:Y:S07]  /*50880*/  LDL.LU.64 R16, [R1+0x55d8] ;  /* 0x0055d80001107983 */ /* 0x000eee0000300a00 */
[----:B------:R0:W-:Y:S02]  /*50890*/  STL.64 [R1+0x630], R20 ;  /* 0x0006301401007387 */ /* 0x0001e40000100a00 */
[----:B------:R3:W-:Y:S01]  /*508a0*/  STL.64 [R1+0x638], R22 ;  /* 0x0006381601007387 */ /* 0x0007e20000100a00 */
[----:B0-----:R-:W3:Y:S02]  /*508b0*/  LDL.LU.64 R20, [R1+0x55d0] ;  /* 0x0055d00001147983 */ /* 0x001ee40000300a00 */
[C---:B---3--:R-:W-:Y:S02]  /*508c0*/  HMMA.16816.F32.BF16 R20, R24.reuse, R20, R16 ;  /* 0x000000141814723c */ /* 0x048fe40000041810 */
[----:B------:R-:W3:Y:S01]  /*508d0*/  LDL.LU.64 R18, [R1+0x55c8] ;  /* 0x0055c80001127983 */ /* 0x000ee20000300a00 */
[----:B------:R-:W3:Y:S11]  /*508e0*/  LDL.LU.64 R16, [R1+0x55c0] ;  /* 0x0055c00001107983 */ /* 0x000ef60000300a00 */
[----:B------:R-:W-:Y:S09]  /*508f0*/  @!UPT UIADD3 URZ, URZ, URZ, URZ ;  /* 0x0000003f3f3ff290 */ /* 0x000ff2000fffe03f */
[----:B------:R0:W-:Y:S01]  /*50900*/  STL.64 [R1+0x620], R20 ;  /* 0x0006201401007387 */ /* 0x0001e20000100a00 */
[----:B------:R3:W-:Y:S03]  /*50910*/  STL.64 [R1+0x628], R22 ;  /* 0x0006281601007387 */ /* 0x0007e60000100a00 */
        /* <DEDUP_REMOVED lines=9> */
[----:B------:R-:W3:Y:S11]  /*509b0*/  LDL.LU.64 R16, [R1+0x5598] ;  /* 0x0055980001107983 */ /* 0x000ef60000300a00 */
[----:B------:R-:W-:Y:S10]  /*509c0*/  @!UPT UIADD3 URZ, URZ, URZ, URZ ;  /* 0x0000003f3f3ff290 */ /* 0x000ff4000fffe03f */
[----:B------:R-:W-:Y:S01]  /*509d0*/  STL.64 [R1+0x600], R20 ;  /* 0x0006001401007387 */ /* 0x000fe20000100a00 */
[----:B------:R0:W-:Y:S03]  /*509e0*/  STL.64 [R1+0x608], R22 ;  /* 0x0006081601007387 */ /* 0x0001e60000100a00 */
[----:B0-----:R-:W3:Y:S01]  /*509f0*/  LDL.LU.64 R22, [R1+0x5590] ;  /* 0x0055900001167983 */ /* 0x001ee20000300a00 */
[----:B------:R-:W3:Y:S02]  /*50a00*/  LDL.LU.64 R20, [R1+0x5588] ;  /* 0x0055880001147983 */ /* 0x000ee40000300a00 */
[C---:B---3--:R-:W-:Y:S01]  /*50a10*/  HMMA.16816.F32.BF16 R16, R24.reuse, R16, R20 ;  /* 0x000000101810723c */ /* 0x048fe20000041814 */
[----:B------:R-:W3:Y:S11]  /*50a20*/  LDL.LU.64 R22, [R1+0x5580] ;  /* 0x0055800001167983 */ /* 0x000ef60000300a00 */
[----:B------:R-:W-:Y:S11]  /*50a30*/  @!UPT UIADD3 URZ, URZ, URZ, URZ ;  /* 0x0000003f3f3ff290 */ /* 0x000ff6000fffe03f */
[----:B------:R0:W-:Y:S01]  /*50a40*/  STL.64 [R1+0x5f0], R16 ;  /* 0x0005f01001007387 */ /* 0x0001e20000100a00 */
[----:B------:R-:W-:Y:S03]  /*50a50*/  STL.64 [R1+0x5f8], R18 ;  /* 0x0005f81201007387 */ /* 0x000fe60000100a00 */
[----:B0-----:R-:W4:Y:S01]  /*50a60*/  LDL.LU.64 R16, [R1] ;  /* 0x0000000001107983 */ /* 0x001f220000300a00 */
[----:B--2---:R-:W-:Y:S01]  /*50a70*/  HMMA.16816.F32.BF16 R4, R24, R8, R4 ;  /* 0x000000081804723c */ /* 0x004fe20000041804 */
[----:B------:R-:W-:Y:S02]  /*50a80*/  IMAD.MOV.U32 R28, RZ, RZ, R8 ;  /* 0x000000ffff1c7224 */ /* 0x000fe400078e0008 */
[----:B------:R-:W-:-:S04]  /*50a90*/  IMAD.MOV.U32 R29, RZ, RZ, R9 ;  /* 0x000000ffff1d7224 */ /* 0x000fc800078e0009 */
[----:B---3--:R-:W-:Y:S02]  /*50aa0*/  IMAD.MOV.U32 R8, RZ, RZ, R23 ;  /* 0x000000ffff087224 */ /* 0x008fe400078e0017 */
[----:B------:R-:W-:Y:S01]  /*50ab0*/  IMAD.MOV.U32 R9, RZ, RZ, R22 ;  /* 0x000000ffff097224 */ /* 0x000fe200078e0016 */
[----:B----4-:R-:W-:Y:S11]  /*50ac0*/  STL.64 [R1+0x5508], R16 ;  /* 0x0055081001007387 */ /* 0x010ff60000100a00 */
[----:B------:R-:W-:Y:S02]  /*50ad0*/  @!UPT UIADD3 URZ, URZ, URZ, URZ ;  /* 0x0000003f3f3ff290 */ /* 0x000fe4000fffe03f */
[----:B------:R-:W-:Y:S02]  /*50ae0*/  STL.64 [R1+0x5e0], R4 ;  /* 0x0005e00401007387 */ /* 0x000fe40000100a00 */
[----:B------:R-:W-:Y:S02]  /*50af0*/  STL.64 [R1+0x5e8], R6 ;  /* 0x0005e80601007387 */ /* 0x000fe40000100a00 */
[----:B------:R0:W-:Y:S01]  /*50b00*/  STL.64 [R1+0x5548], R8 ;  /* 0x0055480801007387 */ /* 0x0001e20000100a00 */
[----:B------:R-:W2:Y:S01]  /*50b10*/  LDL.LU R20, [R1+0x5b0] ;  /* 0x0005b00001147983 */ /* 0x000ea20000300800 */
[----:B------:R-:W2:Y:S02]  /*50b20*/  LDL.LU R21, [R1+0x5b4] ;  /* 0x0005b40001157983 */ /* 0x000ea40000300800 */
[----:B------:R-:W3:Y:S02]  /*50b30*/  LDL.LU R22, [R1+0x5b8] ;  /* 0x0005b80001167983 */ /* 0x000ee40000300800 */
[----:B------:R-:W3:Y:S02]  /*50b40*/  LDL.LU R23, [R1+0x5bc] ;  /* 0x0005bc0001177983 */ /* 0x000ee40000300800 */
[----:B0-----:R-:W-:-:S02]  /*50b50*/  IMAD.MOV.U32 R8, RZ, RZ, R3 ;  /* 0x000000ffff087224 */ /* 0x001fc400078e0003 */
[----:B------:R-:W-:Y:S01]  /*50b60*/  IMAD.MOV.U32 R9, RZ, RZ, R15 ;  /* 0x000000ffff097224 */ /* 0x000fe200078e000f */
[----:B---3--:R-:W-:Y:S01]  /*50b70*/  STL.64 [R1+0x5558], R22 ;  /* 0x0055581601007387 */ /* 0x008fe20000100a00 */
[----:B--2---:R0:W-:Y:S02]  /*50b80*/  STL.64 [R1+0x5550], R20 ;  /* 0x0055501401007387 */ /* 0x0041e40000100a00 */
[----:B------:R-:W2:Y:S02]  /*50b90*/  LDL.LU R3, [R1+0x5578] ;  /* 0x0055780001037983 */ /* 0x000ea40000300800 */
[----:B------:R-:W-:Y:S01]  /*50ba0*/  STL.64 [R1+0x5560], R8 ;  /* 0x0055600801007387 */ /* 0x000fe20000100a00 */
        /* <DEDUP_REMOVED lines=22> */
[----:B----4-:R-:W-:Y:S01]  /*50d10*/  STL.64 [R1+0x5538], R6 ;  /* 0x0055380601007387 */ /* 0x010fe20000100a00 */
[----:B--2---:R0:W-:Y:S03]  /*50d20*/  STL.64 [R1+0x5530], R4 ;  /* 0x0055300401007387 */ /* 0x0041e60000100a00 */
[----:B0-----:R-:W2:Y:S01]  /*50d30*/  LDL.LU R4, [R1+0x390] ;  /* 0x0003900001047983 */ /* 0x001ea20000300800 */
[----:B------:R-:W2:Y:S02]  /*50d40*/  LDL.LU R5, [R1+0x394] ;  /* 0x0003940001057983 */ /* 0x000ea40000300800 */
[----:B------:R-:W2:Y:S02]  /*50d50*/  LDL.LU R6, [R1+0x398] ;  /* 0x0003980001067983 */ /* 0x000ea40000300800 */
[----:B------:R-:W2:Y:S01]  /*50d60*/  LDL.LU R7, [R1+0x39c] ;  /* 0x00039c0001077983 */ /* 0x000ea20000300800 */
[----:B------:R-:W4:Y:S01]  /*50d70*/  LDL.LU.64 R16, [R1+0x10] ;  /* 0x0000100001107983 */ /* 0x000f220000300a00 */
[----:B------:R-:W2:Y:S02]  /*50d80*/  LDL.LU R12, [R1+0x2e0] ;  /* 0x0002e000010c7983 */ /* 0x000ea40000300800 */
[----:B------:R-:W2:Y:S02]  /*50d90*/  LDL.LU R13, [R1+0x2e4] ;  /* 0x0002e400010d7983 */ /* 0x000ea40000300800 */
[----:B------:R-:W2:Y:S01]  /*50da0*/  LDL.LU R14, [R1+0x2e8] ;  /* 0x0002e800010e7983 */ /* 0x000ea20000300800 */
[----:B------:R-:W2:Y:S01]  /*50db0*/  LDL.LU R15, [R1+0x2ec] ;  /* 0x0002ec00010f7983 */ /* 0x000ea20000300800 */
[C---:B---3--:R-:W-:Y:S03]  /*50dc0*/  HMMA.16816.F32.BF16 R8, R24.reuse, R8, R20 ;  /* 0x000000081808723c */ /* 0x048fe60000041814 */
[----:B--2---:R-:W-:Y:S01]  /*50dd0*/  STL.64 [R1+0x5500], R14 ;  /* 0x0055000e01007387 */ /* 0x004fe20000100a00 */
[----:B------:R0:W-:Y:S03]  /*50de0*/  STL.64 [R1+0x54f8], R12 ;  /* 0x0054f80c01007387 */ /* 0x0001e60000100a00 */
[----:B0-----:R-:W2:Y:S01]  /*50df0*/  LDL.LU R12, [R1+0x2f0] ;  /* 0x0002f000010c7983 */ /* 0x001ea20000300800 */
[----:B------:R-:W2:Y:S02]  /*50e00*/  LDL.LU R13, [R1+0x2f4] ;  /* 0x0002f400010d7983 */ /* 0x000ea40000300800 */
[----:B------:R-:W2:Y:S02]  /*50e10*/  LDL.LU R14, [R1+0x2f8] ;  /* 0x0002f800010e7983 */ /* 0x000ea40000300800 */
[----:B------:R-:W2:Y:S01]  /*50e20*/  LDL.LU R15, [R1+0x2fc] ;  /* 0x0002fc00010f7983 */ /* 0x000ea20000300800 */
[----:B------:R-:W-:Y:S01]  /*50e30*/  STL [R1+0x549c], R29 ;  /* 0x00549c1d01007387 */ /* 0x000fe20000100800 */
[----:B------:R-:W-:Y:S02]  /*50e40*/  STL [R1+0x5498], R28 ;  /* 0x0054981c01007387 */ /* 0x000fe40000100800 */
[----:B------:R-:W3:Y:S02]  /*50e50*/  LDL.LU.64 R22, [R1+0x5570] ;  /* 0x0055700001167983 */ /* 0x000ee40000300a00 */
[----:B------:R-:W3:Y:S05]  /*50e60*/  LDL.LU.64 R20, [R1+0x5568] ;  /* 0x0055680001147983 */ /* 0x000eea0000300a00 */
        /* <DEDUP_REMOVED lines=13> */
[----:B------:R0:W-:Y:S01]  /*50f40*/  STL.64 [R1+0x5b0], R8 ;  /* 0x0005b00801007387 */ /* 0x0001e20000100a00 */
[----:B------:R1:W-:Y:S03]  /*50f50*/  STL.64 [R1+0x5b8], R10 ;  /* 0x0005b80a01007387 */ /* 0x0003e60000100a00 */
[----:B0-----:R-:W2:Y:S01]  /*50f60*/  LDL.LU R8, [R1+0x2d0] ;  /* 0x0002d00001087983 */ /* 0x001ea20000300800 */
[----:B------:R-:W2:Y:S02]  /*50f70*/  LDL.LU R9, [R1+0x2d4] ;  /* 0x0002d40001097983 */ /* 0x000ea40000300800 */
[----:B-1----:R-:W2:Y:S02]  /*50f80*/  LDL.LU R10, [R1+0x2d8] ;  /* 0x0002d800010a7983 */ /* 0x002ea40000300800 */
[----:B------:R-:W2:Y:S01]  /*50f90*/  LDL.LU R11, [R1+0x2dc] ;  /* 0x0002dc00010b7983 */ /* 0x000ea20000300800 */
[----:B---3--:R-:W-:Y:S01]  /*50fa0*/  HMMA.16816.F32.BF16 R24, R24, R20, R4 ;  /* 0x000000141818723c */ /* 0x008fe20000041804 */
[----:B------:R-:W3:Y:S01]  /*50fb0*/  LDL.LU.64 R6, [R1+0x5538] ;  /* 0x0055380001067983 */ /* 0x000ee20000300a00 */
[----:B------:R-:W3:Y:S02]  /*50fc0*/  LDL.LU.64 R4, [R1+0x5530] ;  /* 0x0055300001047983 */ /* 0x000ee40000300a00 */
[----:B------:R-:W3:Y:S02]  /*50fd0*/  LDL.LU.64 R22, [R1+0x5528] ;  /* 0x0055280001167983 */ /* 0x000ee40000300a00 */
[----:B------:R-:W-:Y:S11]  /*50fe0*/  IMAD.MOV.U32 R0, RZ, RZ, R21 ;  /* 0x000000ffff007224 */ /* 0x000ff600078e0015 */
[----:B------:R-:W-:Y:S06]  /*50ff0*/  @!UPT UIADD3 URZ, URZ, URZ, URZ ;  /* 0x0000003f3f3ff290 */ /* 0x000fec000fffe03f */
[----:B------:R0:W-:Y:S01]  /*51000*/  STL.64 [R1+0x390], R24 ;  /* 0x0003901801007387 */ /* 0x0001e20000100a00 */
[----:B------:R-:W-:Y:S02]  /*51010*/  STL.64 [R1+0x398], R26 ;  /* 0x0003981a01007387 */ /* 0x000fe40000100a00 */
[----:B------:R-:W3:Y:S01]  /*51020*/  LDL.LU.64 R20, [R1+0x5520] ;  /* 0x0055200001147983 */ /* 0x000ee20000300a00 */
[----:B0-----:R-:W3:Y:S02]  /*51030*/  LDL.LU.64 R24, [R1+0x20] ;  /* 0x0000200001187983 */ /* 0x001ee40000300a00 */
[C---:B---3--:R-:W-:Y:S01]  /*51040*/  HMMA.16816.F32.BF16 R4, R20.reuse, R24, R4 ;  /* 0x000000181404723c */ /* 0x048fe20000041804 */
[----:B------:R-:W-:Y:S02]  /*51050*/  IMAD.MOV.U32 R29, RZ, RZ, R24 ;  /* 0x000000ffff1d7224 */ /* 0x000fe400078e0018 */
[----:B------:R-:W-:Y:S11]  /*51060*/  IMAD.MOV.U32 R28, RZ, RZ, R25 ;  /* 0x000000ffff1c7224 */ /* 0x000ff600078e0019 */
[----:B------:R-:W-:Y:S09]  /*51070*/  @!UPT UIADD3 URZ, URZ, URZ, URZ ;  /* 0x0000003f3f3ff290 */ /* 0x000ff2000fffe03f */
[----:B------:R-:W-:Y:S01]  /*51080*/  STL.64 [R1+0x310], R4 ;  /* 0x0003100401007387 */ /* 0x000fe20000100a00 */
[----:B------:R0:W-:Y:S03]  /*51090*/  STL.64 [R1+0x318], R6 ;  /* 0x0003180601007387 */ /* 0x0001e60000100a00 */
[----:B0-----:R-:W4:Y:S01]  /*510a0*/  LDL.LU.64 R6, [R1+0x5518] ;  /* 0x0055180001067983 */ /* 0x001f220000300a00 */
[----:B------:R-:W4:Y:S02]  /*510b0*/  LDL.LU.64 R4, [R1+0x5510] ;  /* 0x0055100001047983 */ /* 0x000f240000300a00 */
[----:B------:R-:W3:Y:S01]  /*510c0*/  LDL.LU.64 R24, [R1+0x30] ;  /* 0x0000300001187983 */ /* 0x000ee20000300a00 */
[C---:B----4-:R-:W-:Y:S01]  /*510d0*/  HMMA.16816.F32.BF16 R4, R20.reuse, R16, R4 ;  /* 0x000000101404723c */ /* 0x050fe20000041804 */
[----:B---3--:R0:W-:Y:S04]  /*510e0*/  STL.64 [R1+0x54c8], R24 ;  /* 0x0054c81801007387 */ /* 0x0081e80000100a00 */
[----:B0-----:R-:W3:Y:S01]  /*510f0*/  LDL.LU R24, [R1+0x2c0] ;  /* 0x0002c00001187983 */ /* 0x001ee20000300800 */
[----:B------:R-:W3:Y:S02]  /*51100*/  LDL.LU R25, [R1+0x2c4] ;  /* 0x0002c40001197983 */ /* 0x000ee40000300800 */
[----:B------:R-:W3:Y:S11]  /*51110*/  LDL.LU R26, [R1+0x2c8] ;  /* 0x0002c800011a7983 */ /* 0x000ef60000300800 */
[----:B------:R-:W-:Y:S04]  /*51120*/  @!UPT UIADD3 URZ, URZ, URZ, URZ ;  /* 0x0000003f3f3ff290 */ /* 0x000fe8000fffe03f */
[----:B------:R0:W-:Y:S01]  /*51130*/  STL.64 [R1+0x300], R4 ;  /* 0x0003000401007387 */ /* 0x0001e20000100a00 */
[----:B------:R1:W-:Y:S02]  /*51140*/  STL.64 [R1+0x308], R6 ;  /* 0x0003080601007387 */ /* 0x0003e40000100a00 */
[----:B0-----:R-:W-:Y:S02]  /*51150*/  IMAD.MOV.U32 R5, RZ, RZ, R16 ;  /* 0x000000ffff057224 */ /* 0x001fe400078e0010 */
[----:B------:R-:W-:Y:S02]  /*51160*/  IMAD.MOV.U32 R4, RZ, RZ, R17 ;  /* 0x000000ffff047224 */ /* 0x000fe400078e0011 */
[----:B------:R-:W2:Y:S02]  /*51170*/  LDL.LU.64 R16, [R1+0x5508] ;  /* 0x0055080001107983 */ /* 0x000ea40000300a00 */
[----:B--2---:R-:W-:Y:S01]  /*51180*/  HMMA.16816.F32.BF16 R12, R20, R16, R12 ;  /* 0x00000010140c723c */ /* 0x004fe2000004180c */
[----:B-1----:R-:W-:-:S02]  /*51190*/  IMAD.MOV.U32 R7, RZ, RZ, R16 ;  /* 0x000000ffff077224 */ /* 0x002fc400078e0010 */
[----:B------:R-:W-:Y:S11]  /*511a0*/  IMAD.MOV.U32 R6, RZ, RZ, R17 ;  /* 0x000000ffff067224 */ /* 0x000ff600078e0011 */
[----:B------:R-:W-:Y:S09]  /*511b0*/  @!UPT UIADD3 URZ, URZ, URZ, URZ ;  /* 0x0000003f3f3ff290 */ /* 0x000ff2000fffe03f */
[----:B------:R-:W-:Y:S01]  /*511c0*/  STL.64 [R1+0x2f0], R12 ;  /* 0x0002f00c01007387 */ /* 0x000fe20000100a00 */
[----:B------:R0:W-:Y:S03]  /*511d0*/  STL.64 [R1+0x2f8], R14 ;  /* 0x0002f80e01007387 */ /* 0x0001e60000100a00 */
[----:B0-----:R-:W2:Y:S01]  /*511e0*/  LDL.LU.64 R14, [R1+0x5500] ;  /* 0x00550000010e7983 */ /* 0x001ea20000300a00 */
[----:B------:R-:W2:Y:S02]  /*511f0*/  LDL.LU.64 R12, [R1+0x54f8] ;  /* 0x0054f800010c7983 */ /* 0x000ea40000300a00 */
[----:B------:R-:W4:Y:S02]  /*51200*/  LDL.LU.64 R18, [R1+0x54f0] ;  /* 0x0054f00001127983 */ /* 0x000f240000300a00 */
[----:B------:R-:W2:Y:S01]  /*51210*/  LDL.LU.64 R16, [R1+0x54e8] ;  /* 0x0054e80001107983 */ /* 0x000ea20000300a00 */
[----:B------:R-:W-:Y:S01]  /*51220*/  STL.64 [R1+0x54a8], R6 ;  /* 0x0054a80601007387 */ /* 0x000fe20000100a00 */
[----:B------:R0:W-:Y:S03]  /*51230*/  STL.64 [R1+0x54a0], R4 ;  /* 0x0054a00401007387 */ /* 0x0001e60000100a00 */
[----:B0-----:R-:W3:Y:S01]  /*51240*/  LDL.LU.64 R4, [R1+0x140] ;  /* 0x0001400001047983 */ /* 0x001ee20000300a00 */
[C---:B--2---:R-:W-:Y:S03]  /*51250*/  HMMA.16816.F32.BF16 R12, R20.reuse, R16, R12 ;  /* 0x00000010140c723c */ /* 0x044fe6000004180c */
[----:B---3--:R0:W-:Y:S04]  /*51260*/  STL.64 [R1+0x54b8], R4 ;  /* 0x0054b80401007387 */ /* 0x0081e80000100a00 */
[----:B0-----:R-:W2:Y:S11]  /*51270*/  LDL.LU.64 R4, [R1+0x150] ;  /* 0x0001500001047983 */ /* 0x001eb60000300a00 */
[----:B------:R-:W-:Y:S05]  /*51280*/  @!UPT UIADD3 URZ, URZ, URZ, URZ ;  /* 0x0000003f3f3ff290 */ /* 0x000fea000fffe03f */
[----:B------:R0:W-:Y:S02]  /*51290*/  STL.64 [R1+0x2e0], R12 ;  /* 0x0002e00c01007387 */ /* 0x0001e40000100a00 */
[----:B------:R-:W-:Y:S01]  /*512a0*/  STL [R1+0x2e8], R14 ;  /* 0x0002e80e01007387 */ /* 0x000fe20000100800 */
[----:B0-----:R-:W3:Y:S01]  /*512b0*/  LDL.LU.64 R12, [R1+0x54e0] ;  /* 0x0054e000010c7983 */ /* 0x001ee20000300a00 */
[----:B------:R-:W-:Y:S02]  /*512c0*/  IMAD.MOV.U32 R27, RZ, RZ, R3 ;  /* 0x000000ffff1b7224 */ /* 0x000fe400078e0003 */
[----:B----4-:R-:W-:Y:S02]  /*512d0*/  STL.64 [R1+0x53c0], R18 ;  /* 0x0053c01201007387 */ /* 0x010fe40000100a00 */
[----:B------:R-:W-:Y:S01]  /*512e0*/  IMAD.MOV.U32 R3, RZ, RZ, R15 ;  /* 0x000000ffff037224 */ /* 0x000fe200078e000f */
[----:B------:R0:W-:Y:S04]  /*512f0*/  STL.64 [R1+0x53b8], R16 ;  /* 0x0053b81001007387 */ /* 0x0001e80000100a00 */
[----:B0-----:R-:W4:Y:S01]  /*51300*/  LDL.LU R16, [R1+0x2b0] ;  /* 0x0002b00001107983 */ /* 0x001f220000300800 */
[----:B------:R-:W4:Y:S02]  /*51310*/  LDL.LU R17, [R1+0x2b4] ;  /* 0x0002b40001117983 */ /* 0x000f240000300800 */
[----:B------:R-:W4:Y:S02]  /*51320*/  LDL.LU R18, [R1+0x2b8] ;  /* 0x0002b80001127983 */ /* 0x000f240000300800 */
[----:B------:R-:W4:Y:S01]  /*51330*/  LDL.LU R19, [R1+0x2bc] ;  /* 0x0002bc0001137983 */ /* 0x000f220000300800 */
[----:B------:R-:W-:Y:S01]  /*51340*/  STL [R1+0x4d38], R3 ;  /* 0x004d380301007387 */ /* 0x000fe20000100800 */
[C---:B---3--:R-:W-:Y:S11]  /*51350*/  HMMA.16816.F32.BF16 R8, R20.reuse, R12, R8 ;  /* 0x0000000c1408723c */ /* 0x048ff60000041808 */
[----:B------:R-:W-:Y:S11]  /*51360*/  @!UPT UIADD3 URZ, URZ, URZ, URZ ;  /* 0x0000003f3f3ff290 */ /* 0x000ff6000fffe03f */
[----:B------:R-:W-:Y:S01]  /*51370*/  @!UPT UIADD3 URZ, URZ, URZ, URZ ;  /* 0x0000003f3f3ff290 */ /* 0x000fe2000fffe03f */
[----:B------:R-:W-:Y:S01]  /*51380*/  STL.64 [R1+0x2d0], R8 ;  /* 0x0002d00801007387 */ /* 0x000fe20000100a00 */
[----:B------:R0:W-:Y:S03]  /*51390*/  STL.64 [R1+0x2d8], R10 ;  /* 0x0002d80a01007387 */ /* 0x0001e60000100a00 */
[----:B0-----:R-:W3:Y:S01]  /*513a0*/  LDL.LU.64 R10, [R1+0x54d8] ;  /* 0x0054d800010a7983 */ /* 0x001ee20000300a00 */
[----:B------:R-:W2:Y:S02]  /*513b0*/  LDL.LU.64 R8, [R1+0x54d0] ;  /* 0x0054d00001087983 */ /* 0x000ea40000300a00 */
[----:B------:R0:W-:Y:S02]  /*513c0*/  STL.64 [R1+0x54c0], R12 ;  /* 0x0054c00c01007387 */ /* 0x0001e40000100a00 */
[----:B0-----:R-:W3:Y:S01]  /*513d0*/  LDL.LU R12, [R1+0x2a0] ;  /* 0x0002a000010c7983 */ /* 0x001ee20000300800 */
[----:B------:R-:W3:Y:S02]  /*513e0*/  LDL.LU R13, [R1+0x2a4] ;  /* 0x0002a400010d7983 */ /* 0x000ee40000300800 */
[----:B------:R-:W3:Y:S02]  /*513f0*/  LDL.LU R14, [R1+0x2a8] ;  /* 0x0002a800010e7983 */ /* 0x000ee40000300800 */
[----:B------:R-:W3:Y:S01]  /*51400*/  LDL.LU R15, [R1+0x2ac] ;  /* 0x0002ac00010f7983 */ /* 0x000ee20000300800 */
[C---:B--2---:R-:W-:Y:S11]  /*51410*/  HMMA.16816.F32.BF16 R24, R20.reuse, R8, R24 ;  /* 0x000000081418723c */ /* 0x044ff60000041818 */
[----:B------:R-:W-:Y:S11]  /*51420*/  @!UPT UIADD3 URZ, URZ, URZ, URZ ;  /* 0x0000003f3f3ff290 */ /* 0x000ff6000fffe03f */
[----:B------:R-:W-:Y:S01]  /*51430*/  @!UPT UIADD3 URZ, URZ, URZ, URZ ;  /* 0x0000003f3f3ff290 */ /* 0x000fe2000fffe03f */
[----:B------:R0:W-:Y:S01]  /*51440*/  STL.64 [R1+0x2c0], R24 ;  /* 0x0002c01801007387 */ /* 0x0001e20000100a00 */
[----:B------:R-:W-:Y:S03]  /*51450*/  STL.64 [R1+0x2c8], R26 ;  /* 0x0002c81a01007387 */ /* 0x000fe60000100a00 */
[----:B0-----:R-:W4:Y:S01]  /*51460*/  LDL.LU.64 R24, [R1+0x54c8] ;  /* 0x0054c80001187983 */ /* 0x001f220000300a00 */
[----:B---3--:R-:W-:Y:S02]  /*51470*/  STL.64 [R1+0x53a0], R10 ;  /* 0x0053a00a01007387 */ /* 0x008fe40000100a00 */
[----:B------:R0:W-:Y:S02]  /*51480*/  STL.64 [R1+0x5398], R8 ;  /* 0x0053980801007387 */ /* 0x0001e40000100a00 */
[----:B0-----:R-:W2:Y:S01]  /*51490*/  LDL.LU.64 R8, [R1+0x130] ;  /* 0x0001300001087983 */ /* 0x001ea20000300a00 */
[----:B----4-:R-:W-:Y:S03]  /*514a0*/  HMMA.16816.F32.BF16 R16, R20, R24, R16 ;  /* 0x000000181410723c */ /* 0x010fe60000041810 */
[----:B--2---:R0:W-:Y:S04]  /*514b0*/  STL.64 [R1+0x54b0], R8 ;  /* 0x0054b00801007387 */ /* 0x0041e80000100a00 */
[----:B0-----:R-:W2:Y:S01]  /*514c0*/  LDL.LU R8, [R1+0x290] ;  /* 0x0002900001087983 */ /* 0x001ea20000300800 */
[----:B------:R-:W2:Y:S02]  /*514d0*/  LDL.LU R9, [R1+0x294] ;  /* 0x0002940001097983 */ /* 0x000ea40000300800 */
[----:B------:R-:W2:Y:S02]  /*514e0*/  LDL.LU R10, [R1+0x298] ;  /* 0x00029800010a7983 */ /* 0x000ea40000300800 */
[----:B------:R-:W2:Y:S11]  /*514f0*/  LDL.LU R11, [R1+0x29c] ;  /* 0x00029c00010b7983 */ /* 0x000eb60000300800 */
[----:B------:R-:W-:Y:S01]  /*51500*/  STL.64 [R1+0x2b0], R16 ;  /* 0x0002b01001007387 */ /* 0x000fe20000100a00 */
[----:B------:R0:W-:Y:S02]  /*51510*/  STL.64 [R1+0x2b8], R18 ;  /* 0x0002b81201007387 */ /* 0x0001e40000100a00 */
[----:B0-----:R-:W-:-:S02]  /*51520*/  IMAD.MOV.U32 R19, RZ, RZ, R24 ;  /* 0x000000ffff137224 */ /* 0x001fc400078e0018 */
[----:B------:R-:W-:Y:S02]  /*51530*/  IMAD.MOV.U32 R18, RZ, RZ, R25 ;  /* 0x000000ffff127224 */ /* 0x000fe400078e0019 */
[----:B------:R-:W0:Y:S04]  /*51540*/  LDSM.16.MT88.4 R24, [R2+0x6000] ;  /* 0x006000000218783b */ /* 0x000e280000004200 */
[----:B------:R-:W-:Y:S04]  /*51550*/  STL [R1+0x536c], R2 ;  /* 0x00536c0201007387 */ /* 0x000fe80000100800 */
[----:B0-----:R-:W-:Y:S01]  /*51560*/  STL.64 [R1+0x5298], R26 ;  /* 0x0052981a01007387 */ /* 0x001fe20000100a00 */
[----:B------:R0:W-:Y:S03]  /*51570*/  STL.64 [R1+0x5290], R24 ;  /* 0x0052901801007387 */ /* 0x0001e60000100a00 */
[----:B0-----:R-:W3:Y:S01]  /*51580*/  LDL.LU R24, [R1+0xd0] ;  /* 0x0000d00001187983 */ /* 0x001ee20000300800 */
[----:B------:R-:W-:Y:S01]  /*51590*/  HMMA.16816.F32.BF16 R12, R20, R4, R12 ;  /* 0x00000004140c723c */ /* 0x000fe2000004180c */
[----:B------:R-:W-:-:S02]  /*515a0*/  IMAD.MOV.U32 R25, RZ, RZ, R0 ;  /* 0x000000ffff197224 */ /* 0x000fc400078e0000 */
[----:B------:R-:W-:-:S03]  /*515b0*/  IMAD.MOV.U32 R3, RZ, RZ, R5 ;  /* 0x000000ffff037224 */ /* 0x000fc600078e0005 */
[----:B---3--:R0:W-:Y:S04]  /*515c0*/  STL.64 [R1+0x5458], R24 ;  /* 0x0054581801007387 */ /* 0x0081e80000100a00 */
[----:B0-----:R-:W3:Y:S01]  /*515d0*/  LDL.LU R24, [R1+0x280] ;  /* 0x0002800001187983 */ /* 0x001ee20000300800 */
[----:B------:R-:W3:Y:S02]  /*515e0*/  LDL.LU R25, [R1+0x284] ;  /* 0x0002840001197983 */ /* 0x000ee40000300800 */
[----:B------:R-:W3:Y:S02]  /*515f0*/  LDL.LU R26, [R1+0x288] ;  /* 0x00028800011a7983 */ /* 0x000ee40000300800 */
[----:B------:R-:W3:Y:S08]  /*51600*/  LDL.LU R27, [R1+0x28c] ;  /* 0x00028c00011b7983 */ /* 0x000ef00000300800 */
[----:B------:R0:W-:Y:S01]  /*51610*/  STL.64 [R1+0x2a0], R12 ;  /* 0x0002a00c01007387 */ /* 0x0001e20000100a00 */
[----:B------:R1:W-:Y:S03]  /*51620*/  STL.64 [R1+0x2a8], R14 ;  /* 0x0002a80e01007387 */ /* 0x0003e60000100a00 */
[----:B0-----:R-:W4:Y:S01]  /*51630*/  LDL.LU.64 R12, [R1+0x54c0] ;  /* 0x0054c000010c7983 */ /* 0x001f220000300a00 */
[----:B-1----:R-:W-:-:S02]  /*51640*/  IMAD.MOV.U32 R14, RZ, RZ, R4 ;  /* 0x000000ffff0e7224 */ /* 0x002fc400078e0004 */
[----:B------:R-:W2:Y:S02]  /*51650*/  LDL.LU.64 R4, [R1+0x54b8] ;  /* 0x0054b80001047983 */ /* 0x000ea40000300a00 */
[----:B------:R-:W-:Y:S01]  /*51660*/  STL [R1+0x5374], R3 ;  /* 0x0053740301007387 */ /* 0x000fe20000100800 */
[----:B------:R-:W-:Y:S01]  /*51670*/  STL [R1+0x5370], R14 ;  /* 0x0053700e01007387 */ /* 0x000fe20000100800 */
[C---:B--2---:R-:W-:Y:S11]  /*51680*/  HMMA.16816.F32.BF16 R8, R20.reuse, R4, R8 ;  /* 0x000000041408723c */ /* 0x044ff60000041808 */
[----:B------:R-:W-:Y:S11]  /*51690*/  @!UPT UIADD3 URZ, URZ, URZ, URZ ;  /* 0x0000003f3f3ff290 */ /* 0x000ff6000fffe03f */
[----:B------:R-:W-:Y:S01]  /*516a0*/  @!UPT UIADD3 URZ, URZ, URZ, URZ ;  /* 0x0000003f3f3ff290 */ /* 0x000fe2000fffe03f */
[----:B------:R0:W-:Y:S01]  /*516b0*/  STL.64 [R1+0x290], R8 ;  /* 0x0002900801007387 */ /* 0x0001e20000100a00 */
[----:B------:R1:W-:Y:S03]  /*516c0*/  STL.64 [R1+0x298], R10 ;  /* 0x0002980a01007387 */ /* 0x0003e60000100a00 */
[----:B0-----:R-:W3:Y:S01]  /*516d0*/  LDL.LU.64 R8, [R1+0x54b0] ;  /* 0x0054b00001087983 */ /* 0x001ee20000300a00 */
[----:B------:R-:W-:Y:S02]  /*516e0*/  IMAD.MOV.U32 R15, RZ, RZ, R5 ;  /* 0x000000ffff0f7224 */ /* 0x000fe400078e0005 */
[----:B------:R-:W-:Y:S02]  /*516f0*/  IMAD.MOV.U32 R0, RZ, RZ, R4 ;  /* 0x000000ffff007224 */ /* 0x000fe400078e0004 */
[----:B------:R-:W2:Y:S01]  /*51700*/  LDL.LU.64 R6, [R1+0x54a8] ;  /* 0x0054a80001067983 */ /* 0x000ea20000300a00 */
[----:B------:R-:W2:Y:S01]  /*51710*/  LDL.LU.64 R4, [R1+0x54a0] ;  /* 0x0054a00001047983 */ /* 0x000ea20000300a00 */
[----:B------:R-:W-:Y:S02]  /*51720*/  STL [R1+0x537c], R15 ;  /* 0x00537c0f01007387 */ /* 0x000fe40000100800 */
[----:B------:R-:W-:Y:S01]  /*51730*/  STL [R1+0x5378], R0 ;  /* 0x0053780001007387 */ /* 0x000fe20000100800 */
[----:B---3--:R-:W-:Y:S01]  /*51740*/  HMMA.16816.F32.BF16 R24, R20, R8, R24 ;  /* 0x000000081418723c */ /* 0x008fe20000041818 */
[----:B------:R-:W-:-:S02]  /*51750*/  IMAD.MOV.U32 R14, RZ, RZ, R8 ;  /* 0x000000ffff0e7224 */ /* 0x000fc400078e0008 */
[----:B------:R-:W-:Y:S11]  /*51760*/  IMAD.MOV.U32 R2, RZ, RZ, R9 ;  /* 0x000000ffff027224 */ /* 0x000ff600078e0009 */
[----:B------:R-:W-:Y:S09]  /*51770*/  @!UPT UIADD3 URZ, URZ, URZ, URZ ;  /* 0x0000003f3f3ff290 */ /* 0x000ff2000fffe03f */
[----:B------:R-:W-:Y:S01]  /*51780*/  STL.64 [R1+0x280], R24 ;  /* 0x0002801801007387 */ /* 0x000fe20000100a00 */
[----:B------:R-:W-:Y:S02]  /*51790*/  STL.64 [R1+0x288], R26 ;  /* 0x0002881a01007387 */ /* 0x000fe40000100a00 */
[----:B------:R-:W3:Y:S02]  /*517a0*/  LDL.LU R8, [R1+0x8e0] ;  /* 0x0008e00001087983 */ /* 0x000ee40000300800 */
[----:B------:R-:W3:Y:S01]  /*517b0*/  LDL.LU R9, [R1+0x8e4] ;  /* 0x0008e40001097983 */ /* 0x000ee20000300800 */
[----:B-1----:R-:W3:Y:S01]  /*517c0*/  LDL.LU R10, [R1+0x8e8] ;  /* 0x0008e800010a7983 */ /* 0x002ee20000300800 */
[----:B------:R-:W3:Y:S02]  /*517d0*/  LDL.LU R11, [R1+0x8ec] ;  /* 0x0008ec00010b7983 */ /* 0x000ee40000300800 */
[----:B--2---:R-:W-:Y:S02]  /*517e0*/  IMAD.MOV.U32 R16, RZ, RZ, R7 ;  /* 0x000000ffff107224 */ /* 0x004fe400078e0007 */
[----:B------:R-:W-:-:S05]  /*517f0*/  IMAD.MOV.U32 R17, RZ, RZ, R6 ;  /* 0x000000ffff117224 */ /* 0x000fca00078e0006 */
[----:B------:R-:W-:Y:S04]  /*51800*/  STL.64 [R1+0x53d8], R16 ;  /* 0x0053d81001007387 */ /* 0x000fe80000100a00 */
[----:B---3--:R-:W-:Y:S01]  /*51810*/  STL.64 [R1+0x53b0], R10 ;  /* 0x0053b00a01007387 */ /* 0x008fe20000100a00 */
[----:B------:R0:W-:Y:S03]  /*51820*/  STL.64 [R1+0x53a8], R8 ;  /* 0x0053a80801007387 */ /* 0x0001e60000100a00 */
        /* <DEDUP_REMOVED lines=18> */
[----:B------:R0:W-:Y:S03]  /*51950*/  STL.64 [R1+0x5418], R4 ;  /* 0x0054180401007387 */ /* 0x0001e60000100a00 */
[----:B0-----:R-:W2:Y:S04]  /*51960*/  LDL.LU.64 R4, [R1+0xe0] ;  /* 0x0000e00001047983 */ /* 0x001ea80000300a00 */
[----:B--2---:R0:W-:Y:S04]  /*51970*/  STL.64 [R1+0x5438], R4 ;  /* 0x0054380401007387 */ /* 0x0041e80000100a00 */
[----:B0-----:R-:W2:Y:S01]  /*51980*/  LDL.LU.64 R4, [R1+0xf0] ;  /* 0x0000f00001047983 */ /* 0x001ea20000300a00 */
[----:B------:R-:W-:-:S02]  /*51990*/  IMAD.MOV.U32 R16, RZ, RZ, R29 ;  /* 0x000000ffff107224 */ /* 0x000fc400078e001d */
[----:B------:R-:W-:Y:S01]  /*519a0*/  IMAD.MOV.U32 R17, RZ, RZ, R28 ;  /* 0x000000ffff117224 */ /* 0x000fe200078e001c */
[----:B--2---:R-:W-:Y:S01]  /*519b0*/  STL.64 [R1+0x5450], R4 ;  /* 0x0054500401007387 */ /* 0x004fe20000100a00 */
[----:B------:R-:W2:Y:S02]  /*519c0*/  LDL.LU R29, [R1+0x549c] ;  /* 0x00549c00011d7983 */ /* 0x000ea40000300800 */
[----:B------:R-:W2:Y:S02]  /*519d0*/  LDL.LU R28, [R1+0x5498] ;  /* 0x00549800011c7983 */ /* 0x000ea40000300800 */
[----:B------:R-:W2:Y:S01]  /*519e0*/  LDL.LU R24, [R1+0x250] ;  /* 0x0002500001187983 */ /* 0x000ea20000300800 */
[----:B------:R-:W2:Y:S01]  /*519f0*/  LDL.LU R25, [R1+0x254] ;  /* 0x0002540001197983 */ /* 0x000ea20000300800 */
[----:B------:R-:W2:Y:S02]  /*51a00*/  LDL.LU R26, [R1+0x258] ;  /* 0x00025800011a7983 */ /* 0x000ea40000300800 */
[----:B------:R-:W2:Y:S02]  /*51a10*/  LDL.LU R27, [R1+0x25c] ;  /* 0x00025c00011b7983 */ /* 0x000ea40000300800 */
[----:B--2---:R-:W-:Y:S01]  /*51a20*/  STL.64 [R1+0x5468], R26 ;  /* 0x0054681a01007387 */ /* 0x004fe20000100a00 */
[----:B------:R0:W-:Y:S02]  /*51a30*/  STL.64 [R1+0x5460], R24 ;  /* 0x0054601801007387 */ /* 0x0001e40000100a00 */
[----:B0-----:R-:W-:-:S02]  /*51a40*/  IMAD.MOV.U32 R24, RZ, RZ, R28 ;  /* 0x000000ffff187224 */ /* 0x001fc400078e001c */
[----:B------:R-:W-:Y:S01]  /*51a50*/  IMAD.MOV.U32 R25, RZ, RZ, R29 ;  /* 0x000000ffff197224 */ /* 0x000fe200078e001d */
[----:B------:R-:W2:Y:S01]  /*51a60*/  LDL.LU R28, [R1+0x5494] ;  /* 0x00549400011c7983 */ /* 0x000ea20000300800 */
[----:B------:R-:W2:Y:S03]  /*51a70*/  LDL.LU R29, [R1+0x5490] ;  /* 0x00549000011d7983 */ /* 0x000ea60000300800 */
[----:B------:R0:W-:Y:S04]  /*51a80*/  STL.64 [R1+0x5478], R24 ;  /* 0x0054781801007387 */ /* 0x0001e80000100a00 */
[----:B0-----:R-:W2:Y:S01]  /*51a90*/  LDL.LU.64 R24, [R1+0x120] ;  /* 0x0001200001187983 */ /* 0x001ea20000300a00 */
[----:B------:R-:W2:Y:S03]  /*51aa0*/  LDL.LU.64 R4, [R1+0x100] ;  /* 0x0001000001047983 */ /* 0x000ea60000300a00 */
[----:B--2---:R0:W-:Y:S04]  /*51ab0*/  STL.64 [R1+0x5470], R4 ;  /* 0x0054700401007387 */ /* 0x0041e80000100a00 */
        /* <DEDUP_REMOVED lines=27> */
[----:B------:R-:W2:Y:S01]  /*51c70*/  LDL.LU R11, [R1+0x92c] ;  /* 0x00092c00010b7983 */ /* 0x000ea20000300800 */
[----:B------:R-:W-:Y:S01]  /*51c80*/  HMMA.16816.F32.BF16 R4, R20, R24, R4 ;  /* 0x000000181404723c */ /* 0x000fe20000041804 */
[----:B------:R-:W-:-:S02]  /*51c90*/  IMAD.MOV.U32 R0, RZ, RZ, R24 ;  /* 0x000000ffff007224 */ /* 0x000fc400078e0018 */
[----:B------:R-:W-:Y:S01]  /*51ca0*/  IMAD.MOV.U32 R3, RZ, RZ, R25 ;  /* 0x000000ffff037224 */ /* 0x000fe200078e0019 */
[----:B--2---:R-:W-:Y:S01]  /*51cb0*/  STL.64 [R1+0x5400], R10 ;  /* 0x0054000a01007387 */ /* 0x004fe20000100a00 */
[----:B---3--:R0:W-:Y:S03]  /*51cc0*/  STL.64 [R1+0x53f8], R8 ;  /* 0x0053f80801007387 */ /* 0x0081e60000100a00 */
[----:B0-----:R-:W2:Y:S01]  /*51cd0*/  LDL.LU R8, [R1+0x940] ;  /* 0x0009400001087983 */ /* 0x001ea20000300800 */
[----:B------:R-:W2:Y:S02]  /*51ce0*/  LDL.LU R9, [R1+0x944] ;  /* 0x0009440001097983 */ /* 0x000ea40000300800 */
[----:B------:R-:W2:Y:S02]  /*51cf0*/  LDL.LU R10, [R1+0x948] ;  /* 0x00094800010a7983 */ /* 0x000ea40000300800 */
[----:B------:R-:W2:Y:S01]  /*51d00*/  LDL.LU R11, [R1+0x94c] ;  /* 0x00094c00010b7983 */ /* 0x000ea20000300800 */
[----:B------:R-:W-:Y:S01]  /*51d10*/  STL [R1+0x5384], R2 ;  /* 0x0053840201007387 */ /* 0x000fe20000100800 */
[----:B------:R-:W-:Y:S08]  /*51d20*/  STL [R1+0x5380], R14 ;  /* 0x0053800e01007387 */ /* 0x000ff00000100800 */
[----:B------:R-:W-:Y:S02]  /*51d30*/  STL.64 [R1+0x270], R4 ;  /* 0x0002700401007387 */ /* 0x000fe40000100a00 */
[----:B------:R0:W-:Y:S02]  /*51d40*/  STL.64 [R1+0x278], R6 ;  /* 0x0002780601007387 */ /* 0x0001e40000100a00 */
[----:B0-----:R-:W3:Y:S01]  /*51d50*/  LDL.LU.64 R6, [R1+0x5488] ;  /* 0x0054880001067983 */ /* 0x001ee20000300a00 */
[----:B------:R-:W3:Y:S02]  /*51d60*/  LDL.LU.64 R4, [R1+0x5480] ;  /* 0x0054800001047983 */ /* 0x000ee40000300a00 */
[----:B------:R-:W3:Y:S02]  /*51d70*/  LDL.LU.64 R24, [R1+0x5478] ;  /* 0x0054780001187983 */ /* 0x000ee40000300a00 */
[----:B------:R-:W-:Y:S01]  /*51d80*/  STL [R1+0x5388], R0 ;  /* 0x0053880001007387 */ /* 0x000fe20000100800 */
[C---:B---3--:R-:W-:Y:S01]  /*51d90*/  HMMA.16816.F32.BF16 R24, R20.reuse, R24, R4 ;  /* 0x000000181418723c */ /* 0x048fe20000041804 */
[----:B------:R-:W3:Y:S11]  /*51da0*/  LDL.LU.64 R4, [R1+0x5470] ;  /* 0x0054700001047983 */ /* 0x000ef60000300a00 */
[----:B------:R-:W-:Y:S11]  /*51db0*/  @!UPT UIADD3 URZ, URZ, URZ, URZ ;  /* 0x0000003f3f3ff290 */ /* 0x000ff6000fffe03f */
        /* <DEDUP_REMOVED lines=32> */
[----:B---3--:R-:W-:Y:S01]  /*51fc0*/  HMMA.16816.F32.BF16 R20, R20, R24, R4 ;  /* 0x000000181414723c */ /* 0x008fe20000041804 */
[----:B------:R-:W3:Y:S01]  /*51fd0*/  LDL.LU.64 R6, [R1+0x5410] ;  /* 0x0054100001067983 */ /* 0x000ee20000300a00 */
[----:B------:R-:W3:Y:S11]  /*51fe0*/  LDL.LU.64 R4, [R1+0x5408] ;  /* 0x0054080001047983 */ /* 0x000ef60000300a00 */
[----:B------:R-:W-:Y:S10]  /*51ff0*/  @!UPT UIADD3 URZ, URZ, URZ, URZ ;  /* 0x0000003f3f3ff290 */ /* 0x000ff4000fffe03f */
[----:B------:R2:W-:Y:S02]  /*52000*/  STL.64 [R1+0xa0], R20 ;  /* 0x0000a01401007387 */ /* 0x0005e40000100a00 */
[----:B--2---:R-:W-:Y:S02]  /*52010*/  IMAD.MOV.U32 R20, RZ, RZ, R19 ;  /* 0x000000ffff147224 */ /* 0x004fe400078e0013 */
[----:B------:R-:W-:Y:S01]  /*52020*/  IMAD.MOV.U32 R21, RZ, RZ, R18 ;  /* 0x000000ffff157224 */ /* 0x000fe200078e0012 */
[----:B------:R-:W-:Y:S04]  /*52030*/  STL.64 [R1+0xa8], R22 ;  /* 0x0000a81601007387 */ /* 0x000fe80000100a00 */
[----:B------:R0:W-:Y:S04]  /*52040*/  STL.64 [R1+0x5390], R20 ;  /* 0x0053901401007387 */ /* 0x0001e80000100a00 */
[----:B0-----:R-:W2:Y:S01]  /*52050*/  LDL.LU R20, [R1+0x8d0] ;  /* 0x0008d00001147983 */ /* 0x001ea20000300800 */
[----:B------:R-:W2:Y:S02]  /*52060*/  LDL.LU R21, [R1+0x8d4] ;  /* 0x0008d40001157983 */ /* 0x000ea40000300800 */
[----:B------:R-:W2:Y:S02]  /*52070*/  LDL.LU R22, [R1+0x8d8] ;  /* 0x0008d80001167983 */ /* 0x000ea40000300800 */
[----:B------:R-:W2:Y:S01]  /*52080*/  LDL.LU R23, [R1+0x8dc] ;  /* 0x0008dc0001177983 */ /* 0x000ea20000300800 */
[----:B------:R-:W-:Y:S01]  /*52090*/  STL.64 [R1+0x52a8], R24 ;  /* 0x0052a81801007387 */ /* 0x000fe20000100a00 */
[C---:B---3--:R-:W-:Y:S03]  /*520a0*/  HMMA.16816.F32.BF16 R16, R4.reuse, R16, R8 ;  /* 0x000000100410723c */ /* 0x048fe60000041808 */
[----:B------:R-:W3:Y:S01]  /*520b0*/  LDL.LU.64 R10, [R1+0x5400] ;  /* 0x00540000010a7983 */ /* 0x000ee20000300a00 */
[----:B------:R-:W3:Y:S11]  /*520c0*/  LDL.LU.64 R8, [R1+0x53f8] ;  /* 0x0053f80001087983 */ /* 0x000ef60000300a00 */
[----:B------:R-:W-:Y:S08]  /*520d0*/  @!UPT UIADD3 URZ, URZ, URZ, URZ ;  /* 0x0000003f3f3ff290 */ /* 0x000ff0000fffe03f */
        /* <DEDUP_REMOVED lines=14> */
[----:B------:R-:W-:Y:S01]  /*521c0*/  STL.64 [R1+0x70], R16 ;  /* 0x0000701001007387 */ /* 0x000fe20000100a00 */
[----:B------:R0:W-:Y:S03]  /*521d0*/  STL.64 [R1+0x78], R18 ;  /* 0x0000781201007387 */ /* 0x0001e60000100a00 */
[----:B0-----:R-:W2:Y:S01]  /*521e0*/  LDL.LU.64 R18, [R1+0x53c0] ;  /* 0x0053c00001127983 */ /* 0x001ea20000300a00 */
[----:B------:R-:W3:Y:S02]  /*521f0*/  LDL.LU.64 R16, [R1+0x53b8] ;  /* 0x0053b80001107983 */ /* 0x000ee40000300a00 */
[C---:B---3--:R-:W-:Y:S11]  /*52200*/  HMMA.16816.F32.BF16 R8, R4.reuse, R16, R8 ;  /* 0x000000100408723c */ /* 0x048ff60000041808 */
[----:B------:R-:W-:Y:S11]  /*52210*/  @!UPT UIADD3 URZ, URZ, URZ, URZ ;  /* 0x0000003f3f3ff290 */ /* 0x000ff6000fffe03f */
[----:B------:R-:W-:Y:S01]  /*52220*/  @!UPT UIADD3 URZ, URZ, URZ, URZ ;  /* 0x0000003f3f3ff290 */ /* 0x000fe2000fffe03f */
[----:B------:R-:W-:Y:S01]  /*52230*/  STL.64 [R1+0x60], R8 ;  /* 0x0000600801007387 */ /* 0x000fe20000100a00 */
[----:B------:R0:W-:Y:S03]  /*52240*/  STL.64 [R1+0x68], R10 ;  /* 0x0000680a01007387 */ /* 0x0001e60000100a00 */
[----:B0-----:R-:W4:Y:S01]  /*52250*/  LDL.LU.64 R10, [R1+0x53b0] ;  /* 0x0053b000010a7983 */ /* 0x001f220000300a00 */
[----:B------:R-:W4:Y:S02]  /*52260*/  LDL.LU.64 R8, [R1+0x53a8] ;  /* 0x0053a80001087983 */ /* 0x000f240000300a00 */
[----:B--2---:R-:W-:Y:S02]  /*52270*/  STL.64 [R1+0x5240], R18 ;  /* 0x0052401201007387 */ /* 0x004fe40000100a00 */
[----:B------:R-:W2:Y:S01]  /*52280*/  LDL.LU R16, [R1+0x880] ;  /* 0x0008800001107983 */ /* 0x000ea20000300800 */
[----:B------:R-:W2:Y:S01]  /*52290*/  LDL.LU R17, [R1+0x884] ;  /* 0x0008840001117983 */ /* 0x000ea20000300800 */
[C---:B----4-:R-:W-:Y:S11]  /*522a0*/  HMMA.16816.F32.BF16 R8, R4.reuse, R12, R8 ;  /* 0x0000000c0408723c */ /* 0x050ff60000041808 */
[----:B------:R-:W-:Y:S11]  /*522b0*/  @!UPT UIADD3 URZ, URZ, URZ, URZ ;  /* 0x0000003f3f3ff290 */ /* 0x000ff6000fffe03f */
[----:B------:R-:W-:Y:S01]  /*522c0*/  @!UPT UIADD3 URZ, URZ, URZ, URZ ;  /* 0x0000003f3f3ff290 */ /* 0x000fe2000fffe03f */
[----:B------:R-:W-:Y:S01]  /*522d0*/  STL.64 [R1+0x50], R8 ;  /* 0x0000500801007387 */ /* 0x000fe20000100a00 */
[----:B------:R0:W-:Y:S03]  /*522e0*/  STL.64 [R1+0x58], R10 ;  /* 0x0000580a01007387 */ /* 0x0001e60000100a00 */
[----:B0-----:R-:W3:Y:S01]  /*522f0*/  LDL.LU.64 R10, [R1+0x53a0] ;  /* 0x0053a000010a7983 */ /* 0x001ee20000300a00 */
[----:B------:R-:W4:Y:S02]  /*52300*/  LDL.LU.64 R8, [R1+0x5398] ;  /* 0x0053980001087983 */ /* 0x000f240000300a00 */
[----:B----4-:R-:W-:Y:S11]  /*52310*/  HMMA.16816.F32.BF16 R20, R4, R8, R20 ;  /* 0x000000080414723c */ /* 0x010ff60000041814 */
[----:B------:R-:W-:Y:S11]  /*52320*/  @!UPT UIADD3 URZ, URZ, URZ, URZ ;  /* 0x0000003f3f3ff290 */ /* 0x000ff6000fffe03f */
[----:B------:R-:W-:Y:S01]  /*52330*/  @!UPT UIADD3 URZ, URZ, URZ, URZ ;  /* 0x0000003f3f3ff290 */ /* 0x000fe2000fffe03f */
[----:B------:R0:W-:Y:S04]  /*52340*/  STL.64 [R1+0x40], R20 ;  /* 0x0000401401007387 */ /* 0x0001e80000100a00 */
[----:B0-----:R-:W2:Y:S01]  /*52350*/  LDL.LU.64 R20, [R1+0x5390] ;  /* 0x0053900001147983 */ /* 0x001ea20000300a00 */
[----:B------:R-:W-:Y:S02]  /*52360*/  IMAD.MOV.U32 R18, RZ, RZ, R29 ;  /* 0x000000ffff127224 */ /* 0x000fe400078e001d */
[----:B------:R-:W-:Y:S02]  /*52370*/  IMAD.MOV.U32 R19, RZ, RZ, R28 ;  /* 0x000000ffff137224 */ /* 0x000fe400078e001c */
[----:B------:R-:W-:Y:S02]  /*52380*/  IMAD.MOV.U32 R28, RZ, RZ, R23 ;  /* 0x000000ffff1c7224 */ /* 0x000fe400078e0017 */
[----:B------:R-:W-:-:S03]  /*52390*/  IMAD.MOV.U32 R29, RZ, RZ, R22 ;  /* 0x000000ffff1d7224 */ /* 0x000fc600078e0016 */
[----:B------:R-:W-:Y:S02]  /*523a0*/  STL [R1+0x4b84], R28 ;  /* 0x004b841c01007387 */ /* 0x000fe40000100800 */
[----:B------:R-:W-:Y:S01]  /*523b0*/  STL [R1+0x4b80], R29 ;  /* 0x004b801d01007387 */ /* 0x000fe20000100800 */
[----:B--2---:R-:W-:Y:S11]  /*523c0*/  HMMA.16816.F32.BF16 R16, R4, R20, R16 ;  /* 0x000000140410723c */ /* 0x004ff60000041810 */
[----:B------:R-:W-:Y:S11]  /*523d0*/  @!UPT UIADD3 URZ, URZ, URZ, URZ ;  /* 0x0000003f3f3ff290 */ /* 0x000ff6000fffe03f */
[----:B------:R-:W-:Y:S02]  /*523e0*/  @!UPT UIADD3 URZ, URZ, URZ, URZ ;  /* 0x0000003f3f3ff290 */ /* 0x000fe4000fffe03f */
[----:B------:R-:W-:Y:S02]  /*523f0*/  IMAD.MOV.U32 R8, RZ, RZ, R19 ;  /* 0x000000ffff087224 */ /* 0x000fe400078e0013 */
[----:B------:R-:W-:-:S03]  /*52400*/  IMAD.MOV.U32 R9, RZ, RZ, R18 ;  /* 0x000000ffff097224 */ /* 0x000fc600078e0012 */
[----:B------:R0:W-:Y:S02]  /*52410*/  STL [R1+0x501c], R8 ;  /* 0x00501c0801007387 */ /* 0x0001e40000100800 */
[----:B------:R1:W-:Y:S02]  /*52420*/  STL [R1+0x5018], R9 ;  /* 0x0050180901007387 */ /* 0x0003e40000100800 */
[----:B---3--:R2:W-:Y:S01]  /*52430*/  STL.64 [R1+0x5238], R10 ;  /* 0x0052380a01007387 */ /* 0x0085e20000100a00 */
[----:B0-----:R-:W3:Y:S01]  /*52440*/  LDL.LU R8, [R1+0x4c0] ;  /* 0x0004c00001087983 */ /* 0x001ee20000300800 */
[----:B-1----:R-:W3:Y:S03]  /*52450*/  LDL.LU R9, [R1+0x4c4] ;  /* 0x0004c40001097983 */ /* 0x002ee60000300800 */
[----:B--2---:R-:W2:Y:S01]  /*52460*/  LDL.LU R10, [R1+0x4c8] ;  /* 0x0004c800010a7983 */ /* 0x004ea20000300800 */
[----:B------:R-:W2:Y:S03]  /*52470*/  LDL.LU R11, [R1+0x4cc] ;  /* 0x0004cc00010b7983 */ /* 0x000ea60000300800 */
[----:B--2---:R-:W-:Y:S01]  /*52480*/  STL.64 [R1+0x5250], R10 ;  /* 0x0052500a01007387 */ /* 0x004fe20000100a00 */
[----:B---3--:R0:W-:Y:S03]  /*52490*/  STL.64 [R1+0x5248], R8 ;  /* 0x0052480801007387 */ /* 0x0081e60000100a00 */
[----:B0-----:R-:W2:Y:S01]  /*524a0*/  LDL.LU R8, [R1+0x4d0] ;  /* 0x0004d00001087983 */ /* 0x001ea20000300800 */
[----:B------:R-:W2:Y:S02]  /*524b0*/  LDL.LU R9, [R1+0x4d4] ;  /* 0x0004d40001097983 */ /* 0x000ea40000300800 */
[----:B------:R-:W3:Y:S02]  /*524c0*/  LDL.LU R10, [R1+0x4d8] ;  /* 0x0004d800010a7983 */ /* 0x000ee40000300800 */
[----:B------:R-:W3:Y:S02]  /*524d0*/  LDL.LU R11, [R1+0x4dc] ;  /* 0x0004dc00010b7983 */ /* 0x000ee40000300800 */
[----:B---3--:R0:W-:Y:S01]  /*524e0*/  STL.64 [R1+0x5260], R10 ;  /* 0x0052600a01007387 */ /* 0x0081e20000100a00 */
[----:B--2---:R-:W-:Y:S03]  /*524f0*/  STL.64 [R1+0x5258], R8 ;  /* 0x0052580801007387 */ /* 0x004fe60000100a00 */
[----:B0-----:R-:W2:Y:S04]  /*52500*/  LDL R10, [R1+0x18] ;  /* 0x00001800010a7983 */ /* 0x001ea80000100800 */
[----:B------:R-:W2:Y:S04]  /*52510*/  LDL R11, [R1+0x1c] ;  /* 0x00001c00010b7983 */ /* 0x000ea80000100800 */
[----:B--2---:R0:W-:Y:S04]  /*52520*/  STL.64 [R1+0x5270], R10 ;  /* 0x0052700a01007387 */ /* 0x0041e80000100a00 */
[----:B0-----:R-:W2:Y:S04]  /*52530*/  LDL.64 R10, [R1+0x28] ;  /* 0x00002800010a7983 */ /* 0x001ea80000100a00 */
[----:B--2---:R0:W-:Y:S01]  /*52540*/  STL.64 [R1+0x52a0], R10 ;  /* 0x0052a00a01007387 */ /* 0x0041e20000100a00 */
[----:B------:R-:W2:Y:S02]  /*52550*/  LDL.LU R8, [R1+0x500] ;  /* 0x0005000001087983 */ /* 0x000ea40000300800 */
[----:B------:R-:W2:Y:S01]  /*52560*/  LDL.LU R9, [R1+0x504] ;  /* 0x0005040001097983 */ /* 0x000ea20000300800 */
[----:B0-----:R-:W3:Y:S01]  /*52570*/  LDL.LU R10, [R1+0x508] ;  /* 0x00050800010a7983 */ /* 0x001ee20000300800 */
[----:B------:R-:W3:Y:S02]  /*52580*/  LDL.LU R11, [R1+0x50c] ;  /* 0x00050c00010b7983 */ /* 0x000ee40000300800 */
[----:B------:R-:W-:-:S02]  /*52590*/  IMAD.MOV.U32 R24, RZ, RZ, R0 ;  /* 0x000000ffff187224 */ /* 0x000fc400078e0000 */
[----:B------:R-:W-:Y:S01]  /*525a0*/  IMAD.MOV.U32 R25, RZ, RZ, R2 ;  /* 0x000000ffff197224 */ /* 0x000fe200078e0002 */
[----:B---3--:R-:W-:Y:S01]  /*525b0*/  STL.64 [R1+0x52b8], R10 ;  /* 0x0052b80a01007387 */ /* 0x008fe20000100a00 */
[----:B--2---:R0:W-:Y:S02]  /*525c0*/  STL.64 [R1+0x52b0], R8 ;  /* 0x0052b00801007387 */ /* 0x0041e40000100a00 */
[----:B------:R-:W2:Y:S02]  /*525d0*/  LDL.LU R0, [R1+0x5388] ;  /* 0x0053880001007983 */ /* 0x000ea40000300800 */
[----:B------:R-:W3:Y:S01]  /*525e0*/  LDL.LU R2, [R1+0x5384] ;  /* 0x0053840001027983 */ /* 0x000ee20000300800 */
[----:B------:R1:W-:Y:S04]  /*525f0*/  STL.64 [R1+0x52c0], R24 ;  /* 0x0052c01801007387 */ /* 0x0003e80000100a00 */
[----:B0-----:R-:W4:Y:S01]  /*52600*/  LDL.LU R8, [R1+0x840] ;  /* 0x0008400001087983 */ /* 0x001f220000300800 */
[----:B------:R-:W4:Y:S02]  /*52610*/  LDL.LU R9, [R1+0x844] ;  /* 0x0008440001097983 */ /* 0x000f240000300800 */
[----:B------:R-:W2:Y:S02]  /*52620*/  LDL.LU R10, [R1+0x848] ;  /* 0x00084800010a7983 */ /* 0x000ea40000300800 */
[----:B------:R-:W2:Y:S02]  /*52630*/  LDL.LU R11, [R1+0x84c] ;  /* 0x00084c00010b7983 */ /* 0x000ea40000300800 */
[----:B-1----:R-:W-:-:S02]  /*52640*/  IMAD.MOV.U32 R24, RZ, RZ, R14 ;  /* 0x000000ffff187224 */ /* 0x002fc400078e000e */
[----:B------:R-:W-:Y:S01]  /*52650*/  IMAD.MOV.U32 R25, RZ, RZ, R15 ;  /* 0x000000ffff197224 */ /* 0x000fe200078e000f */
[----:B--2---:R-:W-:Y:S01]  /*52660*/  STL.64 [R1+0x52d0], R10 ;  /* 0x0052d00a01007387 */ /* 0x004fe20000100a00 */
[----:B----4-:R-:W-:Y:S02]  /*52670*/  STL.64 [R1+0x52c8], R8 ;  /* 0x0052c80801007387 */ /* 0x010fe40000100a00 */
[----:B------:R-:W2:Y:S02]  /*52680*/  LDL.LU R14, [R1+0x5380] ;  /* 0x00538000010e7983 */ /* 0x000ea40000300800 */
[----:B------:R-:W4:Y:S01]  /*52690*/  LDL.LU R15, [R1+0x537c] ;  /* 0x00537c00010f7983 */ /* 0x000f220000300800 */
[----:B------:R0:W-:Y:S02]  /*526a0*/  STL.64 [R1+0x52d8], R24 ;  /* 0x0052d81801007387 */ /* 0x0001e40000100a00 */
[----:B0-----:R-:W-:Y:S02]  /*526b0*/  IMAD.MOV.U32 R24, RZ, RZ, R27 ;  /* 0x000000ffff187224 */ /* 0x001fe400078e001b */
        /* <DEDUP_REMOVED lines=12> */
[----:B------:R0:W-:Y:S01]  /*52780*/  STL.64 [R1+0x5318], R24 ;  /* 0x0053181801007387 */ /* 0x0001e20000100a00 */
[----:B------:R-:W2:Y:S02]  /*52790*/  LDL.LU R8, [R1+0x850] ;  /* 0x0008500001087983 */ /* 0x000ea40000300800 */
[----:B------:R-:W2:Y:S02]  /*527a0*/  LDL.LU R9, [R1+0x854] ;  /* 0x0008540001097983 */ /* 0x000ea40000300800 */
[----:B------:R-:W2:Y:S01]  /*527b0*/  LDL.LU R10, [R1+0x858] ;  /* 0x00085800010a7983 */ /* 0x000ea20000300800 */
[----:B------:R-:W2:Y:S01]  /*527c0*/  LDL.LU R11, [R1+0x85c] ;  /* 0x00085c00010b7983 */ /* 0x000ea20000300800 */
[----:B0-----:R-:W-:-:S02]  /*527d0*/  IMAD.MOV.U32 R24, RZ, RZ, R14 ;  /* 0x000000ffff187224 */ /* 0x001fc400078e000e */
[----:B---3--:R-:W-:Y:S01]  /*527e0*/  IMAD.MOV.U32 R25, RZ, RZ, R2 ;  /* 0x000000ffff197224 */ /* 0x008fe200078e0002 */
[----:B------:R-:W3:Y:S01]  /*527f0*/  LDL.LU R14, [R1+0x5370] ;  /* 0x00537000010e7983 */ /* 0x000ee20000300800 */
[----:B------:R-:W3:Y:S03]  /*52800*/  LDL.LU R2, [R1+0x536c] ;  /* 0x00536c0001027983 */ /* 0x000ee60000300800 */
[----:B------:R-:W-:Y:S04]  /*52810*/  STL.64 [R1+0x5330], R24 ;  /* 0x0053301801007387 */ /* 0x000fe80000100a00 */
[----:B--2---:R-:W-:Y:S01]  /*52820*/  STL.64 [R1+0x52e8], R10 ;  /* 0x0052e80a01007387 */ /* 0x004fe20000100a00 */
[----:B------:R0:W-:Y:S02]  /*52830*/  STL.64 [R1+0x52e0], R8 ;  /* 0x0052e00801007387 */ /* 0x0001e40000100a00 */
[----:B------:R-:W-:-:S02]  /*52840*/  IMAD.MOV.U32 R13, RZ, RZ, R16 ;  /* 0x000000ffff0d7224 */ /* 0x000fc400078e0010 */
[----:B------:R-:W-:Y:S01]  /*52850*/  IMAD.MOV.U32 R12, RZ, RZ, R17 ;  /* 0x000000ffff0c7224 */ /* 0x000fe200078e0011 */
[----:B---3--:R-:W1:Y:S04]  /*52860*/  LDSM.16.MT88.4 R20, [R2+0x6080] ;  /* 0x006080000214783b */ /* 0x008e680000004200 */
[----:B0-----:R-:W2:Y:S01]  /*52870*/  LDL.LU R8, [R1+0x860] ;  /* 0x0008600001087983 */ /* 0x001ea20000300800 */
[----:B------:R-:W2:Y:S02]  /*52880*/  LDL.LU R9, [R1+0x864] ;  /* 0x0008640001097983 */ /* 0x000ea40000300800 */
[----:B------:R-:W3:Y:S02]  /*52890*/  LDL.LU R10, [R1+0x868] ;  /* 0x00086800010a7983 */ /* 0x000ee40000300800 */
[----:B------:R-:W3:Y:S02]  /*528a0*/  LDL.LU R11, [R1+0x86c] ;  /* 0x00086c00010b7983 */ /* 0x000ee40000300800 */
[----:B------:R-:W-:-:S02]  /*528b0*/  IMAD.MOV.U32 R24, RZ, RZ, R0 ;  /* 0x000000ffff187224 */ /* 0x000fc400078e0000 */
[----:B----4-:R-:W-:Y:S01]  /*528c0*/  IMAD.MOV.U32 R25, RZ, RZ, R15 ;  /* 0x000000ffff197224 */ /* 0x010fe200078e000f */
[----:B------:R-:W4:Y:S01]  /*528d0*/  LDL.LU R0, [R1+0x5368] ;  /* 0x0053680001007983 */ /* 0x000f220000300800 */
[----:B------:R-:W4:Y:S03]  /*528e0*/  LDL.LU R15, [R1+0x5364] ;  /* 0x00536400010f7983 */ /* 0x000f260000300800 */
[----:B------:R-:W-:Y:S04]  /*528f0*/  STL.64 [R1+0x5348], R24 ;  /* 0x0053481801007387 */ /* 0x000fe80000100a00 */
[----:B---3--:R-:W-:Y:S01]  /*52900*/  STL.64 [R1+0x5310], R10 ;  /* 0x0053100a01007387 */ /* 0x008fe20000100a00 */
[----:B--2---:R0:W-:Y:S03]  /*52910*/  STL.64 [R1+0x5308], R8 ;  /* 0x0053080801007387 */ /* 0x0041e60000100a00 */
[----:B0-----:R-:W2:Y:S01]  /*52920*/  LDL.LU R8, [R1+0x890] ;  /* 0x0008900001087983 */ /* 0x001ea20000300800 */
[----:B------:R-:W2:Y:S02]  /*52930*/  LDL.LU R9, [R1+0x894] ;  /* 0x0008940001097983 */ /* 0x000ea40000300800 */
[----:B------:R-:W3:Y:S02]  /*52940*/  LDL.LU R10, [R1+0x898] ;  /* 0x00089800010a7983 */ /* 0x000ee40000300800 */
[----:B------:R-:W3:Y:S02]  /*52950*/  LDL.LU R11, [R1+0x89c] ;  /* 0x00089c00010b7983 */ /* 0x000ee40000300800 */
[----:B------:R-:W-:-:S02]  /*52960*/  IMAD.MOV.U32 R24, RZ, RZ, R14 ;  /* 0x000000ffff187224 */ /* 0x000fc400078e000e */
[----:B------:R-:W4:Y:S04]  /*52970*/  LDL.LU R14, [R1+0x5360] ;  /* 0x00536000010e7983 */ /* 0x000f280000300800 */
        /* <DEDUP_REMOVED lines=18> */
[----:B------:R-:W3:Y:S01]  /*52aa0*/  LDL.64 R18, [R1+0x8] ;  /* 0x0000080001127983 */ /* 0x000ee20000100a00 */
[----:B------:R-:W-:-:S03]  /*52ab0*/  IMAD.MOV.U32 R25, RZ, RZ, R3 ;  /* 0x000000ffff197224 */ /* 0x000fc600078e0003 */
[----:B---3--:R0:W-:Y:S01]  /*52ac0*/  STL.64 [R1+0x5268], R18 ;  /* 0x0052681201007387 */ /* 0x0081e20000100a00 */
[----:B------:R-:W3:Y:S02]  /*52ad0*/  LDL.LU R16, [R1+0x4e0] ;  /* 0x0004e00001107983 */ /* 0x000ee40000300800 */
[----:B------:R-:W3:Y:S01]  /*52ae0*/  LDL.LU R17, [R1+0x4e4] ;  /* 0x0004e40001117983 */ /* 0x000ee20000300800 */
[----:B0-----:R-:W3:Y:S01]  /*52af0*/  LDL.LU R18, [R1+0x4e8] ;  /* 0x0004e80001127983 */ /* 0x001ee20000300800 */
[----:B------:R-:W3:Y:S01]  /*52b00*/  LDL.LU R19, [R1+0x4ec] ;  /* 0x0004ec0001137983 */ /* 0x000ee20000300800 */
[C---:B--2---:R-:W-:Y:S02]  /*52b10*/  HMMA.16816.F32.BF16 R24, R4.reuse, R24, R8 ;  /* 0x000000180418723c */ /* 0x044fe40000041808 */
[----:B---3--:R-:W-:Y:S01]  /*52b20*/  STL.64 [R1+0x5280], R18 ;  /* 0x0052801201007387 */ /* 0x008fe20000100a00 */
[----:B------:R0:W-:Y:S03]  /*52b30*/  STL.64 [R1+0x5278], R16 ;  /* 0x0052781001007387 */ /* 0x0001e60000100a00 */
[----:B0-----:R-:W2:Y:S01]  /*52b40*/  LDL.LU R16, [R1+0x4f0] ;  /* 0x0004f00001107983 */ /* 0x001ea20000300800 */
[----:B------:R-:W2:Y:S02]  /*52b50*/  LDL.LU R17, [R1+0x4f4] ;  /* 0x0004f40001117983 */ /* 0x000ea40000300800 */
[----:B------:R-:W2:Y:S02]  /*52b60*/  LDL.LU R18, [R1+0x4f8] ;  /* 0x0004f80001127983 */ /* 0x000ea40000300800 */
[----:B------:R-:W2:Y:S01]  /*52b70*/  LDL.LU R19, [R1+0x4fc] ;  /* 0x0004fc0001137983 */ /* 0x000ea20000300800 */
[----:B------:R-:W-:Y:S01]  /*52b80*/  STL [R1+0x4df0], R12 ;  /* 0x004df00c01007387 */ /* 0x000fe20000100800 */
[----:B------:R-:W-:Y:S02]  /*52b90*/  STL [R1+0x4a30], R13 ;  /* 0x004a300d01007387 */ /* 0x000fe40000100800 */
[----:B-1----:R-:W-:Y:S02]  /*52ba0*/  STL.64 [R1+0x51a8], R22 ;  /* 0x0051a81601007387 */ /* 0x002fe40000100a00 */
[----:B------:R0:W-:Y:S02]  /*52bb0*/  STL.64 [R1+0x51a0], R20 ;  /* 0x0051a01401007387 */ /* 0x0001e40000100a00 */
[----:B0-----:R-:W3:Y:S01]  /*52bc0*/  LDL.LU.64 R20, [R1+0x110] ;  /* 0x0001100001147983 */ /* 0x001ee20000300a00 */
[----:B------:R-:W2:Y:S02]  /*52bd0*/  LDL.64 R22, [R1+0x118] ;  /* 0x0001180001167983 */ /* 0x000ea40000100a00 */
[----:B------:R-:W2:Y:S02]  /*52be0*/  LDL.LU.64 R10, [R1+0x5358] ;  /* 0x00535800010a7983 */ /* 0x000ea40000300a00 */
[----:B------:R-:W2:Y:S01]  /*52bf0*/  LDL.LU.64 R8, [R1+0x5350] ;  /* 0x0053500001087983 */ /* 0x000ea20000300a00 */
        /* <DEDUP_REMOVED lines=29> */
[----:B------:R-:W-:Y:S03]  /*52dd0*/  STL.64 [R1+0x878], R26 ;  /* 0x0008781a01007387 */ /* 0x000fe60000100a00 */
[----:B0-----:R-:W2:Y:S01]  /*52de0*/  LDL.LU.64 R24, [R1+0x52f0] ;  /* 0x0052f00001187983 */ /* 0x001ea20000300a00 */
[----:B------:R0:W-:Y:S02]  /*52df0*/  STL.64 [R1+0x51f0], R22 ;  /* 0x0051f01601007387 */ /* 0x0001e40000100a00 */
[----:B------:R-:W3:Y:S02]  /*52e00*/  LDL.LU R20, [R1+0x4a0] ;  /* 0x0004a00001147983 */ /* 0x000ee40000300800 */
[----:B------:R-:W3:Y:S01]  /*52e10*/  LDL.LU R21, [R1+0x4a4] ;  /* 0x0004a40001157983 */ /* 0x000ee20000300800 */
[----:B0-----:R-:W3:Y:S01]  /*52e20*/  LDL.LU R22, [R1+0x4a8] ;  /* 0x0004a80001167983 */ /* 0x001ee20000300800 */
[----:B------:R-:W3:Y:S01]  /*52e30*/  LDL.LU R23, [R1+0x4ac] ;  /* 0x0004ac0001177983 */ /* 0x000ee20000300800 */
        /* <DEDUP_REMOVED lines=22> */
[----:B------:R-:W2:Y:S01]  /*52fa0*/  LDL.LU.64 R10, [R1+0x52a0] ;  /* 0x0052a000010a7983 */ /* 0x000ea20000300a00 */
[----:B-1----:R-:W2:Y:S02]  /*52fb0*/  LDL.LU.64 R26, [R1+0x5298] ;  /* 0x00529800011a7983 */ /* 0x002ea40000300a00 */
[----:B------:R-:W2:Y:S11]  /*52fc0*/  LDL.LU.64 R24, [R1+0x5290] ;  /* 0x0052900001187983 */ /* 0x000eb60000300a00 */
[----:B------:R-:W-:Y:S07]  /*52fd0*/  @!UPT UIADD3 URZ, URZ, URZ, URZ ;  /* 0x0000003f3f3ff290 */ /* 0x000fee000fffe03f */
[----:B------:R0:W-:Y:S01]  /*52fe0*/  STL.64 [R1+0x500], R4 ;  /* 0x0005000401007387 */ /* 0x0001e20000100a00 */
[----:B------:R4:W-:Y:S03]  /*52ff0*/  STL.64 [R1+0x508], R6 ;  /* 0x0005080601007387 */ /* 0x0009e60000100a00 */
[----:B0-----:R-:W3:Y:S01]  /*53000*/  LDL.LU R4, [R1+0x4b0] ;  /* 0x0004b00001047983 */ /* 0x001ee20000300800 */
[----:B------:R-:W3:Y:S02]  /*53010*/  LDL.LU R5, [R1+0x4b4] ;  /* 0x0004b40001057983 */ /* 0x000ee40000300800 */
[----:B----4-:R-:W-:Y:S02]  /*53020*/  IMAD.MOV.U32 R6, RZ, RZ, R14 ;  /* 0x000000ffff067224 */ /* 0x010fe400078e000e */
[----:B------:R-:W-:Y:S01]  /*53030*/  IMAD.MOV.U32 R7, RZ, RZ, R15 ;  /* 0x000000ffff077224 */ /* 0x000fe200078e000f */
[----:B------:R-:W3:Y:S01]  /*53040*/  LDL.LU R14, [R1+0x528c] ;  /* 0x00528c00010e7983 */ /* 0x000ee20000300800 */
[----:B------:R-:W3:Y:S01]  /*53050*/  LDL.LU R15, [R1+0x5288] ;  /* 0x00528800010f7983 */ /* 0x000ee20000300800 */
        /* <DEDUP_REMOVED lines=12> */
[----:B------:R-:W2:Y:S11]  /*53120*/  LDL.LU.64 R18, [R1+0x5268] ;  /* 0x0052680001127983 */ /* 0x000eb60000300a00 */
[----:B------:R-:W-:Y:S09]  /*53130*/  @!UPT UIADD3 URZ, URZ, URZ, URZ ;  /* 0x0000003f3f3ff290 */ /* 0x000ff2000fffe03f */
[----:B------:R-:W-:Y:S01]  /*53140*/  STL.64 [R1+0x4e0], R8 ;  /* 0x0004e00801007387 */ /* 0x000fe20000100a00 */
[----:B------:R0:W-:Y:S03]  /*53150*/  STL.64 [R1+0x4e8], R10 ;  /* 0x0004e80a01007387 */ /* 0x0001e60000100a00 */
[----:B0-----:R-:W4:Y:S01]  /*53160*/  LDL.LU.64 R10, [R1+0x5260] ;  /* 0x00526000010a7983 */ /* 0x001f220000300a00 */
[----:B------:R-:W4:Y:S02]  /*53170*/  LDL.LU.64 R8, [R1+0x5258] ;  /* 0x0052580001087983 */ /* 0x000f240000300a00 */
[----:B--2---:R-:W-:Y:S02]  /*53180*/  IMAD.MOV.U32 R28, RZ, RZ, R18 ;  /* 0x000000ffff1c7224 */ /* 0x004fe400078e0012 */
[----:B------:R-:W-:Y:S01]  /*53190*/  IMAD.MOV.U32 R29, RZ, RZ, R19 ;  /* 0x000000ffff1d7224 */ /* 0x000fe200078e0013 */
[C---:B----4-:R-:W-:Y:S11]  /*531a0*/  HMMA.16816.F32.BF16 R8, R24.reuse, R18, R8 ;  /* 0x000000121808723c */ /* 0x050ff60000041808 */
[----:B------:R-:W-:Y:S11]  /*531b0*/  @!UPT UIADD3 URZ, URZ, URZ, URZ ;  /* 0x0000003f3f3ff290 */ /* 0x000ff6000fffe03f */
[----:B------:R-:W-:Y:S01]  /*531c0*/  @!UPT UIADD3 URZ, URZ, URZ, URZ ;  /* 0x0000003f3f3ff290 */ /* 0x000fe2000fffe03f */
        /* <DEDUP_REMOVED lines=10> */
[----:B0-----:R-:W2:Y:S01]  /*53270*/  LDL.LU.64 R10, [R1+0x5238] ;  /* 0x00523800010a7983 */ /* 0x001ea20000300a00 */
[----:B------:R3:W-:Y:S02]  /*53280*/  STL.64 [R1+0x5158], R18 ;  /* 0x0051581201007387 */ /* 0x0007e40000100a00 */
[C---:B---3--:R-:W-:Y:S01]  /*53290*/  HMMA.16816.F32.BF16 R16, R24.reuse, R14, R4 ;  /* 0x0000000e1810723c */ /* 0x048fe20000041804 */
[----:B------:R-:W-:Y:S11]  /*532a0*/  STL.64 [R1+0x5200], R14 ;  /* 0x0052000e01007387 */ /* 0x000ff60000100a00 */
[----:B------:R-:W-:Y:S11]  /*532b0*/  @!UPT UIADD3 URZ, URZ, URZ, URZ ;  /* 0x0000003f3f3ff290 */ /* 0x000ff6000fffe03f */
[----:B------:R0:W-:Y:S01]  /*532c0*/  STL.64 [R1+0x4b0], R16 ;  /* 0x0004b01001007387 */ /* 0x0001e20000100a00 */
[----:B------:R1:W-:Y:S03]  /*532d0*/  STL.64 [R1+0x4b8], R18 ;  /* 0x0004b81201007387 */ /* 0x0003e60000100a00 */
[----:B0-----:R-:W3:Y:S01]  /*532e0*/  LDL.LU R16, [R1+0x830] ;  /* 0x0008300001107983 */ /* 0x001ee20000300800 */
[C---:B--2---:R-:W-:Y:S11]  /*532f0*/  HMMA.16816.F32.BF16 R4, R24.reuse, R10, R20 ;  /* 0x0000000a1804723c */ /* 0x044ff60000041814 */
[----:B------:R-:W-:Y:S11]  /*53300*/  @!UPT UIADD3 URZ, URZ, URZ, URZ ;  /* 0x0000003f3f3ff290 */ /* 0x000ff6000fffe03f */
[----:B------:R-:W-:Y:S01]  /*53310*/  @!UPT UIADD3 URZ, URZ, URZ, URZ ;  /* 0x0000003f3f3ff290 */ /* 0x000fe2000fffe03f */
[----:B------:R-:W-:Y:S01]  /*53320*/  STL.64 [R1+0x4a0], R4 ;  /* 0x0004a00401007387 */ /* 0x000fe20000100a00 */
[----:B------:R-:W-:Y:S02]  /*53330*/  STL.64 [R1+0x4a8], R6 ;  /* 0x0004a80601007387 */ /* 0x000fe40000100a00 */
[----:B------:R-:W3:Y:S02]  /*53340*/  LDL.LU R17, [R1+0x834] ;  /* 0x0008340001117983 */ /* 0x000ee40000300800 */
[----:B-1----:R-:W3:Y:S01]  /*53350*/  LDL.LU R18, [R1+0x838] ;  /* 0x0008380001127983 */ /* 0x002ee20000300800 */
[----:B------:R-:W3:Y:S01]  /*53360*/  LDL.LU R19, [R1+0x83c] ;  /* 0x00083c0001137983 */ /* 0x000ee20000300800 */
[----:B------:R-:W2:Y:S02]  /*53370*/  LDL.LU R12, [R1+0x800] ;  /* 0x00080000010c7983 */ /* 0x000ea40000300800 */
[----:B------:R-:W2:Y:S02]  /*53380*/  LDL.LU R13, [R1+0x804] ;  /* 0x00080400010d7983 */ /* 0x000ea40000300800 */
[----:B------:R-:W4:Y:S01]  /*53390*/  LDL.LU R14, [R1+0x808] ;  /* 0x00080800010e7983 */ /* 0x000f220000300800 */
[----:B------:R-:W4:Y:S04]  /*533a0*/  LDL.LU R15, [R1+0x80c] ;  /* 0x00080c00010f7983 */ /* 0x000f280000300800 */
[----:B------:R-:W0:Y:S04]  /*533b0*/  LDSM.16.MT88.4 R4, [R2+0x6100] ;  /* 0x006100000204783b */ /* 0x000e280000004200 */
[----:B----4-:R1:W-:Y:S01]  /*533c0*/  STL.64 [R1+0x5210], R14 ;  /* 0x0052100e01007387 */ /* 0x0103e20000100a00 */
[----:B--2---:R2:W-:Y:S03]  /*533d0*/  STL.64 [R1+0x5208], R12 ;  /* 0x0052080c01007387 */ /* 0x0045e60000100a00 */
[----:B-1----:R-:W4:Y:S04]  /*533e0*/  LDL.64 R14, [R1+0x148] ;  /* 0x00014800010e7983 */ /* 0x002f280000100a00 */
[----:B----4-:R1:W-:Y:S01]  /*533f0*/  STL.64 [R1+0x5218], R14 ;  /* 0x0052180e01007387 */ /* 0x0103e20000100a00 */
[----:B--2---:R-:W2:Y:S02]  /*53400*/  LDL.LU R12, [R1+0x820] ;  /* 0x00082000010c7983 */ /* 0x004ea40000300800 */
[----:B------:R-:W2:Y:S01]  /*53410*/  LDL.LU R13, [R1+0x824] ;  /* 0x00082400010d7983 */ /* 0x000ea20000300800 */
[----:B-1----:R-:W4:Y:S01]  /*53420*/  LDL.LU R14, [R1+0x828] ;  /* 0x00082800010e7983 */ /* 0x002f220000300800 */
[----:B------:R-:W4:Y:S03]  /*53430*/  LDL.LU R15, [R1+0x82c] ;  /* 0x00082c00010f7983 */ /* 0x000f260000300800 */
[----:B----4-:R1:W-:Y:S01]  /*53440*/  STL.64 [R1+0x5230], R14 ;  /* 0x0052300e01007387 */ /* 0x0103e20000100a00 */
[----:B--2---:R-:W-:Y:S02]  /*53450*/  STL.64 [R1+0x5228], R12 ;  /* 0x0052280c01007387 */ /* 0x004fe40000100a00 */
[----:B------:R-:W2:Y:S02]  /*53460*/  LDL R22, [R1+0x128] ;  /* 0x0001280001167983 */ /* 0x000ea40000100800 */
[----:B------:R-:W2:Y:S01]  /*53470*/  LDL R23, [R1+0x12c] ;  /* 0x00012c0001177983 */ /* 0x000ea20000100800 */
[----:B-1----:R-:W3:Y:S04]  /*53480*/  LDL.64 R14, [R1+0x38] ;  /* 0x00003800010e7983 */ /* 0x002ee80000100a00 */
[----:B--2---:R1:W-:Y:S04]  /*53490*/  STL.64 [R1+0x5220], R22 ;  /* 0x0052201601007387 */ /* 0x0043e80000100a00 */
[----:B-1----:R-:W2:Y:S01]  /*534a0*/  LDL.64 R22, [R1+0x158] ;  /* 0x0001580001167983 */ /* 0x002ea20000100a00 */
[----:B------:R1:W-:Y:S02]  /*534b0*/  STL.64 [R1+0x5140], R10 ;  /* 0x0051400a01007387 */ /* 0x0003e40000100a00 */
[----:B------:R-:W4:Y:S02]  /*534c0*/  LDL.LU R8, [R1+0x810] ;  /* 0x0008100001087983 */ /* 0x000f240000300800 */
[----:B------:R-:W4:Y:S01]  /*534d0*/  LDL.LU R9, [R1+0x814] ;  /* 0x0008140001097983 */ /* 0x000f220000300800 */
[----:B-1----:R-:W4:Y:S01]  /*534e0*/  LDL.LU R10, [R1+0x818] ;  /* 0x00081800010a7983 */ /* 0x002f220000300800 */
[----:B------:R-:W4:Y:S02]  /*534f0*/  LDL.LU R11, [R1+0x81c] ;  /* 0x00081c00010b7983 */ /* 0x000f240000300800 */
[----:B------:R-:W-:Y:S02]  /*53500*/  STL [R1+0x5198], R2 ;  /* 0x0051980201007387 */ /* 0x000fe40000100800 */
[----:B0-----:R0:W-:Y:S01]  /*53510*/  STL.64 [R1+0x5080], R6 ;  /* 0x0050800601007387 */ /* 0x0011e20000100a00 */
[----:B------:R-:W-:Y:S04]  /*53520*/  STL.64 [R1+0x5078], R4 ;  /* 0x0050780401007387 */ /* 0x000fe80000100a00 */
[----:B0-----:R-:W2:Y:S01]  /*53530*/  LDL.64 R6, [R1+0xd8] ;  /* 0x0000d80001067983 */ /* 0x001ea20000100a00 */
[----:B---3--:R-:W-:Y:S03]  /*53540*/  HMMA.16816.F32.BF16 R16, R24, R14, R16 ;  /* 0x0000000e1810723c */ /* 0x008fe60000041810 */
[----:B--2---:R0:W-:Y:S04]  /*53550*/  STL.64 [R1+0x51e8], R6 ;  /* 0x0051e80601007387 */ /* 0x0041e80000100a00 */
[----:B0-----:R-:W2:Y:S11]  /*53560*/  LDL.64 R6, [R1+0x138] ;  /* 0x0001380001067983 */ /* 0x001eb60000100a00 */
[----:B------:R-:W-:Y:S05]  /*53570*/  @!UPT UIADD3 URZ, URZ, URZ, URZ ;  /* 0x0000003f3f3ff290 */ /* 0x000fea000fffe03f */
[----:B------:R0:W-:Y:S02]  /*53580*/  STL.64 [R1+0x830], R16 ;  /* 0x0008301001007387 */ /* 0x0001e40000100a00 */
[----:B------:R1:W-:Y:S02]  /*53590*/  STL.64 [R1+0x838], R18 ;  /* 0x0008381201007387 */ /* 0x0003e40000100a00 */
[----:B0-----:R-:W-:Y:S02]  /*535a0*/  IMAD.MOV.U32 R17, RZ, RZ, R14 ;  /* 0x000000ffff117224 */ /* 0x001fe400078e000e */
[----:B------:R-:W-:Y:S02]  /*535b0*/  IMAD.MOV.U32 R16, RZ, RZ, R15 ;  /* 0x000000ffff107224 */ /* 0x000fe400078e000f */
[----:B------:R-:W3:Y:S01]  /*535c0*/  LDL.LU.64 R14, [R1+0x5230] ;  /* 0x00523000010e7983 */ /* 0x000ee20000300a00 */
[----:B------:R-:W3:Y:S02]  /*535d0*/  LDL.LU.64 R12, [R1+0x5228] ;  /* 0x00522800010c7983 */ /* 0x000ee40000300a00 */
[----:B------:R0:W-:Y:S02]  /*535e0*/  STL.64 [R1+0x51f8], R16 ;  /* 0x0051f81001007387 */ /* 0x0001e40000100a00 */
[----:B------:R-:W-:-:S02]  /*535f0*/  IMAD.MOV.U32 R2, RZ, RZ, R23 ;  /* 0x000000ffff027224 */ /* 0x000fc400078e0017 */
[----:B-1----:R-:W-:Y:S01]  /*53600*/  IMAD.MOV.U32 R19, RZ, RZ, R0 ;  /* 0x000000ffff137224 */ /* 0x002fe200078e0000 */
[----:B0-----:R-:W2:Y:S01]  /*53610*/  LDL.LU R16, [R1+0x7f0] ;  /* 0x0007f00001107983 */ /* 0x001ea20000300800 */
[----:B------:R-:W2:Y:S02]  /*53620*/  LDL.LU R17, [R1+0x7f4] ;  /* 0x0007f40001117983 */ /* 0x000ea40000300800 */
[----:B------:R-:W2:Y:S01]  /*53630*/  LDL.LU R18, [R1+0x7f8] ;  /* 0x0007f80001127983 */ /* 0x000ea20000300800 */
[C---:B---3--:R-:W-:Y:S01]  /*53640*/  HMMA.16816.F32.BF16 R12, R24.reuse, R22, R12 ;  /* 0x00000016180c723c */ /* 0x048fe2000004180c */
[----:B------:R-:W3:Y:S11]  /*53650*/  LDL.LU.64 R22, [R1+0x5220] ;  /* 0x0052200001167983 */ /* 0x000ef60000300a00 */
[----:B------:R-:W-:Y:S11]  /*53660*/  @!UPT UIADD3 URZ, URZ, URZ, URZ ;  /* 0x0000003f3f3ff290 */ /* 0x000ff6000fffe03f */
[----:B------:R-:W-:Y:S01]  /*53670*/  STL.64 [R1+0x820], R12 ;  /* 0x0008200c01007387 */ /* 0x000fe20000100a00 */
[----:B------:R0:W-:Y:S02]  /*53680*/  STL [R1+0x828], R14 ;  /* 0x0008280e01007387 */ /* 0x0001e40000100800 */
[----:B------:R-:W-:Y:S02]  /*53690*/  IMAD.MOV.U32 R0, RZ, RZ, R15 ;  /* 0x000000ffff007224 */ /* 0x000fe400078e000f */
[----:B0-----:R-:W4:Y:S03]  /*536a0*/  LDL.LU.64 R14, [R1+0x5218] ;  /* 0x00521800010e7983 */ /* 0x001f260000300a00 */
[----:B------:R-:W-:Y:S01]  /*536b0*/  STL [R1+0x4958], R0 ;  /* 0x0049580001007387 */ /* 0x000fe20000100800 */
[C---:B----4-:R-:W-:Y:S11]  /*536c0*/  HMMA.16816.F32.BF16 R8, R24.reuse, R14, R8 ;  /* 0x0000000e1808723c */ /* 0x050ff60000041808 */
        /* <DEDUP_REMOVED lines=8> */
[----:B------:R0:W-:Y:S02]  /*53750*/  STL.64 [R1+0x51b0], R8 ;  /* 0x0051b00801007387 */ /* 0x0001e40000100a00 */
        /* <DEDUP_REMOVED lines=12> */
[----:B------:R-:W4:Y:S01]  /*53820*/  LDL.LU R4, [R1+0x7d0] ;  /* 0x0007d00001047983 */ /* 0x000f220000300800 */
[----:B------:R-:W4:Y:S01]  /*53830*/  LDL.LU R5, [R1+0x7d4] ;  /* 0x0007d40001057983 */ /* 0x000f220000300800 */
[----:B------:R-:W4:Y:S02]  /*53840*/  LDL.LU R6, [R1+0x7d8] ;  /* 0x0007d80001067983 */ /* 0x000f240000300800 */
[----:B------:R-:W4:Y:S01]  /*53850*/  LDL.LU R7, [R1+0x7dc] ;  /* 0x0007dc0001077983 */ /* 0x000f220000300800 */
[C---:B---3--:R-:W-:Y:S01]  /*53860*/  HMMA.16816.F32.BF16 R20, R24.reuse, R22, R16 ;  /* 0x000000161814723c */ /* 0x048fe20000041810 */
[----:B--2---:R0:W-:Y:S01]  /*53870*/  STL.64 [R1+0x5150], R14 ;  /* 0x0051500e01007387 */ /* 0x0041e20000100a00 */
[----:B------:R-:W-:Y:S02]  /*53880*/  STL.64 [R1+0x5148], R12 ;  /* 0x0051480c01007387 */ /* 0x000fe40000100a00 */
[----:B------:R-:W2:Y:S01]  /*53890*/  LDL R3, [R1+0x1de0] ;  /* 0x001de00001037983 */ /* 0x000ea20000100800 */
[----:B0-----:R-:W3:Y:S04]  /*538a0*/  LDL.64 R14, [R1+0x108] ;  /* 0x00010800010e7983 */ /* 0x001ee80000100a00 */
[----:B--2---:R-:W-:Y:S01]  /*538b0*/  STL [R1+0x5020], R3 ;  /* 0x0050200301007387 */ /* 0x004fe20000100800 */
[----:B------:R-:W2:Y:S11]  /*538c0*/  LDL.LU.64 R16, [R1+0x51f8] ;  /* 0x0051f80001107983 */ /* 0x000eb60000300a00 */
[----:B------:R-:W-:Y:S02]  /*538d0*/  @!UPT UIADD3 URZ, URZ, URZ, URZ ;  /* 0x0000003f3f3ff290 */ /* 0x000fe4000fffe03f */
[----:B------:R-:W-:Y:S02]  /*538e0*/  STL.64 [R1+0x7f0], R20 ;  /* 0x0007f01401007387 */ /* 0x000fe40000100a00 */
[----:B------:R0:W-:Y:S02]  /*538f0*/  STL.64 [R1+0x7f8], R22 ;  /* 0x0007f81601007387 */ /* 0x0001e40000100a00 */
[----:B0-----:R-:W4:Y:S02]  /*53900*/  LDL.LU.64 R22, [R1+0x51f0] ;  /* 0x0051f00001167983 */ /* 0x001f240000300a00 */
[C---:B----4-:R-:W-:Y:S01]  /*53910*/  HMMA.16816.F32.BF16 R8, R24.reuse, R22, R8 ;  /* 0x000000161808723c */ /* 0x050fe20000041808 */
[----:B------:R-:W-:Y:S02]  /*53920*/  IMAD.MOV.U32 R3, RZ, RZ, R22 ;  /* 0x000000ffff037224 */ /* 0x000fe400078e0016 */
[----:B------:R-:W-:Y:S11]  /*53930*/  IMAD.MOV.U32 R0, RZ, RZ, R23 ;  /* 0x000000ffff007224 */ /* 0x000ff600078e0017 */
[----:B------:R-:W-:Y:S09]  /*53940*/  @!UPT UIADD3 URZ, URZ, URZ, URZ ;  /* 0x0000003f3f3ff290 */ /* 0x000ff2000fffe03f */
[----:B------:R-:W-:Y:S01]  /*53950*/  STL.64 [R1+0x7e0], R8 ;  /* 0x0007e00801007387 */ /* 0x000fe20000100a00 */
[----:B------:R0:W-:Y:S02]  /*53960*/  STL.64 [R1+0x7e8], R10 ;  /* 0x0007e80a01007387 */ /* 0x0001e40000100a00 */
[----:B------:R-:W4:Y:S02]  /*53970*/  LDL.LU R20, [R1+0x490] ;  /* 0x0004900001147983 */ /* 0x000f240000300800 */
[----:B------:R-:W4:Y:S01]  /*53980*/  LDL.LU R21, [R1+0x494] ;  /* 0x0004940001157983 */ /* 0x000f220000300800 */
[----:B------:R-:W2:Y:S01]  /*53990*/  LDL.LU R22, [R1+0x498] ;  /* 0x0004980001167983 */ /* 0x000ea20000300800 */
[----:B------:R-:W2:Y:S03]  /*539a0*/  LDL.LU R23, [R1+0x49c] ;  /* 0x00049c0001177983 */ /* 0x000ea60000300800 */
[----:B--2---:R-:W-:Y:S01]  /*539b0*/  STL.64 [R1+0x51c0], R22 ;  /* 0x0051c01601007387 */ /* 0x004fe20000100a00 */
[----:B----4-:R1:W-:Y:S02]  /*539c0*/  STL.64 [R1+0x51b8], R20 ;  /* 0x0051b81401007387 */ /* 0x0103e40000100a00 */
[----:B0-----:R-:W2:Y:S02]  /*539d0*/  LDL R10, [R1+0xe8] ;  /* 0x0000e800010a7983 */ /* 0x001ea40000100800 */
[----:B------:R-:W2:Y:S01]  /*539e0*/  LDL R11, [R1+0xec] ;  /* 0x0000ec00010b7983 */ /* 0x000ea20000100800 */
[----:B---3--:R-:W-:Y:S01]  /*539f0*/  HMMA.16816.F32.BF16 R4, R24, R14, R4 ;  /* 0x0000000e1804723c */ /* 0x008fe20000041804 */
[----:B--2---:R0:W-:Y:S01]  /*53a00*/  STL.64 [R1+0x51c8], R10 ;  /* 0x0051c80a01007387 */ /* 0x0041e20000100a00 */
[----:B-1----:R-:W2:Y:S02]  /*53a10*/  LDL.LU R20, [R1+0x7b0] ;  /* 0x0007b00001147983 */ /* 0x002ea40000300800 */
[----:B------:R-:W2:Y:S02]  /*53a20*/  LDL.LU R21, [R1+0x7b4] ;  /* 0x0007b40001157983 */ /* 0x000ea40000300800 */
[----:B------:R-:W3:Y:S01]  /*53a30*/  LDL.LU R22, [R1+0x7b8] ;  /* 0x0007b80001167983 */ /* 0x000ee20000300800 */
[----:B------:R-:W3:Y:S01]  /*53a40*/  LDL.LU R23, [R1+0x7bc] ;  /* 0x0007bc0001177983 */ /* 0x000ee20000300800 */
[----:B------:R-:W-:-:S02]  /*53a50*/  IMAD.MOV.U32 R18, RZ, RZ, R28 ;  /* 0x000000ffff127224 */ /* 0x000fc400078e001c */
[----:B------:R-:W-:Y:S01]  /*53a60*/  IMAD.MOV.U32 R19, RZ, RZ, R29 ;  /* 0x000000ffff137224 */ /* 0x000fe200078e001d */
[----:B---3--:R-:W-:Y:S01]  /*53a70*/  STL.64 [R1+0x51d8], R22 ;  /* 0x0051d81601007387 */ /* 0x008fe20000100a00 */
[----:B--2---:R1:W-:Y:S02]  /*53a80*/  STL.64 [R1+0x51d0], R20 ;  /* 0x0051d01401007387 */ /* 0x0043e40000100a00 */
[----:B0-----:R-:W2:Y:S02]  /*53a90*/  LDL R10, [R1+0xf8] ;  /* 0x0000f800010a7983 */ /* 0x001ea40000100800 */
[----:B------:R-:W2:Y:S01]  /*53aa0*/  LDL R11, [R1+0xfc] ;  /* 0x0000fc00010b7983 */ /* 0x000ea20000100800 */
[----:B-1----:R-:W2:Y:S01]  /*53ab0*/  LDL.LU R20, [R1+0x7c0] ;  /* 0x0007c00001147983 */ /* 0x002ea20000300800 */
[----:B------:R-:W2:Y:S02]  /*53ac0*/  LDL.LU R21, [R1+0x7c4] ;  /* 0x0007c40001157983 */ /* 0x000ea40000300800 */
[----:B------:R-:W2:Y:S02]  /*53ad0*/  LDL.LU R22, [R1+0x7c8] ;  /* 0x0007c80001167983 */ /* 0x000ea40000300800 */
[----:B------:R-:W2:Y:S01]  /*53ae0*/  LDL.LU R23, [R1+0x7cc] ;  /* 0x0007cc0001177983 */ /* 0x000ea20000300800 */
[----:B------:R-:W-:Y:S01]  /*53af0*/  STL.64 [R1+0x7d0], R4 ;  /* 0x0007d00401007387 */ /* 0x000fe20000100a00 */
[----:B------:R0:W-:Y:S03]  /*53b00*/  STL.64 [R1+0x7d8], R6 ;  /* 0x0007d80601007387 */ /* 0x0001e60000100a00 */
[----:B0-----:R-:W3:Y:S01]  /*53b10*/  LDL.LU.64 R6, [R1+0x51e8] ;  /* 0x0051e80001067983 */ /* 0x001ee20000300a00 */
[----:B------:R-:W4:Y:S02]  /*53b20*/  LDL.LU R28, [R1+0x51e4] ;  /* 0x0051e400011c7983 */ /* 0x000f240000300800 */
[----:B------:R-:W2:Y:S02]  /*53b30*/  LDL.LU R29, [R1+0x51e0] ;  /* 0x0051e000011d7983 */ /* 0x000ea40000300800 */
[----:B------:R0:W-:Y:S01]  /*53b40*/  STL.64 [R1+0x5170], R18 ;  /* 0x0051701201007387 */ /* 0x0001e20000100a00 */
[----:B------:R-:W2:Y:S01]  /*53b50*/  LDL.LU R12, [R1+0x3d0] ;  /* 0x0003d000010c7983 */ /* 0x000ea20000300800 */
[----:B------:R-:W-:-:S02]  /*53b60*/  IMAD.MOV.U32 R5, RZ, RZ, R14 ;  /* 0x000000ffff057224 */ /* 0x000fc400078e000e */
[----:B------:R-:W2:Y:S02]  /*53b70*/  LDL.LU R13, [R1+0x3d4] ;  /* 0x0003d400010d7983 */ /* 0x000ea40000300800 */
[----:B------:R-:W-:Y:S01]  /*53b80*/  IMAD.MOV.U32 R4, RZ, RZ, R15 ;  /* 0x000000ffff047224 */ /* 0x000fe200078e000f */
[----:B------:R-:W2:Y:S01]  /*53b90*/  LDL.LU R14, [R1+0x3d8] ;  /* 0x0003d800010e7983 */ /* 0x000ea20000300800 */
[----:B------:R-:W2:Y:S03]  /*53ba0*/  LDL.LU R15, [R1+0x3dc] ;  /* 0x0003dc00010f7983 */ /* 0x000ea60000300800 */
[----:B0-----:R-:W2:Y:S04]  /*53bb0*/  LDL R18, [R1+0x18] ;  /* 0x0000180001127983 */ /* 0x001ea80000100800 */
[----:B------:R-:W2:Y:S04]  /*53bc0*/  LDL R19, [R1+0x1c] ;  /* 0x00001c0001137983 */ /* 0x000ea80000100800 */
[----:B--2---:R-:W-:Y:S01]  /*53bd0*/  STL.64 [R1+0x5190], R18 ;  /* 0x0051901201007387 */ /* 0x004fe20000100a00 */
[----:B------:R-:W-:Y:S02]  /*53be0*/  STL.64 [R1+0x5188], R16 ;  /* 0x0051881001007387 */ /* 0x000fe40000100a00 */
[----:B------:R-:W-:Y:S02]  /*53bf0*/  STL.64 [R1+0x5168], R14 ;  /* 0x0051680e01007387 */ /* 0x000fe40000100a00 */
[----:B------:R0:W-:Y:S02]  /*53c00*/  STL.64 [R1+0x5160], R12 ;  /* 0x0051600c01007387 */ /* 0x0001e40000100a00 */
[----:B0-----:R-:W2:Y:S01]  /*53c10*/  LDL.LU R12, [R1+0x3e0] ;  /* 0x0003e000010c7983 */ /* 0x001ea20000300800 */
[----:B------:R-:W2:Y:S02]  /*53c20*/  LDL.LU R13, [R1+0x3e4] ;  /* 0x0003e400010d7983 */ /* 0x000ea40000300800 */
[----:B------:R-:W2:Y:S02]  /*53c30*/  LDL.LU R14, [R1+0x3e8] ;  /* 0x0003e800010e7983 */ /* 0x000ea40000300800 */
[----:B------:R-:W2:Y:S01]  /*53c40*/  LDL.LU R15, [R1+0x3ec] ;  /* 0x0003ec00010f7983 */ /* 0x000ea20000300800 */
[C---:B------:R-:W-:Y:S01]  /*53c50*/  HMMA.16816.F32.BF16 R8, R24.reuse, R10, R20 ;  /* 0x0000000a1808723c */ /* 0x040fe20000041814 */
        /* <DEDUP_REMOVED lines=9> */
[----:B------:R-:W2:Y:S01]  /*53cf0*/  LDL.LU R15, [R1+0x3fc] ;  /* 0x0003fc00010f7983 */ /* 0x000ea20000300800 */
[----:B------:R-:W2:Y:S01]  /*53d00*/  LDL.LU.64 R22, [R1+0x51d8] ;  /* 0x0051d80001167983 */ /* 0x000ea20000300a00 */
[----:B------:R-:W2:Y:S05]  /*53d10*/  LDL.LU.64 R20, [R1+0x51d0] ;  /* 0x0051d00001147983 */ /* 0x000eaa0000300a00 */
[----:B------:R-:W-:Y:S02]  /*53d20*/  STL.64 [R1+0x7c0], R8 ;  /* 0x0007c00801007387 */ /* 0x000fe40000100a00 */
[----:B------:R0:W-:Y:S02]  /*53d30*/  STL.64 [R1+0x7c8], R10 ;  /* 0x0007c80a01007387 */ /* 0x0001e40000100a00 */
[----:B0-----:R-:W2:Y:S02]  /*53d40*/  LDL.LU.64 R10, [R1+0x51c8] ;  /* 0x0051c800010a7983 */ /* 0x001ea40000300a00 */
[C---:B--2---:R-:W-:Y:S02]  /*53d50*/  HMMA.16816.F32.BF16 R8, R24.reuse, R10, R20 ;  /* 0x0000000a1808723c */ /* 0x044fe40000041814 */
[----:B------:R-:W3:Y:S01]  /*53d60*/  LDL.LU.64 R22, [R1+0x51c0] ;  /* 0x0051c00001167983 */ /* 0x000ee20000300a00 */
[----:B------:R-:W3:Y:S11]  /*53d70*/  LDL.LU.64 R20, [R1+0x51b8] ;  /* 0x0051b80001147983 */ /* 0x000ef60000300a00 */
[----:B------:R-:W-:Y:S09]  /*53d80*/  @!UPT UIADD3 URZ, URZ, URZ, URZ ;  /* 0x0000003f3f3ff290 */ /* 0x000ff2000fffe03f */
[----:B------:R0:W-:Y:S01]  /*53d90*/  STL.64 [R1+0x7b0], R8 ;  /* 0x0007b00801007387 */ /* 0x0001e20000100a00 */
[----:B------:R-:W-:Y:S03]  /*53da0*/  STL.64 [R1+0x7b8], R10 ;  /* 0x0007b80a01007387 */ /* 0x000fe60000100a00 */
[----:B0-----:R-:W2:Y:S01]  /*53db0*/  LDL.LU.64 R8, [R1+0x51b0] ;  /* 0x0051b00001087983 */ /* 0x001ea20000300a00 */
[----:B---3--:R-:W-:Y:S03]  /*53dc0*/  HMMA.16816.F32.BF16 R24, R24, R6, R20 ;  /* 0x000000061818723c */ /* 0x008fe60000041814 */
[----:B------:R-:W3:Y:S01]  /*53dd0*/  LDL.LU.64 R22, [R1+0x51a8] ;  /* 0x0051a80001167983 */ /* 0x000ee20000300a00 */
[----:B------:R-:W3:Y:S02]  /*53de0*/  LDL.LU.64 R20, [R1+0x51a0] ;  /* 0x0051a00001147983 */ /* 0x000ee40000300a00 */
[----:B------:R-:W-:Y:S02]  /*53df0*/  STL.64 [R1+0x5098], R6 ;  /* 0x0050980601007387 */ /* 0x000fe40000100a00 */
[----:B------:R0:W-:Y:S11]  /*53e00*/  STL.64 [R1+0x50f0], R4 ;  /* 0x0050f00401007387 */ /* 0x0001f60000100a00 */
[----:B------:R-:W-:Y:S04]  /*53e10*/  @!UPT UIADD3 URZ, URZ, URZ, URZ ;  /* 0x0000003f3f3ff290 */ /* 0x000fe8000fffe03f */
[----:B------:R-:W-:Y:S01]  /*53e20*/  STL.64 [R1+0x490], R24 ;  /* 0x0004901801007387 */ /* 0x000fe20000100a00 */
[----:B------:R-:W-:Y:S02]  /*53e30*/  STL.64 [R1+0x498], R26 ;  /* 0x0004981a01007387 */ /* 0x000fe40000100a00 */
[----:B0-----:R-:W2:Y:S02]  /*53e40*/  LDL.LU R4, [R1+0x6f0] ;  /* 0x0006f00001047983 */ /* 0x001ea40000300800 */
[----:B------:R-:W2:Y:S01]  /*53e50*/  LDL.LU R5, [R1+0x6f4] ;  /* 0x0006f40001057983 */ /* 0x000ea20000300800 */
[----:B------:R-:W2:Y:S01]  /*53e60*/  LDL.LU R6, [R1+0x6f8] ;  /* 0x0006f80001067983 */ /* 0x000ea20000300800 */
[----:B------:R-:W2:Y:S03]  /*53e70*/  LDL.LU R7, [R1+0x6fc] ;  /* 0x0006fc0001077983 */ /* 0x000ea60000300800 */
[----:B--2---:R0:W-:Y:S01]  /*53e80*/  STL.64 [R1+0x5100], R6 ;  /* 0x0051000601007387 */ /* 0x0041e20000100a00 */
[----:B------:R-:W-:Y:S02]  /*53e90*/  STL.64 [R1+0x50f8], R4 ;  /* 0x0050f80401007387 */ /* 0x000fe40000100a00 */
[----:B0-----:R-:W-:-:S02]  /*53ea0*/  IMAD.MOV.U32 R7, RZ, RZ, R8 ;  /* 0x000000ffff077224 */ /* 0x001fc400078e0008 */
[----:B------:R-:W-:Y:S01]  /*53eb0*/  IMAD.MOV.U32 R6, RZ, RZ, R9 ;  /* 0x000000ffff067224 */ /* 0x000fe200078e0009 */
        /* <DEDUP_REMOVED lines=8> */
[----:B------:R0:W-:Y:S04]  /*53f40*/  STL.64 [R1+0x5110], R6 ;  /* 0x0051100601007387 */ /* 0x0001e80000100a00 */
[----:B0-----:R-:W2:Y:S01]  /*53f50*/  LDL R6, [R1+0x158] ;  /* 0x0001580001067983 */ /* 0x001ea20000100800 */
[----:B------:R-:W-:-:S02]  /*53f60*/  IMAD.MOV.U32 R7, RZ, RZ, R2 ;  /* 0x000000ffff077224 */ /* 0x000fc400078e0002 */
[----:B------:R-:W3:Y:S03]  /*53f70*/  LDL.LU R2, [R1+0x5198] ;  /* 0x0051980001027983 */ /* 0x000ee60000300800 */
[----:B--2---:R0:W-:Y:S02]  /*53f80*/  STL.64 [R1+0x5128], R6 ;  /* 0x0051280601007387 */ /* 0x0041e40000100a00 */
[----:B0-----:R-:W-:Y:S02]  /*53f90*/  IMAD.MOV.U32 R6, RZ, RZ, R29 ;  /* 0x000000ffff067224 */ /* 0x001fe400078e001d */
[----:B----4-:R-:W-:-:S07]  /*53fa0*/  IMAD.MOV.U32 R7, RZ, RZ, R28 ;  /* 0x000000ffff077224 */ /* 0x010fce00078e001c */
[C---:B---3--:R-:W-:Y:S01]  /*53fb0*/  HMMA.16816.F32.BF16 R4, R20.reuse, R6, R16 ;  /* 0x000000061404723c */ /* 0x048fe20000041810 */
[----:B------:R-:W2:Y:S01]  /*53fc0*/  LDL.LU.64 R18, [R1+0x5190] ;  /* 0x0051900001127983 */ /* 0x000ea20000300a00 */
[----:B------:R-:W3:Y:S11]  /*53fd0*/  LDL.LU.64 R16, [R1+0x5188] ;  /* 0x0051880001107983 */ /* 0x000ef60000300a00 */
[----:B------:R-:W-:Y:S10]  /*53fe0*/  @!UPT UIADD3 URZ, URZ, URZ, URZ ;  /* 0x0000003f3f3ff290 */ /* 0x000ff4000fffe03f */
[----:B------:R-:W-:Y:S01]  /*53ff0*/  STL.64 [R1+0x400], R4 ;  /* 0x0004000401007387 */ /* 0x000fe20000100a00 */
[----:B------:R3:W-:Y:S02]  /*54000*/  STL.64 [R1+0x408], R6 ;  /* 0x0004080601007387 */ /* 0x0007e40000100a00 */
[----:B---3--:R-:W-:Y:S02]  /*54010*/  IMAD.MOV.U32 R6, RZ, RZ, R17 ;  /* 0x000000ffff067224 */ /* 0x008fe400078e0011 */
[----:B------:R-:W-:Y:S02]  /*54020*/  IMAD.MOV.U32 R7, RZ, RZ, R16 ;  /* 0x000000ffff077224 */ /* 0x000fe400078e0010 */
        /* <DEDUP_REMOVED lines=19> */
[----:B0-----:R-:W2:Y:S01]  /*54160*/  LDL.LU.64 R14, [R1+0x5150] ;  /* 0x00515000010e7983 */ /* 0x001ea20000300a00 */
[----:B------:R-:W3:Y:S02]  /*54170*/  LDL.LU.64 R12, [R1+0x5148] ;  /* 0x00514800010c7983 */ /* 0x000ee40000300a00 */
[----:B------:R0:W-:Y:S02]  /*54180*/  STL.64 [R1+0x5070], R18 ;  /* 0x0050701201007387 */ /* 0x0001e40000100a00 */
[----:B0-----:R-:W4:Y:S04]  /*54190*/  LDL.64 R18, [R1+0x128] ;  /* 0x0001280001127983 */ /* 0x001f280000100a00 */
[----:B----4-:R0:W-:Y:S01]  /*541a0*/  STL.64 [R1+0x5108], R18 ;  /* 0x0051081201007387 */ /* 0x0101e20000100a00 */
[----:B------:R-:W4:Y:S02]  /*541b0*/  LDL.LU R16, [R1+0x700] ;  /* 0x0007000001107983 */ /* 0x000f240000300800 */
[----:B------:R-:W4:Y:S01]  /*541c0*/  LDL.LU R17, [R1+0x704] ;  /* 0x0007040001117983 */ /* 0x000f220000300800 */
[----:B0-----:R-:W3:Y:S01]  /*541d0*/  LDL.LU R18, [R1+0x708] ;  /* 0x0007080001127983 */ /* 0x001ee20000300800 */
[----:B------:R-:W3:Y:S01]  /*541e0*/  LDL.LU R19, [R1+0x70c] ;  /* 0x00070c0001137983 */ /* 0x000ee20000300800 */
[C---:B--2---:R-:W-:Y:S02]  /*541f0*/  HMMA.16816.F32.BF16 R8, R20.reuse, R14, R8 ;  /* 0x0000000e1408723c */ /* 0x044fe40000041808 */
        /* <DEDUP_REMOVED lines=12> */
[----:B------:R-:W-:Y:S01]  /*542c0*/  STL.64 [R1+0x3c0], R8 ;  /* 0x0003c00801007387 */ /* 0x000fe20000100a00 */
[----:B------:R0:W-:Y:S03]  /*542d0*/  STL.64 [R1+0x3c8], R10 ;  /* 0x0003c80a01007387 */ /* 0x0001e60000100a00 */
[----:B0-----:R-:W3:Y:S02]  /*542e0*/  LDL.LU.64 R10, [R1+0x5140] ;  /* 0x00514000010a7983 */ /* 0x001ee40000300a00 */
[C---:B---3--:R-:W-:Y:S02]  /*542f0*/  HMMA.16816.F32.BF16 R24, R20.reuse, R10, R24 ;  /* 0x0000000a1418723c */ /* 0x048fe40000041818 */
[----:B------:R0:W-:Y:S01]  /*54300*/  STL.64 [R1+0x50b8], R10 ;  /* 0x0050b80a01007387 */ /* 0x0001e20000100a00 */
[----:B------:R-:W3:Y:S11]  /*54310*/  LDL.LU R8, [R1+0x6e0] ;  /* 0x0006e00001087983 */ /* 0x000ef60000300800 */
[----:B------:R-:W-:Y:S09]  /*54320*/  @!UPT UIADD3 URZ, URZ, URZ, URZ ;  /* 0x0000003f3f3ff290 */ /* 0x000ff2000fffe03f */
[----:B------:R-:W-:Y:S01]  /*54330*/  STL.64 [R1+0x3b0], R24 ;  /* 0x0003b01801007387 */ /* 0x000fe20000100a00 */
[----:B------:R-:W-:Y:S02]  /*54340*/  STL.64 [R1+0x3b8], R26 ;  /* 0x0003b81a01007387 */ /* 0x000fe40000100a00 */
[----:B------:R-:W1:Y:S01]  /*54350*/  LDSM.16.MT88.4 R24, [R2+0x6180] ;  /* 0x006180000218783b */ /* 0x000e620000004200 */
[C---:B--2---:R-:W-:Y:S01]  /*54360*/  HMMA.16816.F32.BF16 R4, R20.reuse, R6, R16 ;  /* 0x000000061404723c */ /* 0x044fe20000041810 */
[----:B------:R-:W3:Y:S02]  /*54370*/  LDL.LU R9, [R1+0x6e4] ;  /* 0x0006e40001097983 */ /* 0x000ee40000300800 */
[----:B0-----:R-:W3:Y:S02]  /*54380*/  LDL.LU R10, [R1+0x6e8] ;  /* 0x0006e800010a7983 */ /* 0x001ee40000300800 */
[----:B------:R-:W3:Y:S01]  /*54390*/  LDL.LU R11, [R1+0x6ec] ;  /* 0x0006ec00010b7983 */ /* 0x000ee20000300800 */
[----:B-1----:R-:W-:Y:S01]  /*543a0*/  STL [R1+0x4f54], R26 ;  /* 0x004f541a01007387 */ /* 0x002fe20000100800 */
[----:B------:R-:W-:Y:S02]  /*543b0*/  STL [R1+0x4f50], R27 ;  /* 0x004f501b01007387 */ /* 0x000fe40000100800 */
[----:B------:R-:W-:Y:S02]  /*543c0*/  STL.64 [R1+0x5048], R24 ;  /* 0x0050481801007387 */ /* 0x000fe40000100a00 */
[----:B------:R-:W-:Y:S01]  /*543d0*/  STL [R1+0x4b88], R2 ;  /* 0x004b880201007387 */ /* 0x000fe20000100800 */
[----:B------:R-:W2:Y:S01]  /*543e0*/  LDL.LU.64 R18, [R1+0x5138] ;  /* 0x0051380001127983 */ /* 0x000ea20000300a00 */
[----:B------:R-:W2:Y:S10]  /*543f0*/  LDL.LU.64 R16, [R1+0x5130] ;  /* 0x0051300001107983 */ /* 0x000eb40000300a00 */
[----:B------:R-:W-:Y:S02]  /*54400*/  STL.64 [R1+0x720], R4 ;  /* 0x0007200401007387 */ /* 0x000fe40000100a00 */
[----:B------:R0:W-:Y:S02]  /*54410*/  STL.64 [R1+0x728], R6 ;  /* 0x0007280601007387 */ /* 0x0001e40000100a00 */
        /* <DEDUP_REMOVED lines=9> */
[----:B------:R-:W3:Y:S11]  /*544b0*/  LDL.LU.64 R18, [R1+0x5108] ;  /* 0x0051080001127983 */ /* 0x000ef60000300a00 */
[----:B------:R-:W-:Y:S10]  /*544c0*/  @!UPT UIADD3 URZ, URZ, URZ, URZ ;  /* 0x0000003f3f3ff290 */ /* 0x000ff4000fffe03f */
[----:B------:R-:W-:Y:S01]  /*544d0*/  STL.64 [R1+0x700], R4 ;  /* 0x0007000401007387 */ /* 0x000fe20000100a00 */
[----:B------:R0:W-:Y:S03]  /*544e0*/  STL.64 [R1+0x708], R6 ;  /* 0x0007080601007387 */ /* 0x0001e60000100a00 */
[----:B0-----:R-:W2:Y:S01]  /*544f0*/  LDL.LU.64 R6, [R1+0x5100] ;  /* 0x0051000001067983 */ /* 0x001ea20000300a00 */
[----:B------:R-:W2:Y:S02]  /*54500*/  LDL.LU.64 R4, [R1+0x50f8] ;  /* 0x0050f80001047983 */ /* 0x000ea40000300a00 */
[----:B------:R-:W-:Y:S02]  /*54510*/  IMAD.MOV.U32 R26, RZ, RZ, R13 ;  /* 0x000000ffff1a7224 */ /* 0x000fe400078e000d */
[----:B------:R-:W-:Y:S01]  /*54520*/  IMAD.MOV.U32 R27, RZ, RZ, R12 ;  /* 0x000000ffff1b7224 */ /* 0x000fe200078e000c */
[C---:B---3--:R-:W-:Y:S08]  /*54530*/  HMMA.16816.F32.BF16 R8, R20.reuse, R18, R8 ;  /* 0x000000121408723c */ /* 0x048ff00000041808 */
[----:B--2---:R-:W-:Y:S01]  /*54540*/  HMMA.16816.F32.BF16 R24, R20, R26, R4 ;  /* 0x0000001a1418723c */ /* 0x004fe20000041804 */
[----:B------:R-:W2:Y:S11]  /*54550*/  LDL.LU.64 R4, [R1+0x50f0] ;  /* 0x0050f00001047983 */ /* 0x000eb60000300a00 */
[----:B------:R-:W-:Y:S11]  /*54560*/  @!UPT UIADD3 URZ, URZ, URZ, URZ ;  /* 0x0000003f3f3ff290 */ /* 0x000ff6000fffe03f */
[----:B------:R-:W-:Y:S01]  /*54570*/  STL.64 [R1+0x6f0], R24 ;  /* 0x0006f01801007387 */ /* 0x000fe20000100a00 */
[----:B------:R-:W-:Y:S02]  /*54580*/  STL.64 [R1+0x6f8], R26 ;  /* 0x0006f81a01007387 */ /* 0x000fe40000100a00 */
[----:B------:R0:W-:Y:S02]  /*54590*/  STL.64 [R1+0x6e0], R8 ;  /* 0x0006e00801007387 */ /* 0x0001e40000100a00 */
[----:B------:R1:W-:Y:S01]  /*545a0*/  STL.64 [R1+0x6e8], R10 ;  /* 0x0006e80a01007387 */ /* 0x0003e20000100a00 */
[----:B0-----:R-:W3:Y:S01]  /*545b0*/  LDL.LU R8, [R1+0x6b0] ;  /* 0x0006b00001087983 */ /* 0x001ee20000300800 */
[----:B------:R-:W3:Y:S02]  /*545c0*/  LDL.LU R9, [R1+0x6b4] ;  /* 0x0006b40001097983 */ /* 0x000ee40000300800 */
[----:B-1----:R-:W4:Y:S02]  /*545d0*/  LDL.LU R10, [R1+0x6b8] ;  /* 0x0006b800010a7983 */ /* 0x002f240000300800 */
[----:B------:R-:W4:Y:S02]  /*545e0*/  LDL.LU R11, [R1+0x6bc] ;  /* 0x0006bc00010b7983 */ /* 0x000f240000300800 */
[----:B------:R-:W-:-:S02]  /*545f0*/  IMAD.MOV.U32 R13, RZ, RZ, R18 ;  /* 0x000000ffff0d7224 */ /* 0x000fc400078e0012 */
[----:B------:R-:W-:Y:S01]  /*54600*/  IMAD.MOV.U32 R12, RZ, RZ, R19 ;  /* 0x000000ffff0c7224 */ /* 0x000fe200078e0013 */
[----:B----4-:R2:W-:Y:S01]  /*54610*/  STL.64 [R1+0x50c8], R10 ;  /* 0x0050c80a01007387 */ /* 0x0105e20000100a00 */
[----:B---3--:R-:W-:Y:S02]  /*54620*/  STL.64 [R1+0x50c0], R8 ;  /* 0x0050c00801007387 */ /* 0x008fe40000100a00 */
[----:B--2---:R-:W-:Y:S02]  /*54630*/  IMAD.MOV.U32 R10, RZ, RZ, R5 ;  /* 0x000000ffff0a7224 */ /* 0x004fe400078e0005 */
[----:B------:R-:W-:-:S05]  /*54640*/  IMAD.MOV.U32 R11, RZ, RZ, R4 ;  /* 0x000000ffff0b7224 */ /* 0x000fca00078e0004 */
[----:B------:R-:W-:Y:S01]  /*54650*/  STL.64 [R1+0x50d8], R10 ;  /* 0x0050d80a01007387 */ /* 0x000fe20000100a00 */
[----:B------:R-:W2:Y:S02]  /*54660*/  LDL.LU R24, [R1+0x360] ;  /* 0x0003600001187983 */ /* 0x000ea40000300800 */
[----:B------:R-:W2:Y:S02]  /*54670*/  LDL.LU R25, [R1+0x364] ;  /* 0x0003640001197983 */ /* 0x000ea40000300800 */
[----:B------:R-:W3:Y:S01]  /*54680*/  LDL.LU R26, [R1+0x368] ;  /* 0x00036800011a7983 */ /* 0x000ee20000300800 */
[----:B------:R-:W3:Y:S01]  /*54690*/  LDL.LU R27, [R1+0x36c] ;  /* 0x00036c00011b7983 */ /* 0x000ee20000300800 */
[----:B------:R-:W4:Y:S02]  /*546a0*/  LDL.LU R16, [R1+0x380] ;  /* 0x0003800001107983 */ /* 0x000f240000300800 */
[----:B------:R-:W4:Y:S02]  /*546b0*/  LDL.LU R17, [R1+0x384] ;  /* 0x0003840001117983 */ /* 0x000f240000300800 */
[----:B------:R-:W2:Y:S01]  /*546c0*/  LDL.LU R18, [R1+0x388] ;  /* 0x0003880001127983 */ /* 0x000ea20000300800 */
[----:B------:R-:W2:Y:S01]  /*546d0*/  LDL.LU R19, [R1+0x38c] ;  /* 0x00038c0001137983 */ /* 0x000ea20000300800 */
[----:B------:R-:W2:Y:S03]  /*546e0*/  LDL.64 R6, [R1+0xe8] ;  /* 0x0000e80001067983 */ /* 0x000ea60000100a00 */
        /* <DEDUP_REMOVED lines=26> */
[----:B------:R-:W2:Y:S01]  /*54890*/  LDL.LU R19, [R1+0x6ac] ;  /* 0x0006ac0001137983 */ /* 0x000ea20000300800 */
[----:B---3--:R0:W-:Y:S01]  /*548a0*/  STL.64 [R1+0x5058], R26 ;  /* 0x0050581a01007387 */ /* 0x0081e20000100a00 */
[----:B------:R-:W-:Y:S03]  /*548b0*/  STL.64 [R1+0x5050], R24 ;  /* 0x0050501801007387 */ /* 0x000fe60000100a00 */
[----:B0-----:R-:W3:Y:S01]  /*548c0*/  LDL.64 R26, [R1+0x18] ;  /* 0x00001800011a7983 */ /* 0x001ee20000100a00 */
[C---:B------:R-:W-:Y:S03]  /*548d0*/  HMMA.16816.F32.BF16 R8, R20.reuse, R10, R4 ;  /* 0x0000000a1408723c */ /* 0x040fe60000041804 */
[----:B---3--:R0:W-:Y:S04]  /*548e0*/  STL.64 [R1+0x5068], R26 ;  /* 0x0050681a01007387 */ /* 0x0081e80000100a00 */
[----:B0-----:R-:W3:Y:S01]  /*548f0*/  LDL.64 R26, [R1+0x28] ;  /* 0x00002800011a7983 */ /* 0x001ee20000100a00 */
[----:B------:R-:W-:Y:S02]  /*54900*/  STL [R1+0x5024], R13 ;  /* 0x0050240d01007387 */ /* 0x000fe40000100800 */
[----:B------:R-:W4:Y:S02]  /*54910*/  LDL.LU.64 R6, [R1+0x50e8] ;  /* 0x0050e80001067983 */ /* 0x000f240000300a00 */
[----:B------:R-:W4:Y:S11]  /*54920*/  LDL.LU.64 R4, [R1+0x50e0] ;  /* 0x0050e00001047983 */ /* 0x000f360000300a00 */
        /* <DEDUP_REMOVED lines=15> */
[----:B0-----:R-:W4:Y:S01]  /*54a20*/  LDL.LU.64 R10, [R1+0x50b8] ;  /* 0x0050b800010a7983 */ /* 0x001f220000300a00 */
[----:B------:R-:W-:Y:S02]  /*54a30*/  IMAD.MOV.U32 R8, RZ, RZ, R6 ;  /* 0x000000ffff087224 */ /* 0x000fe400078e0006 */
[----:B------:R-:W-:Y:S02]  /*54a40*/  IMAD.MOV.U32 R9, RZ, RZ, R7 ;  /* 0x000000ffff097224 */ /* 0x000fe400078e0007 */
[----:B------:R-:W2:Y:S04]  /*54a50*/  LDL.LU.64 R6, [R1+0x50b0] ;  /* 0x0050b00001067983 */ /* 0x000ea80000300a00 */
[----:B----4-:R-:W-:Y:S01]  /*54a60*/  STL.64 [R1+0x5030], R10 ;  /* 0x0050300a01007387 */ /* 0x010fe20000100a00 */
[----:B------:R0:W-:Y:S03]  /*54a70*/  STL.64 [R1+0x5028], R8 ;  /* 0x0050280801007387 */ /* 0x0001e60000100a00 */
[----:B0-----:R-:W4:Y:S01]  /*54a80*/  LDL.LU R8, [R1+0x350] ;  /* 0x0003500001087983 */ /* 0x001f220000300800 */
[----:B------:R-:W4:Y:S02]  /*54a90*/  LDL.LU R9, [R1+0x354] ;  /* 0x0003540001097983 */ /* 0x000f240000300800 */
[----:B------:R-:W3:Y:S02]  /*54aa0*/  LDL.LU R10, [R1+0x358] ;  /* 0x00035800010a7983 */ /* 0x000ee40000300800 */
[----:B------:R-:W3:Y:S01]  /*54ab0*/  LDL.LU R11, [R1+0x35c] ;  /* 0x00035c00010b7983 */ /* 0x000ee20000300800 */
[----:B--2---:R-:W-:Y:S01]  /*54ac0*/  HMMA.16816.F32.BF16 R16, R20, R6, R16 ;  /* 0x000000061410723c */ /* 0x004fe20000041810 */
[----:B---3--:R0:W-:Y:S01]  /*54ad0*/  STL.64 [R1+0x5040], R10 ;  /* 0x0050400a01007387 */ /* 0x0081e20000100a00 */
[----:B----4-:R1:W-:Y:S03]  /*54ae0*/  STL.64 [R1+0x5038], R8 ;  /* 0x0050380801007387 */ /* 0x0103e60000100a00 */
[----:B0-----:R-:W2:Y:S01]  /*54af0*/  LDL.64 R10, [R1+0x8] ;  /* 0x00000800010a7983 */ /* 0x001ea20000100a00 */
[----:B------:R-:W-:-:S02]  /*54b00*/  IMAD.MOV.U32 R13, RZ, RZ, R6 ;  /* 0x000000ffff0d7224 */ /* 0x000fc400078e0006 */
[----:B------:R-:W-:Y:S01]  /*54b10*/  IMAD.MOV.U32 R3, RZ, RZ, R7 ;  /* 0x000000ffff037224 */ /* 0x000fe200078e0007 */
[----:B--2---:R0:W-:Y:S01]  /*54b20*/  STL.64 [R1+0x5060], R10 ;  /* 0x0050600a01007387 */ /* 0x0041e20000100a00 */
[----:B-1----:R-:W2:Y:S02]  /*54b30*/  LDL.LU R8, [R1+0x370] ;  /* 0x0003700001087983 */ /* 0x002ea40000300800 */
[----:B------:R-:W2:Y:S01]  /*54b40*/  LDL.LU R9, [R1+0x374] ;  /* 0x0003740001097983 */ /* 0x000ea20000300800 */
[----:B0-----:R-:W2:Y:S01]  /*54b50*/  LDL.LU R10, [R1+0x378] ;  /* 0x00037800010a7983 */ /* 0x001ea20000300800 */
[----:B------:R-:W2:Y:S09]  /*54b60*/  LDL.LU R11, [R1+0x37c] ;  /* 0x00037c00010b7983 */ /* 0x000eb20000300800 */
[----:B------:R-:W-:Y:S02]  /*54b70*/  STL.64 [R1+0x6a0], R16 ;  /* 0x0006a01001007387 */ /* 0x000fe40000100a00 */
[----:B------:R0:W-:Y:S02]  /*54b80*/  STL.64 [R1+0x6a8], R18 ;  /* 0x0006a81201007387 */ /* 0x0001e40000100a00 */
[----:B0-----:R-:W3:Y:S01]  /*54b90*/  LDL.LU.64 R18, [R1+0x50a8] ;  /* 0x0050a80001127983 */ /* 0x001ee20000300a00 */
[----:B------:R-:W3:Y:S02]  /*54ba0*/  LDL.LU.64 R16, [R1+0x50a0] ;  /* 0x0050a00001107983 */ /* 0x000ee40000300a00 */
[----:B------:R-:W3:Y:S02]  /*54bb0*/  LDL.LU.64 R6, [R1+0x5098] ;  /* 0x0050980001067983 */ /* 0x000ee40000300a00 */
[----:B---3--:R-:W-:Y:S01]  /*54bc0*/  HMMA.16816.F32.BF16 R20, R20, R6, R16 ;  /* 0x000000061414723c */ /* 0x008fe20000041810 */
[----:B------:R-:W3:Y:S01]  /*54bd0*/  LDL.LU.64 R18, [R1+0x5090] ;  /* 0x0050900001127983 */ /* 0x000ee20000300a00 */
[----:B------:R-:W3:Y:S02]  /*54be0*/  LDL.LU.64 R16, [R1+0x5088] ;  /* 0x0050880001107983 */ /* 0x000ee40000300a00 */
[----:B------:R-:W-:-:S02]  /*54bf0*/  IMAD.MOV.U32 R2, RZ, RZ, R6 ;  /* 0x000000ffff027224 */ /* 0x000fc400078e0006 */
[----:B------:R-:W-:Y:S11]  /*54c00*/  IMAD.MOV.U32 R0, RZ, RZ, R7 ;  /* 0x000000ffff007224 */ /* 0x000ff600078e0007 */
[----:B------:R-:W-:Y:S06]  /*54c10*/  @!UPT UIADD3 URZ, URZ, URZ, URZ ;  /* 0x0000003f3f3ff290 */ /* 0x000fec000fffe03f */
[----:B------:R0:W-:Y:S01]  /*54c20*/  STL.64 [R1+0x3a0], R20 ;  /* 0x0003a01401007387 */ /* 0x0001e20000100a00 */
[----:B------:R1:W-:Y:S02]  /*54c30*/  STL.64 [R1+0x3a8], R22 ;  /* 0x0003a81601007387 */ /* 0x0003e40000100a00 */
[----:B------:R-:W3:Y:S02]  /*54c40*/  LDL.LU.64 R6, [R1+0x5080] ;  /* 0x0050800001067983 */ /* 0x000ee40000300a00 */
[----:B------:R-:W3:Y:S01]  /*54c50*/  LDL.LU.64 R4, [R1+0x5078] ;  /* 0x0050780001047983 */ /* 0x000ee20000300a00 */
[----:B0-----:R-:W4:Y:S01]  /*54c60*/  LDL.LU R20, [R1+0x330] ;  /* 0x0003300001147983 */ /* 0x001f220000300800 */
[----:B------:R-:W4:Y:S02]  /*54c70*/  LDL.LU R21, [R1+0x334] ;  /* 0x0003340001157983 */ /* 0x000f240000300800 */
[----:B-1----:R-:W4:Y:S02]  /*54c80*/  LDL.LU R22, [R1+0x338] ;  /* 0x0003380001167983 */ /* 0x002f240000300800 */
[----:B------:R-:W4:Y:S01]  /*54c90*/  LDL.LU R23, [R1+0x33c] ;  /* 0x00033c0001177983 */ /* 0x000f220000300800 */
        /* <DEDUP_REMOVED lines=28> */
[----:B------:R-:W-:Y:S01]  /*54e60*/  STL.64 [R1+0x4f60], R26 ;  /* 0x004f601a01007387 */ /* 0x000fe20000100a00 */
[----:B--2---:R0:W-:Y:S04]  /*54e70*/  STL.64 [R1+0x4f58], R24 ;  /* 0x004f581801007387 */ /* 0x0041e80000100a00 */
[----:B0-----:R-:W2:Y:S01]  /*54e80*/  LDL.LU R24, [R1+0x340] ;  /* 0x0003400001187983 */ /* 0x001ea20000300800 */
[----:B------:R-:W2:Y:S02]  /*54e90*/  LDL.LU R25, [R1+0x344] ;  /* 0x0003440001197983 */ /* 0x000ea40000300800 */
[----:B------:R-:W2:Y:S02]  /*54ea0*/  LDL.LU R26, [R1+0x348] ;  /* 0x00034800011a7983 */ /* 0x000ea40000300800 */
[----:B------:R-:W2:Y:S01]  /*54eb0*/  LDL.LU R27, [R1+0x34c] ;  /* 0x00034c00011b7983 */ /* 0x000ea20000300800 */
[C---:B---3--:R-:W-:Y:S11]  /*54ec0*/  HMMA.16816.F32.BF16 R8, R4.reuse, R18, R8 ;  /* 0x000000120408723c */ /* 0x048ff60000041808 */
[----:B------:R-:W-:Y:S11]  /*54ed0*/  @!UPT UIADD3 URZ, URZ, URZ, URZ ;  /* 0x0000003f3f3ff290 */ /* 0x000ff6000fffe03f */
[----:B------:R-:W-:Y:S01]  /*54ee0*/  @!UPT UIADD3 URZ, URZ, URZ, URZ ;  /* 0x0000003f3f3ff290 */ /* 0x000fe2000fffe03f */
[----:B------:R-:W-:Y:S01]  /*54ef0*/  STL.64 [R1+0x350], R8 ;  /* 0x0003500801007387 */ /* 0x000fe20000100a00 */
[----:B------:R0:W-:Y:S03]  /*54f00*/  STL.64 [R1+0x358], R10 ;  /* 0x0003580a01007387 */ /* 0x0001e60000100a00 */
[----:B0-----:R-:W4:Y:S01]  /*54f10*/  LDL.LU.64 R10, [R1+0x5030] ;  /* 0x00503000010a7983 */ /* 0x001f220000300a00 */
[----:B------:R-:W3:Y:S02]  /*54f20*/  LDL.LU.64 R8, [R1+0x5028] ;  /* 0x0050280001087983 */ /* 0x000ee40000300a00 */
[----:B------:R-:W-:Y:S02]  /*54f30*/  STL.64 [R1+0x4f08], R18 ;  /* 0x004f081201007387 */ /* 0x000fe40000100a00 */
[----:B------:R2:W-:Y:S02]  /*54f40*/  STL.64 [R1+0x4fa0], R16 ;  /* 0x004fa01001007387 */ /* 0x0005e40000100a00 */
[C---:B--2---:R-:W-:Y:S01]  /*54f50*/  HMMA.16816.F32.BF16 R16, R4.reuse, R14, R24 ;  /* 0x0000000e0410723c */ /* 0x044fe20000041818 */
[----:B------:R-:W2:Y:S11]  /*54f60*/  LDL.LU R24, [R1+0x320] ;  /* 0x0003200001187983 */ /* 0x000eb60000300800 */
[----:B------:R-:W-:Y:S11]  /*54f70*/  @!UPT UIADD3 URZ, URZ, URZ, URZ ;  /* 0x0000003f3f3ff290 */ /* 0x000ff6000fffe03f */
[----:B------:R-:W-:Y:S01]  /*54f80*/  STL.64 [R1+0x340], R16 ;  /* 0x0003401001007387 */ /* 0x000fe20000100a00 */
[----:B------:R4:W-:Y:S02]  /*54f90*/  STL.64 [R1+0x348], R18 ;  /* 0x0003481201007387 */ /* 0x0009e40000100a00 */
[----:B------:R-:W2:Y:S02]  /*54fa0*/  LDL.LU R25, [R1+0x324] ;  /* 0x0003240001197983 */ /* 0x000ea40000300800 */
[----:B------:R-:W2:Y:S01]  /*54fb0*/  LDL.LU R26, [R1+0x328] ;  /* 0x00032800011a7983 */ /* 0x000ea20000300800 */
[----:B------:R-:W2:Y:S01]  /*54fc0*/  LDL.LU R27, [R1+0x32c] ;  /* 0x00032c00011b7983 */ /* 0x000ea20000300800 */
[----:B----4-:R-:W-:Y:S03]  /*54fd0*/  HMMA.16816.F32.BF16 R16, R4, R10, R20 ;  /* 0x0000000a0410723c */ /* 0x010fe60000041814 */
[----:B--2---:R0:W-:Y:S01]  /*54fe0*/  STL.64 [R1+0x4f70], R26 ;  /* 0x004f701a01007387 */ /* 0x0041e20000100a00 */
[----:B------:R-:W-:Y:S02]  /*54ff0*/  STL.64 [R1+0x4f68], R24 ;  /* 0x004f681801007387 */ /* 0x000fe40000100a00 */
[----:B0-----:R-:W-:-:S02]  /*55000*/  IMAD.MOV.U32 R26, RZ, RZ, R13 ;  /* 0x000000ffff1a7224 */ /* 0x001fc400078e000d */
[----:B------:R-:W-:Y:S01]  /*55010*/  IMAD.MOV.U32 R27, RZ, RZ, R3 ;  /* 0x000000ffff1b7224 */ /* 0x000fe200078e0003 */
[----:B------:R-:W2:Y:S01]  /*55020*/  LDL.LU R13, [R1+0x5024] ;  /* 0x00502400010d7983 */ /* 0x000ea20000300800 */
[----:B------:R-:W4:Y:S03]  /*55030*/  LDL.LU R3, [R1+0x5020] ;  /* 0x0050200001037983 */ /* 0x000f260000300800 */
[----:B------:R3:W-:Y:S01]  /*55040*/  STL.64 [R1+0x4f80], R26 ;  /* 0x004f801a01007387 */ /* 0x0007e20000100a00 */
[----:B------:R-:W-:Y:S02]  /*55050*/  STL.64 [R1+0x4f00], R14 ;  /* 0x004f000e01007387 */ /* 0x000fe40000100a00 */
[----:B---3--:R-:W-:Y:S02]  /*55060*/  IMAD.MOV.U32 R26, RZ, RZ, R8 ;  /* 0x000000ffff1a7224 */ /* 0x008fe400078e0008 */
[----:B------:R-:W3:Y:S05]  /*55070*/  LDL.LU R8, [R1+0x501c] ;  /* 0x00501c0001087983 */ /* 0x000eea0000300800 */
[----:B------:R0:W-:Y:S02]  /*55080*/  STL.64 [R1+0x330], R16 ;  /* 0x0003301001007387 */ /* 0x0001e40000100a00 */
[----:B------:R1:W-:Y:S02]  /*55090*/  STL.64 [R1+0x338], R18 ;  /* 0x0003381201007387 */ /* 0x0003e40000100a00 */
[----:B------:R-:W-:-:S02]  /*550a0*/  IMAD.MOV.U32 R27, RZ, RZ, R9 ;  /* 0x000000ffff1b7224 */ /* 0x000fc400078e0009 */
[----:B------:R-:W3:Y:S04]  /*550b0*/  LDL.LU R9, [R1+0x5018] ;  /* 0x0050180001097983 */ /* 0x000ee80000300800 */
[----:B0-----:R-:W2:Y:S01]  /*550c0*/  LDL.LU R16, [R1+0x540] ;  /* 0x0005400001107983 */ /* 0x001ea20000300800 */
[----:B------:R-:W2:Y:S02]  /*550d0*/  LDL.LU R17, [R1+0x544] ;  /* 0x0005440001117983 */ /* 0x000ea40000300800 */
[----:B-1----:R-:W2:Y:S02]  /*550e0*/  LDL.LU R18, [R1+0x548] ;  /* 0x0005480001127983 */ /* 0x002ea40000300800 */
[----:B------:R-:W2:Y:S01]  /*550f0*/  LDL.LU R19, [R1+0x54c] ;  /* 0x00054c0001137983 */ /* 0x000ea20000300800 */
[----:B----4-:R-:W0:Y:S04]  /*55100*/  LDSM.16.MT88.4 R20, [R3+0x6000] ;  /* 0x006000000314783b */ /* 0x010e280000004200 */
[----:B--2---:R1:W-:Y:S01]  /*55110*/  STL.64 [R1+0x4fb0], R18 ;  /* 0x004fb01201007387 */ /* 0x0043e20000100a00 */
[----:B------:R-:W-:Y:S03]  /*55120*/  STL.64 [R1+0x4fa8], R16 ;  /* 0x004fa81001007387 */ /* 0x000fe60000100a00 */
[----:B-1----:R-:W2:Y:S04]  /*55130*/  LDL.64 R18, [R1+0x118] ;  /* 0x0001180001127983 */ /* 0x002ea80000100a00 */
[----:B--2---:R-:W-:Y:S01]  /*55140*/  STL.64 [R1+0x4fc0], R18 ;  /* 0x004fc01201007387 */ /* 0x004fe20000100a00 */
[----:B------:R1:W-:Y:S03]  /*55150*/  STL.64 [R1+0x4f98], R26 ;  /* 0x004f981a01007387 */ /* 0x0003e60000100a00 */
[----:B-1----:R-:W2:Y:S04]  /*55160*/  LDL.64 R26, [R1+0x108] ;  /* 0x00010800011a7983 */ /* 0x002ea80000100a00 */
[----:B--2---:R1:W-:Y:S01]  /*55170*/  STL.64 [R1+0x4fb8], R26 ;  /* 0x004fb81a01007387 */ /* 0x0043e20000100a00 */
[----:B------:R-:W2:Y:S02]  /*55180*/  LDL.LU R24, [R1+0x550] ;  /* 0x0005500001187983 */ /* 0x000ea40000300800 */
[----:B------:R-:W2:Y:S01]  /*55190*/  LDL.LU R25, [R1+0x554] ;  /* 0x0005540001197983 */ /* 0x000ea20000300800 */
[----:B-1----:R-:W4:Y:S01]  /*551a0*/  LDL.LU R26, [R1+0x558] ;  /* 0x00055800011a7983 */ /* 0x002f220000300800 */
[----:B------:R-:W4:Y:S02]  /*551b0*/  LDL.LU R27, [R1+0x55c] ;  /* 0x00055c00011b7983 */ /* 0x000f240000300800 */
[----:B------:R-:W-:-:S02]  /*551c0*/  IMAD.MOV.U32 R18, RZ, RZ, R13 ;  /* 0x000000ffff127224 */ /* 0x000fc400078e000d */
[----:B------:R-:W-:Y:S01]  /*551d0*/  IMAD.MOV.U32 R19, RZ, RZ, R12 ;  /* 0x000000ffff137224 */ /* 0x000fe200078e000c */
[----:B----4-:R-:W-:Y:S01]  /*551e0*/  STL.64 [R1+0x4fd0], R26 ;  /* 0x004fd01a01007387 */ /* 0x010fe20000100a00 */
[----:B--2---:R-:W-:Y:S03]  /*551f0*/  STL.64 [R1+0x4fc8], R24 ;  /* 0x004fc81801007387 */ /* 0x004fe60000100a00 */
[----:B------:R1:W-:Y:S02]  /*55200*/  STL.64 [R1+0x4fd8], R18 ;  /* 0x004fd81201007387 */ /* 0x0003e40000100a00 */
[----:B-1----:R-:W2:Y:S04]  /*55210*/  LDL.64 R18, [R1+0x138] ;  /* 0x0001380001127983 */ /* 0x002ea80000100a00 */
[----:B--2---:R-:W-:Y:S01]  /*55220*/  STL.64 [R1+0x4ff0], R18 ;  /* 0x004ff01201007387 */ /* 0x004fe20000100a00 */
[----:B------:R-:W2:Y:S02]  /*55230*/  LDL.LU R24, [R1+0x560] ;  /* 0x0005600001187983 */ /* 0x000ea40000300800 */
[----:B------:R-:W2:Y:S02]  /*55240*/  LDL.LU R25, [R1+0x564] ;  /* 0x0005640001197983 */ /* 0x000ea40000300800 */
[----:B------:R-:W4:Y:S01]  /*55250*/  LDL.LU R26, [R1+0x568] ;  /* 0x00056800011a7983 */ /* 0x000f220000300800 */
[----:B------:R-:W4:Y:S01]  /*55260*/  LDL.LU R27, [R1+0x56c] ;  /* 0x00056c00011b7983 */ /* 0x000f220000300800 */
[----:B------:R-:W2:Y:S02]  /*55270*/  LDL.LU R12, [R1+0x580] ;  /* 0x00058000010c7983 */ /* 0x000ea40000300800 */
[----:B------:R-:W2:Y:S02]  /*55280*/  LDL.LU R13, [R1+0x584] ;  /* 0x00058400010d7983 */ /* 0x000ea40000300800 */
[----:B------:R-:W2:Y:S01]  /*55290*/  LDL.LU R14, [R1+0x588] ;  /* 0x00058800010e7983 */ /* 0x000ea20000300800 */
[----:B------:R-:W2:Y:S04]  /*552a0*/  LDL.LU R15, [R1+0x58c] ;  /* 0x00058c00010f7983 */ /* 0x000ea80000300800 */
[----:B--2---:R1:W-:Y:S01]  /*552b0*/  STL.64 [R1+0x5000], R14 ;  /* 0x0050000e01007387 */ /* 0x0043e20000100a00 */
[----:B------:R-:W-:Y:S03]  /*552c0*/  STL.64 [R1+0x4ff8], R12 ;  /* 0x004ff80c01007387 */ /* 0x000fe60000100a00 */
[----:B-1----:R-:W2:Y:S04]  /*552d0*/  LDL.64 R14, [R1+0x158] ;  /* 0x00015800010e7983 */ /* 0x002ea80000100a00 */
[----:B--2---:R1:W-:Y:S01]  /*552e0*/  STL.64 [R1+0x5010], R14 ;  /* 0x0050100e01007387 */ /* 0x0043e20000100a00 */
[----:B------:R-:W2:Y:S03]  /*552f0*/  LDL.64 R18, [R1+0x148] ;  /* 0x0001480001127983 */ /* 0x000ea60000100a00 */
[----:B-1----:R-:W3:Y:S04]  /*55300*/  LDL.64 R14, [R1+0x38] ;  /* 0x00003800010e7983 */ /* 0x002ee80000100a00 */
[----:B--2---:R1:W-:Y:S01]  /*55310*/  STL.64 [R1+0x5008], R18 ;  /* 0x0050081201007387 */ /* 0x0043e20000100a00 */
[----:B------:R-:W2:Y:S02]  /*55320*/  LDL.LU R16, [R1+0x590] ;  /* 0x0005900001107983 */ /* 0x000ea40000300800 */
[----:B------:R-:W2:Y:S01]  /*55330*/  LDL.LU R17, [R1+0x594] ;  /* 0x0005940001117983 */ /* 0x000ea20000300800 */
[----:B-1----:R-:W2:Y:S01]  /*55340*/  LDL.LU R18, [R1+0x598] ;  /* 0x0005980001127983 */ /* 0x002ea20000300800 */
[----:B------:R-:W2:Y:S02]  /*55350*/  LDL.LU R19, [R1+0x59c] ;  /* 0x00059c0001137983 */ /* 0x000ea40000300800 */
[----:B----4-:R-:W-:Y:S02]  /*55360*/  STL.64 [R1+0x4fe8], R26 ;  /* 0x004fe81a01007387 */ /* 0x010fe40000100a00 */
[----:B------:R1:W-:Y:S02]  /*55370*/  STL.64 [R1+0x4fe0], R24 ;  /* 0x004fe01801007387 */ /* 0x0003e40000100a00 */
[----:B-1----:R-:W4:Y:S01]  /*55380*/  LDL.LU R24, [R1+0x570] ;  /* 0x0005700001187983 */ /* 0x002f220000300800 */
[----:B------:R-:W4:Y:S02]  /*55390*/  LDL.LU R25, [R1+0x574] ;  /* 0x0005740001197983 */ /* 0x000f240000300800 */
[----:B------:R-:W4:Y:S02]  /*553a0*/  LDL.LU R26, [R1+0x578] ;  /* 0x00057800011a7983 */ /* 0x000f240000300800 */
[----:B------:R-:W4:Y:S01]  /*553b0*/  LDL.LU R27, [R1+0x57c] ;  /* 0x00057c00011b7983 */ /* 0x000f220000300800 */
[----:B------:R-:W-:Y:S01]  /*553c0*/  STL.64 [R1+0x4ef8], R10 ;  /* 0x004ef80a01007387 */ /* 0x000fe20000100a00 */
[----:B---3--:R1:W-:Y:S03]  /*553d0*/  STL.64 [R1+0x4ef0], R8 ;  /* 0x004ef00801007387 */ /* 0x0083e60000100a00 */
[----:B-1----:R-:W3:Y:S01]  /*553e0*/  LDL.LU R8, [R1+0x5a0] ;  /* 0x0005a00001087983 */ /* 0x002ee20000300800 */
[----:B------:R-:W3:Y:S02]  /*553f0*/  LDL.LU R9, [R1+0x5a4] ;  /* 0x0005a40001097983 */ /* 0x000ee40000300800 */
[----:B------:R-:W3:Y:S02]  /*55400*/  LDL.LU R10, [R1+0x5a8] ;  /* 0x0005a800010a7983 */ /* 0x000ee40000300800 */
[----:B------:R-:W3:Y:S01]  /*55410*/  LDL.LU R11, [R1+0x5ac] ;  /* 0x0005ac00010b7983 */ /* 0x000ee20000300800 */
[----:B0-----:R0:W-:Y:S01]  /*55420*/  STL.64 [R1+0x4e60], R22 ;  /* 0x004e601601007387 */ /* 0x0011e20000100a00 */
[----:B------:R1:W-:Y:S02]  /*55430*/  STL.64 [R1+0x4e58], R20 ;  /* 0x004e581401007387 */ /* 0x0003e40000100a00 */
[----:B0-----:R-:W-:-:S02]  /*55440*/  IMAD.MOV.U32 R22, RZ, RZ, R2 ;  /* 0x000000ffff167224 */ /* 0x001fc400078e0002 */
[----:B------:R-:W-:-:S05]  /*55450*/  IMAD.MOV.U32 R23, RZ, RZ, R0 ;  /* 0x000000ffff177224 */ /* 0x000fca00078e0000 */
[----:B------:R0:W-:Y:S01]  /*55460*/  STL.64 [R1+0x4f78], R22 ;  /* 0x004f781601007387 */ /* 0x0001e20000100a00 */
[----:B-1----:R-:W2:Y:S02]  /*55470*/  LDL.LU R20, [R1+0x520] ;  /* 0x0005200001147983 */ /* 0x002ea40000300800 */
[----:B------:R-:W2:Y:S01]  /*55480*/  LDL.LU R21, [R1+0x524] ;  /* 0x0005240001157983 */ /* 0x000ea20000300800 */
[----:B0-----:R-:W2:Y:S01]  /*55490*/  LDL.LU R22, [R1+0x528] ;  /* 0x0005280001167983 */ /* 0x001ea20000300800 */
[----:B------:R-:W2:Y:S01]  /*554a0*/  LDL.LU R23, [R1+0x52c] ;  /* 0x00052c0001177983 */ /* 0x000ea20000300800 */
[C---:B---3--:R-:W-:Y:S02]  /*554b0*/  HMMA.16816.F32.BF16 R8, R4.reuse, R14, R8 ;  /* 0x0000000e0408723c */ /* 0x048fe40000041808 */
[----:B--2---:R-:W-:Y:S01]  /*554c0*/  STL.64 [R1+0x4f90], R22 ;  /* 0x004f901601007387 */ /* 0x004fe20000100a00 */
[----:B------:R0:W-:Y:S03]  /*554d0*/  STL.64 [R1+0x4f88], R20 ;  /* 0x004f881401007387 */ /* 0x0001e60000100a00 */
[----:B0-----:R-:W2:Y:S01]  /*554e0*/  LDL.LU R20, [R1+0x530] ;  /* 0x0005300001147983 */ /* 0x001ea20000300800 */
[----:B------:R-:W2:Y:S02]  /*554f0*/  LDL.LU R21, [R1+0x534] ;  /* 0x0005340001157983 */ /* 0x000ea40000300800 */
[----:B------:R-:W2:Y:S02]  /*55500*/  LDL.LU R22, [R1+0x538] ;  /* 0x0005380001167983 */ /* 0x000ea40000300800 */
[----:B------:R-:W2:Y:S11]  /*55510*/  LDL.LU R23, [R1+0x53c] ;  /* 0x00053c0001177983 */ /* 0x000eb60000300800 */
[----:B------:R-:W-:Y:S01]  /*55520*/  @!UPT UIADD3 URZ, URZ, URZ, URZ ;  /* 0x0000003f3f3ff290 */ /* 0x000fe2000fffe03f */
[----:B------:R0:W-:Y:S01]  /*55530*/  STL.64 [R1+0x5a0], R8 ;  /* 0x0005a00801007387 */ /* 0x0001e20000100a00 */
[----:B------:R1:W-:Y:S02]  /*55540*/  STL.64 [R1+0x5a8], R10 ;  /* 0x0005a80a01007387 */ /* 0x0003e40000100a00 */
[----:B0-----:R-:W-:Y:S02]  /*55550*/  IMAD.MOV.U32 R9, RZ, RZ, R14 ;  /* 0x000000ffff097224 */ /* 0x001fe400078e000e */
[----:B------:R-:W-:Y:S02]  /*55560*/  IMAD.MOV.U32 R8, RZ, RZ, R15 ;  /* 0x000000ffff087224 */ /* 0x000fe400078e000f */
[----:B------:R-:W3:Y:S02]  /*55570*/  LDL.LU.64 R14, [R1+0x5010] ;  /* 0x00501000010e7983 */ /* 0x000ee40000300a00 */
[----:B---3--:R-:W-:Y:S01]  /*55580*/  HMMA.16816.F32.BF16 R16, R4, R14, R16 ;  /* 0x0000000e0410723c */ /* 0x008fe20000041810 */
[----:B-1----:R-:W-:-:S02]  /*55590*/  IMAD.MOV.U32 R11, RZ, RZ, R14 ;  /* 0x000000ffff0b7224 */ /* 0x002fc400078e000e */
[----:B------:R-:W-:Y:S11]  /*555a0*/  IMAD.MOV.U32 R10, RZ, RZ, R15 ;  /* 0x000000ffff0a7224 */ /* 0x000ff600078e000f */
[----:B------:R-:W-:Y:S09]  /*555b0*/  @!UPT UIADD3 URZ, URZ, URZ, URZ ;  /* 0x0000003f3f3ff290 */ /* 0x000ff2000fffe03f */
[----:B------:R-:W-:Y:S01]  /*555c0*/  STL.64 [R1+0x590], R16 ;  /* 0x0005901001007387 */ /* 0x000fe20000100a00 */
[----:B------:R0:W-:Y:S03]  /*555d0*/  STL.64 [R1+0x598], R18 ;  /* 0x0005981201007387 */ /* 0x0001e60000100a00 */
[----:B0-----:R-:W3:Y:S01]  /*555e0*/  LDL.LU.64 R18, [R1+0x5008] ;  /* 0x0050080001127983 */ /* 0x001ee20000300a00 */
[----:B------:R-:W3:Y:S02]  /*555f0*/  LDL.LU.64 R14, [R1+0x5000] ;  /* 0x00500000010e7983 */ /* 0x000ee40000300a00 */
[----:B------:R-:W3:Y:S02]  /*55600*/  LDL.LU.64 R12, [R1+0x4ff8] ;  /* 0x004ff800010c7983 */ /* 0x000ee40000300a00 */
[C---:B---3--:R-:W-:Y:S11]  /*55610*/  HMMA.16816.F32.BF16 R12, R4.reuse, R18, R12 ;  /* 0x00000012040c723c */ /* 0x048ff6000004180c */
        /* <DEDUP_REMOVED lines=18> */
[----:B------:R-:W3:Y:S11]  /*55740*/  LDL.LU.64 R24, [R1+0x4fc8] ;  /* 0x004fc80001187983 */ /* 0x000ef60000300a00 */
[----:B------:R-:W-:Y:S10]  /*55750*/  @!UPT UIADD3 URZ, URZ, URZ, URZ ;  /* 0x0000003f3f3ff290 */ /* 0x000ff4000fffe03f */
[----:B------:R-:W-:Y:S01]  /*55760*/  STL.64 [R1+0x560], R16 ;  /* 0x0005601001007387 */ /* 0x000fe20000100a00 */
[----:B------:R0:W-:Y:S03]  /*55770*/  STL.64 [R1+0x568], R18 ;  /* 0x0005681201007387 */ /* 0x0001e60000100a00 */
        /* <DEDUP_REMOVED lines=27> */
[----:B------:R-:W2:Y:S11]  /*55930*/  LDL.LU.64 R22, [R1+0x4f78] ;  /* 0x004f780001167983 */ /* 0x000eb60000300a00 */
[----:B------:R-:W-:Y:S10]  /*55940*/  @!UPT UIADD3 URZ, URZ, URZ, URZ ;  /* 0x0000003f3f3ff290 */ /* 0x000ff4000fffe03f */
[----:B------:R-:W-:Y:S01]  /*55950*/  STL.64 [R1+0x520], R24 ;  /* 0x0005201801007387 */ /* 0x000fe20000100a00 */
[----:B------:R0:W-:Y:S03]  /*55960*/  STL.64 [R1+0x528], R26 ;  /* 0x0005281a01007387 */ /* 0x0001e60000100a00 */
[----:B0-----:R-:W2:Y:S01]  /*55970*/  LDL.LU.64 R26, [R1+0x4f70] ;  /* 0x004f7000011a7983 */ /* 0x001ea20000300a00 */
[----:B------:R-:W2:Y:S02]  /*55980*/  LDL.LU.64 R24, [R1+0x4f68] ;  /* 0x004f680001187983 */ /* 0x000ea40000300a00 */
[----:B--2---:R-:W-:Y:S01]  /*55990*/  HMMA.16816.F32.BF16 R4, R4, R22, R24 ;  /* 0x000000160404723c */ /* 0x004fe20000041818 */
[----:B------:R-:W2:Y:S01]  /*559a0*/  LDL.LU.64 R26, [R1+0x4f60] ;  /* 0x004f6000011a7983 */ /* 0x000ea20000300a00 */
[----:B------:R-:W4:Y:S02]  /*559b0*/  LDL.LU.64 R24, [R1+0x4f58] ;  /* 0x004f580001187983 */ /* 0x000f240000300a00 */
[----:B------:R0:W-:Y:S03]  /*559c0*/  STL.64 [R1+0x4e70], R22 ;  /* 0x004e701601007387 */ /* 0x0001e60000100a00 */
[----:B0-----:R-:W-:-:S02]  /*559d0*/  IMAD.MOV.U32 R22, RZ, RZ, R19 ;  /* 0x000000ffff167224 */ /* 0x001fc400078e0013 */
[----:B------:R-:W-:Y:S11]  /*559e0*/  IMAD.MOV.U32 R23, RZ, RZ, R18 ;  /* 0x000000ffff177224 */ /* 0x000ff600078e0012 */
[----:B------:R-:W-:Y:S03]  /*559f0*/  @!UPT UIADD3 URZ, URZ, URZ, URZ ;  /* 0x0000003f3f3ff290 */ /* 0x000fe6000fffe03f */
[----:B------:R-:W-:Y:S01]  /*55a00*/  STL.64 [R1+0x320], R4 ;  /* 0x0003200401007387 */ /* 0x000fe20000100a00 */
[----:B------:R0:W-:Y:S02]  /*55a10*/  STL.64 [R1+0x328], R6 ;  /* 0x0003280601007387 */ /* 0x0001e40000100a00 */
[----:B------:R1:W-:Y:S02]  /*55a20*/  STL.64 [R1+0x4e80], R22 ;  /* 0x004e801601007387 */ /* 0x0003e40000100a00 */
[----:B------:R-:W3:Y:S01]  /*55a30*/  LDL.LU R20, [R1+0x170] ;  /* 0x0001700001147983 */ /* 0x000ee20000300800 */
[----:B------:R-:W3:Y:S01]  /*55a40*/  LDL.LU R21, [R1+0x174] ;  /* 0x0001740001157983 */ /* 0x000ee20000300800 */
[----:B0-----:R-:W-:Y:S02]  /*55a50*/  IMAD.MOV.U32 R6, RZ, RZ, R15 ;  /* 0x000000ffff067224 */ /* 0x001fe400078e000f */
[----:B------:R-:W-:Y:S01]  /*55a60*/  IMAD.MOV.U32 R7, RZ, RZ, R14 ;  /* 0x000000ffff077224 */ /* 0x000fe200078e000e */
[----:B-1----:R-:W3:Y:S01]  /*55a70*/  LDL.LU R22, [R1+0x178] ;  /* 0x0001780001167983 */ /* 0x002ee20000300800 */
[----:B------:R-:W3:Y:S03]  /*55a80*/  LDL.LU R23, [R1+0x17c] ;  /* 0x00017c0001177983 */ /* 0x000ee60000300800 */
[----:B------:R0:W-:Y:S02]  /*55a90*/  STL.64 [R1+0x4ea8], R6 ;  /* 0x004ea80601007387 */ /* 0x0001e40000100a00 */
[----:B0-----:R-:W-:-:S02]  /*55aa0*/  IMAD.MOV.U32 R6, RZ, RZ, R13 ;  /* 0x000000ffff067224 */ /* 0x001fc400078e000d */
[----:B------:R-:W-:-:S05]  /*55ab0*/  IMAD.MOV.U32 R7, RZ, RZ, R12 ;  /* 0x000000ffff077224 */ /* 0x000fca00078e000c */
[----:B------:R-:W-:Y:S01]  /*55ac0*/  STL.64 [R1+0x4eb8], R6 ;  /* 0x004eb80601007387 */ /* 0x000fe20000100a00 */
[----:B------:R-:W3:Y:S02]  /*55ad0*/  LDL.LU R12, [R1+0x1f0] ;  /* 0x0001f000010c7983 */ /* 0x000ee40000300800 */
[----:B------:R-:W3:Y:S02]  /*55ae0*/  LDL.LU R13, [R1+0x1f4] ;  /* 0x0001f400010d7983 */ /* 0x000ee40000300800 */
[----:B------:R-:W3:Y:S01]  /*55af0*/  LDL.LU R14, [R1+0x1f8] ;  /* 0x0001f800010e7983 */ /* 0x000ee20000300800 */
[----:B------:R-:W3:Y:S01]  /*55b00*/  LDL.LU R15, [R1+0x1fc] ;  /* 0x0001fc00010f7983 */ /* 0x000ee20000300800 */
[----:B--2---:R-:W-:Y:S02]  /*55b10*/  IMAD.MOV.U32 R18, RZ, RZ, R26 ;  /* 0x000000ffff127224 */ /* 0x004fe400078e001a */
[----:B------:R-:W-:Y:S01]  /*55b20*/  IMAD.MOV.U32 R19, RZ, RZ, R27 ;  /* 0x000000ffff137224 */ /* 0x000fe200078e001b */
[----:B---3--:R-:W-:Y:S01]  /*55b30*/  STL.64 [R1+0x4f18], R14 ;  /* 0x004f180e01007387 */ /* 0x008fe20000100a00 */
[----:B------:R0:W-:Y:S02]  /*55b40*/  STL.64 [R1+0x4f10], R12 ;  /* 0x004f100c01007387 */ /* 0x0001e40000100a00 */
[----:B------:R-:W4:Y:S02]  /*55b50*/  LDL.LU R26, [R1+0x4f54] ;  /* 0x004f5400011a7983 */ /* 0x000f240000300800 */
[----:B------:R-:W4:Y:S01]  /*55b60*/  LDL.LU R27, [R1+0x4f50] ;  /* 0x004f5000011b7983 */ /* 0x000f220000300800 */
[----:B------:R1:W-:Y:S04]  /*55b70*/  STL.64 [R1+0x4f20], R18 ;  /* 0x004f201201007387 */ /* 0x0003e80000100a00 */
[----:B0-----:R-:W2:Y:S01]  /*55b80*/  LDL.LU R12, [R1+0x200] ;  /* 0x00020000010c7983 */ /* 0x001ea20000300800 */
[----:B------:R-:W2:Y:S02]  /*55b90*/  LDL.LU R13, [R1+0x204] ;  /* 0x00020400010d7983 */ /* 0x000ea40000300800 */
[----:B------:R-:W3:Y:S02]  /*55ba0*/  LDL.LU R14, [R1+0x208] ;  /* 0x00020800010e7983 */ /* 0x000ee40000300800 */
[----:B------:R-:W3:Y:S02]  /*55bb0*/  LDL.LU R15, [R1+0x20c] ;  /* 0x00020c00010f7983 */ /* 0x000ee40000300800 */
[----:B-1----:R-:W-:-:S02]  /*55bc0*/  IMAD.MOV.U32 R18, RZ, RZ, R29 ;  /* 0x000000ffff127224 */ /* 0x002fc400078e001d */
[----:B------:R-:W-:Y:S01]  /*55bd0*/  IMAD.MOV.U32 R19, RZ, RZ, R28 ;  /* 0x000000ffff137224 */ /* 0x000fe200078e001c */
[----:B---3--:R-:W-:Y:S01]  /*55be0*/  STL.64 [R1+0x4f30], R14 ;  /* 0x004f300e01007387 */ /* 0x008fe20000100a00 */
[----:B--2---:R0:W-:Y:S03]  /*55bf0*/  STL.64 [R1+0x4f28], R12 ;  /* 0x004f280c01007387 */ /* 0x0041e60000100a00 */
[----:B------:R-:W-:Y:S01]  /*55c00*/  STL.64 [R1+0x4f38], R18 ;  /* 0x004f381201007387 */ /* 0x000fe20000100a00 */
[----:B0-----:R-:W2:Y:S01]  /*55c10*/  LDL.LU R12, [R1+0x210] ;  /* 0x00021000010c7983 */ /* 0x001ea20000300800 */
[----:B------:R-:W2:Y:S02]  /*55c20*/  LDL.LU R13, [R1+0x214] ;  /* 0x00021400010d7983 */ /* 0x000ea40000300800 */
[----:B------:R-:W3:Y:S02]  /*55c30*/  LDL.LU R14, [R1+0x218] ;  /* 0x00021800010e7983 */ /* 0x000ee40000300800 */
[----:B------:R-:W3:Y:S02]  /*55c40*/  LDL.LU R15, [R1+0x21c] ;  /* 0x00021c00010f7983 */ /* 0x000ee40000300800 */
[----:B------:R-:W-:-:S02]  /*55c50*/  IMAD.MOV.U32 R6, RZ, RZ, R11 ;  /* 0x000000ffff067224 */ /* 0x000fc400078e000b */
[----:B------:R-:W-:Y:S01]  /*55c60*/  IMAD.MOV.U32 R7, RZ, RZ, R10 ;  /* 0x000000ffff077224 */ /* 0x000fe200078e000a */
[----:B---3--:R-:W-:Y:S01]  /*55c70*/  STL.64 [R1+0x4f48], R14 ;  /* 0x004f480e01007387 */ /* 0x008fe20000100a00 */
[----:B--2---:R0:W-:Y:S03]  /*55c80*/  STL.64 [R1+0x4f40], R12 ;  /* 0x004f400c01007387 */ /* 0x0041e60000100a00 */
[----:B0-----:R-:W4:Y:S01]  /*55c90*/  LDL.LU R12, [R1+0x220] ;  /* 0x00022000010c7983 */ /* 0x001f220000300800 */
[----:B------:R-:W4:Y:S02]  /*55ca0*/  LDL.LU R13, [R1+0x224] ;  /* 0x00022400010d7983 */ /* 0x000f240000300800 */
[----:B------:R-:W4:Y:S02]  /*55cb0*/  LDL.LU R14, [R1+0x228] ;  /* 0x00022800010e7983 */ /* 0x000f240000300800 */
[----:B------:R-:W4:Y:S01]  /*55cc0*/  LDL.LU R15, [R1+0x22c] ;  /* 0x00022c00010f7983 */ /* 0x000f220000300800 */
[----:B------:R-:W-:Y:S01]  /*55cd0*/  STL.64 [R1+0x4ed0], R6 ;  /* 0x004ed00601007387 */ /* 0x000fe20000100a00 */
[----:B------:R0:W-:Y:S02]  /*55ce0*/  STL.64 [R1+0x4e90], R22 ;  /* 0x004e901601007387 */ /* 0x0001e40000100a00 */
[----:B------:R1:W-:Y:S01]  /*55cf0*/  STL.64 [R1+0x4e88], R20 ;  /* 0x004e881401007387 */ /* 0x0003e20000100a00 */
[----:B0-----:R-:W2:Y:S01]  /*55d00*/  LDL.64 R22, [R1+0x128] ;  /* 0x0001280001167983 */ /* 0x001ea20000100a00 */
[----:B------:R-:W-:-:S02]  /*55d10*/  IMAD.MOV.U32 R6, RZ, RZ, R9 ;  /* 0x000000ffff067224 */ /* 0x000fc400078e0009 */
[----:B------:R-:W-:Y:S01]  /*55d20*/  IMAD.MOV.U32 R7, RZ, RZ, R8 ;  /* 0x000000ffff077224 */ /* 0x000fe200078e0008 */
[----:B--2---:R0:W-:Y:S01]  /*55d30*/  STL.64 [R1+0x4eb0], R22 ;  /* 0x004eb01601007387 */ /* 0x0041e20000100a00 */
[----:B-1----:R-:W2:Y:S02]  /*55d40*/  LDL.LU R20, [R1+0x1a0] ;  /* 0x0001a00001147983 */ /* 0x002ea40000300800 */
[----:B------:R-:W2:Y:S01]  /*55d50*/  LDL.LU R21, [R1+0x1a4] ;  /* 0x0001a40001157983 */ /* 0x000ea20000300800 */
[----:B0-----:R-:W3:Y:S01]  /*55d60*/  LDL.LU R22, [R1+0x1a8] ;  /* 0x0001a80001167983 */ /* 0x001ee20000300800 */
[----:B------:R-:W3:Y:S02]  /*55d70*/  LDL.LU R23, [R1+0x1ac] ;  /* 0x0001ac0001177983 */ /* 0x000ee40000300800 */
[----:B------:R-:W2:Y:S02]  /*55d80*/  LDL.LU R8, [R1+0x1e0] ;  /* 0x0001e00001087983 */ /* 0x000ea40000300800 */
[----:B------:R-:W4:Y:S01]  /*55d90*/  LDL.LU R9, [R1+0x1e4] ;  /* 0x0001e40001097983 */ /* 0x000f220000300800 */
[----:B------:R-:W4:Y:S01]  /*55da0*/  LDL.LU R10, [R1+0x1e8] ;  /* 0x0001e800010a7983 */ /* 0x000f220000300800 */
[----:B------:R-:W4:Y:S02]  /*55db0*/  LDL.LU R11, [R1+0x1ec] ;  /* 0x0001ec00010b7983 */ /* 0x000f240000300800 */
[----:B------:R0:W-:Y:S02]  /*55dc0*/  STL.64 [R1+0x4ee8], R6 ;  /* 0x004ee80601007387 */ /* 0x0001e40000100a00 */
[----:B------:R-:W4:Y:S01]  /*55dd0*/  LDL.LU R4, [R1+0x1d0] ;  /* 0x0001d00001047983 */ /* 0x000f220000300800 */
[----:B------:R-:W4:Y:S04]  /*55de0*/  LDL.LU R5, [R1+0x1d4] ;  /* 0x0001d40001057983 */ /* 0x000f280000300800 */
[----:B0-----:R-:W4:Y:S01]  /*55df0*/  LDL.LU R6, [R1+0x1d8] ;  /* 0x0001d80001067983 */ /* 0x001f220000300800 */
[----:B------:R-:W4:Y:S03]  /*55e00*/  LDL.LU R7, [R1+0x1dc] ;  /* 0x0001dc0001077983 */ /* 0x000f260000300800 */
[----:B---3--:R-:W-:Y:S01]  /*55e10*/  STL.64 [R1+0x4ec8], R22 ;  /* 0x004ec81601007387 */ /* 0x008fe20000100a00 */
[----:B--2---:R0:W-:Y:S03]  /*55e20*/  STL.64 [R1+0x4ec0], R20 ;  /* 0x004ec01401007387 */ /* 0x0041e60000100a00 */
[----:B0-----:R-:W2:Y:S01]  /*55e30*/  LDL.LU R20, [R1+0x1b0] ;  /* 0x0001b00001147983 */ /* 0x001ea20000300800 */
[----:B------:R-:W2:Y:S02]  /*55e40*/  LDL.LU R21, [R1+0x1b4] ;  /* 0x0001b40001157983 */ /* 0x000ea40000300800 */
[----:B------:R-:W3:Y:S02]  /*55e50*/  LDL.LU R22, [R1+0x1b8] ;  /* 0x0001b80001167983 */ /* 0x000ee40000300800 */
[----:B------:R-:W3:Y:S02]  /*55e60*/  LDL.LU R23, [R1+0x1bc] ;  /* 0x0001bc0001177983 */ /* 0x000ee40000300800 */
[----:B------:R-:W-:-:S02]  /*55e70*/  IMAD.MOV.U32 R18, RZ, RZ, R17 ;  /* 0x000000ffff127224 */ /* 0x000fc400078e0011 */
[----:B------:R-:W-:-:S07]  /*55e80*/  IMAD.MOV.U32 R19, RZ, RZ, R16 ;  /* 0x000000ffff137224 */ /* 0x000fce00078e0010 */
[C---:B----4-:R-:W-:Y:S01]  /*55e90*/  HMMA.16816.F32.BF16 R16, R24.reuse, R18, R12 ;  /* 0x000000121810723c */ /* 0x050fe2000004180c */
[----:B---3--:R-:W-:Y:S01]  /*55ea0*/  STL.64 [R1+0x4ee0], R22 ;  /* 0x004ee01601007387 */ /* 0x008fe20000100a00 */
[----:B--2---:R0:W-:Y:S03]  /*55eb0*/  STL.64 [R1+0x4ed8], R20 ;  /* 0x004ed81401007387 */ /* 0x0041e60000100a00 */
[----:B0-----:R-:W2:Y:S01]  /*55ec0*/  LDL.LU R20, [R1+0x1c0] ;  /* 0x0001c00001147983 */ /* 0x001ea20000300800 */
[----:B------:R-:W2:Y:S02]  /*55ed0*/  LDL.LU R21, [R1+0x1c4] ;  /* 0x0001c40001157983 */ /* 0x000ea40000300800 */
[----:B------:R-:W2:Y:S02]  /*55ee0*/  LDL.LU R22, [R1+0x1c8] ;  /* 0x0001c80001167983 */ /* 0x000ea40000300800 */
[----:B------:R-:W2:Y:S01]  /*55ef0*/  LDL.LU R23, [R1+0x1cc] ;  /* 0x0001cc0001177983 */ /* 0x000ea20000300800 */
[----:B------:R-:W3:Y:S01]  /*55f00*/  LDL.LU.64 R14, [R1+0x4f48] ;  /* 0x004f4800010e7983 */ /* 0x000ee20000300a00 */
[----:B------:R-:W3:Y:S11]  /*55f10*/  LDL.LU.64 R12, [R1+0x4f40] ;  /* 0x004f4000010c7983 */ /* 0x000ef60000300a00 */
[----:B------:R-:W-:Y:S02]  /*55f20*/  STL.64 [R1+0x220], R16 ;  /* 0x0002201001007387 */ /* 0x000fe40000100a00 */
[----:B------:R0:W-:Y:S02]  /*55f30*/  STL.64 [R1+0x228], R18 ;  /* 0x0002281201007387 */ /* 0x0001e40000100a00 */
[----:B0-----:R-:W3:Y:S02]  /*55f40*/  LDL.LU.64 R18, [R1+0x4f38] ;  /* 0x004f380001127983 */ /* 0x001ee40000300a00 */
[C---:B---3--:R-:W-:Y:S02]  /*55f50*/  HMMA.16816.F32.BF16 R16, R24.reuse, R18, R12 ;  /* 0x000000121810723c */ /* 0x048fe4000004180c */
[----:B------:R-:W3:Y:S01]  /*55f60*/  LDL.LU.64 R14, [R1+0x4f30] ;  /* 0x004f3000010e7983 */ /* 0x000ee20000300a00 */
[----:B------:R-:W3:Y:S11]  /*55f70*/  LDL.LU.64 R12, [R1+0x4f28] ;  /* 0x004f2800010c7983 */ /* 0x000ef60000300a00 */
[----:B------:R-:W-:Y:S09]  /*55f80*/  @!UPT UIADD3 URZ, URZ, URZ, URZ ;  /* 0x0000003f3f3ff290 */ /* 0x000ff2000fffe03f */
[----:B------:R-:W-:Y:S01]  /*55f90*/  STL.64 [R1+0x210], R16 ;  /* 0x0002101001007387 */ /* 0x000fe20000100a00 */
        /* <DEDUP_REMOVED lines=14> */
[----:B0-----:R-:W3:Y:S01]  /*56080*/  LDL.LU.64 R14, [R1+0x4f00] ;  /* 0x004f0000010e7983 */ /* 0x001ee20000300a00 */
[----:B------:R-:W-:Y:S02]  /*56090*/  STL [R1+0x4e0c], R19 ;  /* 0x004e0c1301007387 */ /* 0x000fe40000100800 */
[----:B------:R0:W-:Y:S02]  /*560a0*/  STL [R1+0x4e78], R18 ;  /* 0x004e781201007387 */ /* 0x0001e40000100800 */
[----:B------:R-:W4:Y:S01]  /*560b0*/  LDL.LU R16, [R1+0x160] ;  /* 0x0001600001107983 */ /* 0x000f220000300800 */
[----:B------:R-:W4:Y:S04]  /*560c0*/  LDL.LU R17, [R1+0x164] ;  /* 0x0001640001117983 */ /* 0x000f280000300800 */
[----:B0-----:R-:W2:Y:S01]  /*560d0*/  LDL.LU R18, [R1+0x168] ;  /* 0x0001680001127983 */ /* 0x001ea20000300800 */
[----:B------:R-:W2:Y:S01]  /*560e0*/  LDL.LU R19, [R1+0x16c] ;  /* 0x00016c0001137983 */ /* 0x000ea20000300800 */
[C---:B---3--:R-:W-:Y:S02]  /*560f0*/  HMMA.16816.F32.BF16 R8, R24.reuse, R14, R8 ;  /* 0x0000000e1808723c */ /* 0x048fe40000041808 */
[----:B--2---:R-:W-:Y:S01]  /*56100*/  STL.64 [R1+0x4ea0], R18 ;  /* 0x004ea01201007387 */ /* 0x004fe20000100a00 */
[----:B----4-:R0:W-:Y:S03]  /*56110*/  STL.64 [R1+0x4e98], R16 ;  /* 0x004e981001007387 */ /* 0x0101e60000100a00 */
[----:B0-----:R-:W2:Y:S01]  /*56120*/  LDL.LU R16, [R1+0x180] ;  /* 0x0001800001107983 */ /* 0x001ea20000300800 */
[----:B------:R-:W2:Y:S02]  /*56130*/  LDL.LU R17, [R1+0x184] ;  /* 0x0001840001117983 */ /* 0x000ea40000300800 */
[----:B------:R-:W2:Y:S02]  /*56140*/  LDL.LU R18, [R1+0x188] ;  /* 0x0001880001127983 */ /* 0x000ea40000300800 */
[----:B------:R-:W2:Y:S11]  /*56150*/  LDL.LU R19, [R1+0x18c] ;  /* 0x00018c0001137983 */ /* 0x000eb60000300800 */
[----:B------:R-:W-:Y:S01]  /*56160*/  @!UPT UIADD3 URZ, URZ, URZ, URZ ;  /* 0x0000003f3f3ff290 */ /* 0x000fe2000fffe03f */
[----:B------:R-:W-:Y:S01]  /*56170*/  STL.64 [R1+0x8e0], R8 ;  /* 0x0008e00801007387 */ /* 0x000fe20000100a00 */
[----:B------:R0:W-:Y:S03]  /*56180*/  STL.64 [R1+0x8e8], R10 ;  /* 0x0008e80a01007387 */ /* 0x0001e60000100a00 */
[----:B0-----:R-:W3:Y:S01]  /*56190*/  LDL.LU.64 R10, [R1+0x4ef8] ;  /* 0x004ef800010a7983 */ /* 0x001ee20000300a00 */
[----:B------:R-:W4:Y:S02]  /*561a0*/  LDL.LU.64 R8, [R1+0x4ef0] ;  /* 0x004ef00001087983 */ /* 0x000f240000300a00 */
[----:B------:R-:W-:Y:S02]  /*561b0*/  STL [R1+0x4e08], R15 ;  /* 0x004e080f01007387 */ /* 0x000fe40000100800 */
[----:B------:R0:W-:Y:S01]  /*561c0*/  STL [R1+0x4e7c], R14 ;  /* 0x004e7c0e01007387 */ /* 0x0001e20000100800 */
[----:B------:R-:W2:Y:S01]  /*561d0*/  LDL.LU R12, [R1+0x190] ;  /* 0x00019000010c7983 */ /* 0x000ea20000300800 */
[----:B------:R-:W2:Y:S03]  /*561e0*/  LDL.LU R13, [R1+0x194] ;  /* 0x00019400010d7983 */ /* 0x000ea60000300800 */
[----:B0-----:R-:W2:Y:S01]  /*561f0*/  LDL.LU R14, [R1+0x198] ;  /* 0x00019800010e7983 */ /* 0x001ea20000300800 */
[----:B------:R-:W2:Y:S01]  /*56200*/  LDL.LU R15, [R1+0x19c] ;  /* 0x00019c00010f7983 */ /* 0x000ea20000300800 */
[C---:B---3--:R-:W-:Y:S11]  /*56210*/  HMMA.16816.F32.BF16 R4, R24.reuse, R10, R4 ;  /* 0x0000000a1804723c */ /* 0x048ff60000041804 */
[----:B------:R-:W-:Y:S11]  /*56220*/  @!UPT UIADD3 URZ, URZ, URZ, URZ ;  /* 0x0000003f3f3ff290 */ /* 0x000ff6000fffe03f */
[----:B------:R-:W-:Y:S01]  /*56230*/  @!UPT UIADD3 URZ, URZ, URZ, URZ ;  /* 0x0000003f3f3ff290 */ /* 0x000fe2000fffe03f */
[----:B------:R-:W-:Y:S01]  /*56240*/  STL.64 [R1+0x8d0], R4 ;  /* 0x0008d00401007387 */ /* 0x000fe20000100a00 */
[----:B------:R0:W-:Y:S03]  /*56250*/  STL.64 [R1+0x8d8], R6 ;  /* 0x0008d80601007387 */ /* 0x0001e60000100a00 */
[----:B0-----:R-:W3:Y:S01]  /*56260*/  LDL.LU.64 R6, [R1+0x4ee8] ;  /* 0x004ee80001067983 */ /* 0x001ee20000300a00 */
[----:B------:R-:W-:Y:S02]  /*56270*/  STL.64 [R1+0x4e00], R10 ;  /* 0x004e000a01007387 */ /* 0x000fe40000100a00 */
[----:B----4-:R-:W-:Y:S01]  /*56280*/  STL.64 [R1+0x4df8], R8 ;  /* 0x004df80801007387 */ /* 0x010fe20000100a00 */
[C---:B---3--:R-:W-:Y:S01]  /*56290*/  HMMA.16816.F32.BF16 R4, R24.reuse, R6, R20 ;  /* 0x000000061804723c */ /* 0x048fe20000041814 */
[----:B------:R-:W3:Y:S01]  /*562a0*/  LDL.LU.64 R22, [R1+0x4ee0] ;  /* 0x004ee00001167983 */ /* 0x000ee20000300a00 */
[----:B------:R-:W3:Y:S11]  /*562b0*/  LDL.LU.64 R20, [R1+0x4ed8] ;  /* 0x004ed80001147983 */ /* 0x000ef60000300a00 */
[----:B------:R-:W-:Y:S10]  /*562c0*/  @!UPT UIADD3 URZ, URZ, URZ, URZ ;  /* 0x0000003f3f3ff290 */ /* 0x000ff4000fffe03f */
        /* <DEDUP_REMOVED lines=11> */
[----:B------:R-:W2:Y:S11]  /*56380*/  LDL.LU.64 R22, [R1+0x4eb0] ;  /* 0x004eb00001167983 */ /* 0x000eb60000300a00 */
[----:B------:R-:W-:Y:S10]  /*56390*/  @!UPT UIADD3 URZ, URZ, URZ, URZ ;  /* 0x0000003f3f3ff290 */ /* 0x000ff4000fffe03f */
[----:B------:R-:W-:Y:S01]  /*563a0*/  STL.64 [R1+0x930], R4 ;  /* 0x0009300401007387 */ /* 0x000fe20000100a00 */
[----:B------:R0:W-:Y:S03]  /*563b0*/  STL.64 [R1+0x938], R6 ;  /* 0x0009380601007387 */ /* 0x0001e60000100a00 */
[----:B0-----:R-:W3:Y:S01]  /*563c0*/  LDL.LU.64 R6, [R1+0x4ea8] ;  /* 0x004ea80001067983 */ /* 0x001ee20000300a00 */
[----:B------:R-:W-:Y:S02]  /*563d0*/  IMAD.MOV.U32 R10, RZ, RZ, R2 ;  /* 0x000000ffff0a7224 */ /* 0x000fe400078e0002 */
[----:B------:R-:W-:Y:S01]  /*563e0*/  IMAD.MOV.U32 R11, RZ, RZ, R0 ;  /* 0x000000ffff0b7224 */ /* 0x000fe200078e0000 */
[----:B--2---:R-:W-:Y:S01]  /*563f0*/  HMMA.16816.F32.BF16 R16, R24, R22, R16 ;  /* 0x000000161810723c */ /* 0x004fe20000041810 */
[----:B------:R-:W-:Y:S02]  /*56400*/  IMAD.MOV.U32 R2, RZ, RZ, R22 ;  /* 0x000000ffff027224 */ /* 0x000fe400078e0016 */
[----:B------:R-:W-:-:S05]  /*56410*/  IMAD.MOV.U32 R0, RZ, RZ, R23 ;  /* 0x000000ffff007224 */ /* 0x000fca00078e0017 */
[C---:B---3--:R-:W-:Y:S01]  /*56420*/  HMMA.16816.F32.BF16 R4, R24.reuse, R6, R12 ;  /* 0x000000061804723c */ /* 0x048fe2000004180c */
[----:B------:R-:W2:Y:S11]  /*56430*/  LDL.LU R12, [R1+0xc0] ;  /* 0x0000c000010c7983 */ /* 0x000eb60000300800 */
[----:B------:R-:W-:Y:S11]  /*56440*/  @!UPT UIADD3 URZ, URZ, URZ, URZ ;  /* 0x0000003f3f3ff290 */ /* 0x000ff6000fffe03f */
[----:B------:R-:W-:Y:S01]  /*56450*/  STL.64 [R1+0x920], R4 ;  /* 0x0009200401007387 */ /* 0x000fe20000100a00 */
[----:B------:R0:W-:Y:S02]  /*56460*/  STL.64 [R1+0x928], R6 ;  /* 0x0009280601007387 */ /* 0x0001e40000100a00 */
[----:B------:R-:W2:Y:S02]  /*56470*/  LDL.LU R13, [R1+0xc4] ;  /* 0x0000c400010d7983 */ /* 0x000ea40000300800 */
[----:B------:R-:W2:Y:S01]  /*56480*/  LDL.LU R14, [R1+0xc8] ;  /* 0x0000c800010e7983 */ /* 0x000ea20000300800 */
[----:B------:R-:W2:Y:S04]  /*56490*/  LDL.LU R15, [R1+0xcc] ;  /* 0x0000cc00010f7983 */ /* 0x000ea80000300800 */
[----:B0-----:R-:W2:Y:S01]  /*564a0*/  LDL.64 R6, [R1+0xf8] ;  /* 0x0000f80001067983 */ /* 0x001ea20000100a00 */
[----:B------:R-:W-:Y:S02]  /*564b0*/  STL.64 [R1+0x910], R16 ;  /* 0x0009101001007387 */ /* 0x000fe40000100a00 */
[----:B------:R0:W-:Y:S02]  /*564c0*/  STL.64 [R1+0x918], R18 ;  /* 0x0009181201007387 */ /* 0x0001e40000100a00 */
[----:B0-----:R-:W3:Y:S01]  /*564d0*/  LDL.LU.64 R18, [R1+0x4ea0] ;  /* 0x004ea00001127983 */ /* 0x001ee20000300a00 */
[----:B------:R-:W3:Y:S02]  /*564e0*/  LDL.LU.64 R16, [R1+0x4e98] ;  /* 0x004e980001107983 */ /* 0x000ee40000300a00 */
[----:B------:R-:W4:Y:S02]  /*564f0*/  LDL.LU.64 R22, [R1+0x4e90] ;  /* 0x004e900001167983 */ /* 0x000f240000300a00 */
[----:B------:R-:W4:Y:S02]  /*56500*/  LDL.LU.64 R20, [R1+0x4e88] ;  /* 0x004e880001147983 */ /* 0x000f240000300a00 */
[C---:B----4-:R-:W-:Y:S01]  /*56510*/  HMMA.16816.F32.BF16 R8, R24.reuse, R10, R20 ;  /* 0x0000000a1808723c */ /* 0x050fe20000041814 */
[----:B------:R-:W3:Y:S11]  /*56520*/  LDL.LU.64 R22, [R1+0x4e80] ;  /* 0x004e800001167983 */ /* 0x000ef60000300a00 */
[----:B------:R-:W-:Y:S11]  /*56530*/  @!UPT UIADD3 URZ, URZ, URZ, URZ ;  /* 0x0000003f3f3ff290 */ /* 0x000ff6000fffe03f */
[----:B------:R0:W-:Y:S01]  /*56540*/  STL.64 [R1+0x900], R8 ;  /* 0x0009000801007387 */ /* 0x0001e20000100a00 */
[----:B------:R1:W-:Y:S03]  /*56550*/  STL.64 [R1+0x908], R10 ;  /* 0x0009080a01007387 */ /* 0x0003e60000100a00 */
[----:B0-----:R-:W4:Y:S01]  /*56560*/  LDL.LU R8, [R1+0x450] ;  /* 0x0004500001087983 */ /* 0x001f220000300800 */
[C---:B---3--:R-:W-:Y:S11]  /*56570*/  HMMA.16816.F32.BF16 R16, R24.reuse, R22, R16 ;  /* 0x000000161810723c */ /* 0x048ff60000041810 */
[----:B------:R-:W-:Y:S11]  /*56580*/  @!UPT UIADD3 URZ, URZ, URZ, URZ ;  /* 0x0000003f3f3ff290 */ /* 0x000ff6000fffe03f */
[----:B------:R-:W-:Y:S01]  /*56590*/  @!UPT UIADD3 URZ, URZ, URZ, URZ ;  /* 0x0000003f3f3ff290 */ /* 0x000fe2000fffe03f */
[----:B------:R0:W-:Y:S01]  /*565a0*/  STL.64 [R1+0x8f0], R16 ;  /* 0x0008f01001007387 */ /* 0x0001e20000100a00 */
[----:B------:R3:W-:Y:S02]  /*565b0*/  STL.64 [R1+0x8f8], R18 ;  /* 0x0008f81201007387 */ /* 0x0007e40000100a00 */
[----:B------:R-:W4:Y:S02]  /*565c0*/  LDL.LU R9, [R1+0x454] ;  /* 0x0004540001097983 */ /* 0x000f240000300800 */
[----:B-1----:R-:W2:Y:S01]  /*565d0*/  LDL.LU R10, [R1+0x458] ;  /* 0x00045800010a7983 */ /* 0x002ea20000300800 */
[----:B------:R-:W2:Y:S04]  /*565e0*/  LDL.LU R11, [R1+0x45c] ;  /* 0x00045c00010b7983 */ /* 0x000ea80000300800 */
[----:B0-----:R-:W4:Y:S01]  /*565f0*/  LDL.LU R16, [R1+0x510] ;  /* 0x0005100001107983 */ /* 0x001f220000300800 */
[----:B------:R-:W4:Y:S02]  /*56600*/  LDL.LU R17, [R1+0x514] ;  /* 0x0005140001117983 */ /* 0x000f240000300800 */
[----:B---3--:R-:W3:Y:S02]  /*56610*/  LDL.LU R18, [R1+0x518] ;  /* 0x0005180001127983 */ /* 0x008ee40000300800 */
[----:B------:R-:W3:Y:S01]  /*56620*/  LDL.LU R19, [R1+0x51c] ;  /* 0x00051c0001137983 */ /* 0x000ee20000300800 */
[----:B------:R-:W3:Y:S04]  /*56630*/  LDL.64 R22, [R1+0xe8] ;  /* 0x0000e80001167983 */ /* 0x000ee80000100a00 */
[----:B--2---:R-:W-:Y:S01]  /*56640*/  STL.64 [R1+0x4e18], R10 ;  /* 0x004e180a01007387 */ /* 0x004fe20000100a00 */
[----:B----4-:R0:W-:Y:S03]  /*56650*/  STL.64 [R1+0x4e10], R8 ;  /* 0x004e100801007387 */ /* 0x0101e60000100a00 */
[----:B0-----:R-:W2:Y:S01]  /*56660*/  LDL.LU R8, [R1+0x460] ;  /* 0x0004600001087983 */ /* 0x001ea20000300800 */
[----:B------:R-:W2:Y:S02]  /*56670*/  LDL.LU R9, [R1+0x464] ;  /* 0x0004640001097983 */ /* 0x000ea40000300800 */
[----:B------:R-:W4:Y:S02]  /*56680*/  LDL.LU R10, [R1+0x468] ;  /* 0x00046800010a7983 */ /* 0x000f240000300800 */
[----:B------:R-:W4:Y:S02]  /*56690*/  LDL.LU R11, [R1+0x46c] ;  /* 0x00046c00010b7983 */ /* 0x000f240000300800 */
[----:B----4-:R0:W-:Y:S01]  /*566a0*/  STL.64 [R1+0x4e28], R10 ;  /* 0x004e280a01007387 */ /* 0x0101e20000100a00 */
[----:B--2---:R-:W-:Y:S03]  /*566b0*/  STL.64 [R1+0x4e20], R8 ;  /* 0x004e200801007387 */ /* 0x004fe60000100a00 */
[----:B0-----:R-:W2:Y:S01]  /*566c0*/  LDL.64 R10, [R1+0x18] ;  /* 0x00001800010a7983 */ /* 0x001ea20000100a00 */
[----:B------:R-:W-:Y:S03]  /*566d0*/  HMMA.16816.F32.BF16 R12, R24, R6, R12 ;  /* 0x00000006180c723c */ /* 0x000fe6000004180c */
[----:B--2---:R0:W-:Y:S04]  /*566e0*/  STL.64 [R1+0x4e40], R10 ;  /* 0x004e400a01007387 */ /* 0x0041e80000100a00 */
[----:B0-----:R-:W2:Y:S04]  /*566f0*/  LDL.64 R10, [R1+0x28] ;  /* 0x00002800010a7983 */ /* 0x001ea80000100a00 */
[----:B--2---:R0:W-:Y:S01]  /*56700*/  STL.64 [R1+0x4e68], R10 ;  /* 0x004e680a01007387 */ /* 0x0041e20000100a00 */
[----:B------:R-:W2:Y:S02]  /*56710*/  LDL.LU R8, [R1+0xb0] ;  /* 0x0000b00001087983 */ /* 0x000ea40000300800 */
[----:B------:R-:W2:Y:S01]  /*56720*/  LDL.LU R9, [R1+0xb4] ;  /* 0x0000b40001097983 */ /* 0x000ea20000300800 */
[----:B0-----:R-:W2:Y:S01]  /*56730*/  LDL.LU R10, [R1+0xb8] ;  /* 0x0000b800010a7983 */ /* 0x001ea20000300800 */
[----:B------:R-:W2:Y:S07]  /*56740*/  LDL.LU R11, [R1+0xbc] ;  /* 0x0000bc00010b7983 */ /* 0x000eae0000300800 */
[----:B------:R0:W-:Y:S02]  /*56750*/  STL.64 [R1+0xc0], R12 ;  /* 0x0000c00c01007387 */ /* 0x0001e40000100a00 */
[----:B0-----:R-:W-:-:S02]  /*56760*/  IMAD.MOV.U32 R12, RZ, RZ, R6 ;  /* 0x000000ffff0c7224 */ /* 0x001fc400078e0006 */
[----:B------:R-:W-:Y:S02]  /*56770*/  IMAD.MOV.U32 R13, RZ, RZ, R7 ;  /* 0x000000ffff0d7224 */ /* 0x000fe400078e0007 */
[----:B------:R-:W0:Y:S04]  /*56780*/  LDSM.16.MT88.4 R4, [R3+0x6080] ;  /* 0x006080000304783b */ /* 0x000e280000004200 */
[----:B------:R1:W-:Y:S04]  /*56790*/  STL.64 [R1+0xc8], R14 ;  /* 0x0000c80e01007387 */ /* 0x0003e80000100a00 */
[----:B-1----:R-:W4:Y:S04]  /*567a0*/  LDL.LU R14, [R1+0x4e7c] ;  /* 0x004e7c00010e7983 */ /* 0x002f280000300800 */
[----:B0-----:R-:W-:Y:S01]  /*567b0*/  STL [R1+0x4d3c], R7 ;  /* 0x004d3c0701007387 */ /* 0x001fe20000100800 */
[----:B------:R-:W-:Y:S02]  /*567c0*/  STL [R1+0x4e38], R6 ;  /* 0x004e380601007387 */ /* 0x000fe40000100800 */
[----:B------:R0:W-:Y:S02]  /*567d0*/  STL.64 [R1+0x4e30], R4 ;  /* 0x004e300401007387 */ /* 0x0001e40000100a00 */
[----:B0-----:R-:W2:Y:S01]  /*567e0*/  LDL.LU R4, [R1+0x470] ;  /* 0x0004700001047983 */ /* 0x001ea20000300800 */
[----:B------:R-:W2:Y:S02]  /*567f0*/  LDL.LU R5, [R1+0x474] ;  /* 0x0004740001057983 */ /* 0x000ea40000300800 */
[----:B------:R-:W2:Y:S02]  /*56800*/  LDL.LU R6, [R1+0x478] ;  /* 0x0004780001067983 */ /* 0x000ea40000300800 */
[----:B------:R-:W2:Y:S01]  /*56810*/  LDL.LU R7, [R1+0x47c] ;  /* 0x00047c0001077983 */ /* 0x000ea20000300800 */
[C---:B---3--:R-:W-:Y:S01]  /*56820*/  HMMA.16816.F32.BF16 R16, R24.reuse, R22, R16 ;  /* 0x000000161810723c */ /* 0x048fe20000041810 */
[----:B------:R-:W-:Y:S01]  /*56830*/  IMAD.MOV.U32 R15, RZ, RZ, R23 ;  /* 0x000000ffff0f7224 */ /* 0x000fe200078e0017 */
[----:B--2---:R-:W-:Y:S01]  /*56840*/  STL.64 [R1+0x4e50], R6 ;  /* 0x004e500601007387 */ /* 0x004fe20000100a00 */
[----:B------:R0:W-:Y:S03]  /*56850*/  STL.64 [R1+0x4e48], R4 ;  /* 0x004e480401007387 */ /* 0x0001e60000100a00 */
[----:B0-----:R-:W2:Y:S01]  /*56860*/  LDL.LU R4, [R1+0x480] ;  /* 0x0004800001047983 */ /* 0x001ea20000300800 */
[----:B------:R-:W2:Y:S02]  /*56870*/  LDL.LU R5, [R1+0x484] ;  /* 0x0004840001057983 */ /* 0x000ea40000300800 */
[----:B------:R-:W2:Y:S02]  /*56880*/  LDL.LU R6, [R1+0x488] ;  /* 0x0004880001067983 */ /* 0x000ea40000300800 */
[----:B------:R-:W2:Y:S11]  /*56890*/  LDL.LU R7, [R1+0x48c] ;  /* 0x00048c0001077983 */ /* 0x000eb60000300800 */
[----:B------:R-:W-:Y:S01]  /*568a0*/  @!UPT UIADD3 URZ, URZ, URZ, URZ ;  /* 0x0000003f3f3ff290 */ /* 0x000fe2000fffe03f */
[----:B------:R-:W-:Y:S01]  /*568b0*/  STL.64 [R1+0x510], R16 ;  /* 0x0005101001007387 */ /* 0x000fe20000100a00 */
[----:B------:R0:W-:Y:S03]  /*568c0*/  STL.64 [R1+0x518], R18 ;  /* 0x0005181201007387 */ /* 0x0001e60000100a00 */
[----:B0-----:R-:W3:Y:S01]  /*568d0*/  LDL.LU R18, [R1+0x4e78] ;  /* 0x004e780001127983 */ /* 0x001ee20000300800 */
[----:B------:R-:W-:Y:S02]  /*568e0*/  IMAD.MOV.U32 R19, RZ, RZ, R22 ;  /* 0x000000ffff137224 */ /* 0x000fe400078e0016 */
[----:B------:R-:W2:Y:S02]  /*568f0*/  LDL.LU.64 R22, [R1+0x4e70] ;  /* 0x004e700001167983 */ /* 0x000ea40000300a00 */
[----:B--2---:R-:W-:Y:S01]  /*56900*/  HMMA.16816.F32.BF16 R24, R24, R22, R8 ;  /* 0x000000161818723c */ /* 0x004fe20000041808 */
[----:B------:R-:W2:Y:S01]  /*56910*/  LDL.LU.64 R10, [R1+0x4e68] ;  /* 0x004e6800010a7983 */ /* 0x000ea20000300a00 */
[----:B------:R-:W2:Y:S02]  /*56920*/  LDL.LU.64 R22, [R1+0x4e60] ;  /* 0x004e600001167983 */ /* 0x000ea40000300a00 */
[----:B------:R-:W2:Y:S11]  /*56930*/  LDL.LU.64 R20, [R1+0x4e58] ;  /* 0x004e580001147983 */ /* 0x000eb60000300a00 */
[----:B------:R-:W-:Y:S08]  /*56940*/  @!UPT UIADD3 URZ, URZ, URZ, URZ ;  /* 0x0000003f3f3ff290 */ /* 0x000ff0000fffe03f */
[----:B------:R-:W-:Y:S01]  /*56950*/  STL.64 [R1+0xb0], R24 ;  /* 0x0000b01801007387 */ /* 0x000fe20000100a00 */
[----:B------:R0:W-:Y:S03]  /*56960*/  STL.64 [R1+0xb8], R26 ;  /* 0x0000b81a01007387 */ /* 0x0001e60000100a00 */
[----:B0-----:R-:W3:Y:S01]  /*56970*/  LDL.64 R26, [R1+0x8] ;  /* 0x00000800011a7983 */ /* 0x001ee20000100a00 */
        /* <DEDUP_REMOVED lines=15> */
[----:B0-----:R-:W2:Y:S01]  /*56a70*/  LDL.LU R6, [R1+0x4e38] ;  /* 0x004e380001067983 */ /* 0x001ea20000300800 */
[----:B------:R-:W2:Y:S02]  /*56a80*/  LDL.LU.64 R4, [R1+0x4e30] ;  /* 0x004e300001047983 */ /* 0x000ea40000300a00 */
[----:B------:R-:W2:Y:S02]  /*56a90*/  LDL.LU.64 R10, [R1+0x4e28] ;  /* 0x004e2800010a7983 */ /* 0x000ea40000300a00 */
[----:B------:R-:W2:Y:S02]  /*56aa0*/  LDL.LU.64 R8, [R1+0x4e20] ;  /* 0x004e200001087983 */ /* 0x000ea40000300a00 */
[----:B---3--:R-:W-:-:S02]  /*56ab0*/  IMAD.MOV.U32 R7, RZ, RZ, R26 ;  /* 0x000000ffff077224 */ /* 0x008fc400078e001a */
[----:B------:R-:W-:Y:S01]  /*56ac0*/  IMAD.MOV.U32 R3, RZ, RZ, R27 ;  /* 0x000000ffff037224 */ /* 0x000fe200078e001b */
[----:B--2---:R-:W-:Y:S11]  /*56ad0*/  HMMA.16816.F32.BF16 R8, R20, R26, R8 ;  /* 0x0000001a1408723c */ /* 0x004ff60000041808 */
[----:B------:R-:W-:Y:S11]  /*56ae0*/  @!UPT UIADD3 URZ, URZ, URZ, URZ ;  /* 0x0000003f3f3ff290 */ /* 0x000ff6000fffe03f */
[----:B------:R-:W-:Y:S01]  /*56af0*/  @!UPT UIADD3 URZ, URZ, URZ, URZ ;  /* 0x0000003f3f3ff290 */ /* 0x000fe2000fffe03f */
[----:B------:R-:W-:Y:S01]  /*56b00*/  STL.64 [R1+0x460], R8 ;  /* 0x0004600801007387 */ /* 0x000fe20000100a00 */
[----:B------:R0:W-:Y:S03]  /*56b10*/  STL.64 [R1+0x468], R10 ;  /* 0x0004680a01007387 */ /* 0x0001e60000100a00 */
[----:B0-----:R-:W2:Y:S01]  /*56b20*/  LDL.LU.64 R10, [R1+0x4e18] ;  /* 0x004e1800010a7983 */ /* 0x001ea20000300a00 */
[----:B------:R-:W2:Y:S02]  /*56b30*/  LDL.LU.64 R8, [R1+0x4e10] ;  /* 0x004e100001087983 */ /* 0x000ea40000300a00 */
[----:B------:R-:W3:Y:S02]  /*56b40*/  LDL.64 R26, [R1+0x38] ;  /* 0x00003800011a7983 */ /* 0x000ee40000100a00 */
[----:B------:R-:W-:Y:S01]  /*56b50*/  STL.64 [R1+0x4d48], R6 ;  /* 0x004d480601007387 */ /* 0x000fe20000100a00 */
[----:B------:R0:W-:Y:S04]  /*56b60*/  STL.64 [R1+0x4d40], R4 ;  /* 0x004d400401007387 */ /* 0x0001e80000100a00 */
[----:B0-----:R-:W2:Y:S01]  /*56b70*/  LDL.LU R4, [R1+0x410] ;  /* 0x0004100001047983 */ /* 0x001ea20000300800 */
[----:B------:R-:W2:Y:S02]  /*56b80*/  LDL.LU R5, [R1+0x414] ;  /* 0x0004140001057983 */ /* 0x000ea40000300800 */
[----:B------:R-:W2:Y:S02]  /*56b90*/  LDL.LU R6, [R1+0x418] ;  /* 0x0004180001067983 */ /* 0x000ea40000300800 */
[----:B------:R-:W2:Y:S02]  /*56ba0*/  LDL.LU R7, [R1+0x41c] ;  /* 0x00041c0001077983 */ /* 0x000ea40000300800 */
[----:B--2---:R0:W-:Y:S01]  /*56bb0*/  STL.64 [R1+0x4d58], R6 ;  /* 0x004d580601007387 */ /* 0x0041e20000100a00 */
[----:B------:R1:W-:Y:S02]  /*56bc0*/  STL.64 [R1+0x4d50], R4 ;  /* 0x004d500401007387 */ /* 0x0003e40000100a00 */
[----:B0-----:R-:W-:-:S02]  /*56bd0*/  IMAD.MOV.U32 R6, RZ, RZ, R19 ;  /* 0x000000ffff067224 */ /* 0x001fc400078e0013 */
[----:B------:R-:W-:Y:S01]  /*56be0*/  IMAD.MOV.U32 R7, RZ, RZ, R15 ;  /* 0x000000ffff077224 */ /* 0x000fe200078e000f */
[----:B------:R-:W2:Y:S01]  /*56bf0*/  LDL.LU R19, [R1+0x4e0c] ;  /* 0x004e0c0001137983 */ /* 0x000ea20000300800 */
[----:B------:R-:W4:Y:S03]  /*56c00*/  LDL.LU R15, [R1+0x4e08] ;  /* 0x004e0800010f7983 */ /* 0x000f260000300800 */
[----:B------:R0:W-:Y:S01]  /*56c10*/  STL.64 [R1+0x4d70], R6 ;  /* 0x004d700601007387 */ /* 0x0001e20000100a00 */
[----:B-1----:R-:W4:Y:S02]  /*56c20*/  LDL.LU R4, [R1+0x440] ;  /* 0x0004400001047983 */ /* 0x002f240000300800 */
[----:B------:R-:W4:Y:S01]  /*56c30*/  LDL.LU R5, [R1+0x444] ;  /* 0x0004440001057983 */ /* 0x000f220000300800 */
[----:B0-----:R-:W4:Y:S01]  /*56c40*/  LDL.LU R6, [R1+0x448] ;  /* 0x0004480001067983 */ /* 0x001f220000300800 */
[----:B------:R-:W4:Y:S01]  /*56c50*/  LDL.LU R7, [R1+0x44c] ;  /* 0x00044c0001077983 */ /* 0x000f220000300800 */
[C---:B--2---:R-:W-:Y:S08]  /*56c60*/  HMMA.16816.F32.BF16 R8, R20.reuse, R18, R8 ;  /* 0x000000121408723c */ /* 0x044ff00000041808 */
[----:B----4-:R-:W-:Y:S11]  /*56c70*/  HMMA.16816.F32.BF16 R4, R20, R14, R4 ;  /* 0x0000000e1404723c */ /* 0x010ff60000041804 */
[----:B------:R-:W-:Y:S04]  /*56c80*/  @!UPT UIADD3 URZ, URZ, URZ, URZ ;  /* 0x0000003f3f3ff290 */ /* 0x000fe8000fffe03f */
[----:B------:R-:W-:Y:S01]  /*56c90*/  STL.64 [R1+0x450], R8 ;  /* 0x0004500801007387 */ /* 0x000fe20000100a00 */
[----:B------:R0:W-:Y:S03]  /*56ca0*/  STL.64 [R1+0x458], R10 ;  /* 0x0004580a01007387 */ /* 0x0001e60000100a00 */
[----:B0-----:R-:W2:Y:S01]  /*56cb0*/  LDL.LU.64 R10, [R1+0x4e00] ;  /* 0x004e0000010a7983 */ /* 0x001ea20000300a00 */
[----:B------:R-:W4:Y:S02]  /*56cc0*/  LDL.LU.64 R8, [R1+0x4df8] ;  /* 0x004df80001087983 */ /* 0x000f240000300a00 */
[----:B------:R0:W-:Y:S02]  /*56cd0*/  STL.64 [R1+0x4cf0], R18 ;  /* 0x004cf01201007387 */ /* 0x0001e40000100a00 */
[----:B0-----:R-:W2:Y:S01]  /*56ce0*/  LDL R19, [R1+0x1de0] ;  /* 0x001de00001137983 */ /* 0x001ea20000100800 */
[----:B------:R-:W-:Y:S02]  /*56cf0*/  STL.64 [R1+0x440], R4 ;  /* 0x0004400401007387 */ /* 0x000fe40000100a00 */
[----:B------:R0:W-:Y:S02]  /*56d00*/  STL.64 [R1+0x448], R6 ;  /* 0x0004480601007387 */ /* 0x0001e40000100a00 */
[----:B0-----:R-:W-:-:S02]  /*56d10*/  IMAD.MOV.U32 R6, RZ, RZ, R12 ;  /* 0x000000ffff067224 */ /* 0x001fc400078e000c */
[----:B------:R-:W-:Y:S01]  /*56d20*/  IMAD.MOV.U32 R7, RZ, RZ, R13 ;  /* 0x000000ffff077224 */ /* 0x000fe200078e000d */
[----:B------:R-:W2:Y:S04]  /*56d30*/  LDL.LU R12, [R1+0x4df0] ;  /* 0x004df000010c7983 */ /* 0x000ea80000300800 */
[----:B------:R0:W-:Y:S01]  /*56d40*/  STL.64 [R1+0x4d88], R6 ;  /* 0x004d880601007387 */ /* 0x0001e20000100a00 */
[----:B------:R-:W2:Y:S02]  /*56d50*/  LDL.LU R4, [R1+0x430] ;  /* 0x0004300001047983 */ /* 0x000ea40000300800 */
[----:B------:R-:W2:Y:S01]  /*56d60*/  LDL.LU R5, [R1+0x434] ;  /* 0x0004340001057983 */ /* 0x000ea20000300800 */
[----:B0-----:R-:W2:Y:S01]  /*56d70*/  LDL.LU R6, [R1+0x438] ;  /* 0x0004380001067983 */ /* 0x001ea20000300800 */
[----:B------:R-:W2:Y:S02]  /*56d80*/  LDL.LU R7, [R1+0x43c] ;  /* 0x00043c0001077983 */ /* 0x000ea40000300800 */
[----:B------:R-:W-:Y:S01]  /*56d90*/  STL.64 [R1+0x4ce8], R14 ;  /* 0x004ce80e01007387 */ /* 0x000fe20000100a00 */
[----:B--2---:R-:W-:Y:S01]  /*56da0*/  HMMA.16816.F32.BF16 R4, R20, R10, R4 ;  /* 0x0000000a1404723c */ /* 0x004fe20000041804 */
[----:B------:R0:W-:Y:S04]  /*56db0*/  STL [R1+0x4ce0], R12 ;  /* 0x004ce00c01007387 */ /* 0x0001e80000100800 */
[----:B0-----:R-:W3:Y:S01]  /*56dc0*/  LDL.LU R12, [R1+0x420] ;  /* 0x00042000010c7983 */ /* 0x001ee20000300800 */
[----:B------:R-:W3:Y:S02]  /*56dd0*/  LDL.LU R13, [R1+0x424] ;  /* 0x00042400010d7983 */ /* 0x000ee40000300800 */
[----:B------:R-:W3:Y:S02]  /*56de0*/  LDL.LU R14, [R1+0x428] ;  /* 0x00042800010e7983 */ /* 0x000ee40000300800 */
[----:B------:R-:W3:Y:S11]  /*56df0*/  LDL.LU R15, [R1+0x42c] ;  /* 0x00042c00010f7983 */ /* 0x000ef60000300800 */
[----:B------:R-:W-:Y:S02]  /*56e00*/  @!UPT UIADD3 URZ, URZ, URZ, URZ ;  /* 0x0000003f3f3ff290 */ /* 0x000fe4000fffe03f */
[----:B------:R0:W-:Y:S01]  /*56e10*/  STL.64 [R1+0x430], R4 ;  /* 0x0004300401007387 */ /* 0x0001e20000100a00 */
[----:B------:R1:W-:Y:S03]  /*56e20*/  STL.64 [R1+0x438], R6 ;  /* 0x0004380601007387 */ /* 0x0003e60000100a00 */
[----:B0-----:R-:W2:Y:S01]  /*56e30*/  LDL.LU R4, [R1+0x750] ;  /* 0x0007500001047983 */ /* 0x001ea20000300800 */
[----:B------:R-:W2:Y:S02]  /*56e40*/  LDL.LU R5, [R1+0x754] ;  /* 0x0007540001057983 */ /* 0x000ea40000300800 */
[----:B-1----:R-:W2:Y:S02]  /*56e50*/  LDL.LU R6, [R1+0x758] ;  /* 0x0007580001067983 */ /* 0x002ea40000300800 */
[----:B------:R-:W2:Y:S02]  /*56e60*/  LDL.LU R7, [R1+0x75c] ;  /* 0x00075c0001077983 */ /* 0x000ea40000300800 */
[----:B--2---:R0:W-:Y:S01]  /*56e70*/  STL.64 [R1+0x4d98], R6 ;  /* 0x004d980601007387 */ /* 0x0041e20000100a00 */
[----:B------:R-:W-:Y:S03]  /*56e80*/  STL.64 [R1+0x4d90], R4 ;  /* 0x004d900401007387 */ /* 0x000fe60000100a00 */
[----:B0-----:R-:W2:Y:S04]  /*56e90*/  LDL R6, [R1+0x118] ;  /* 0x0001180001067983 */ /* 0x001ea80000100800 */
[----:B------:R-:W2:Y:S04]  /*56ea0*/  LDL R7, [R1+0x11c] ;  /* 0x00011c0001077983 */ /* 0x000ea80000100800 */
[----:B--2---:R0:W-:Y:S02]  /*56eb0*/  STL.64 [R1+0x4db0], R6 ;  /* 0x004db00601007387 */ /* 0x0041e40000100a00 */
[----:B0-----:R-:W-:-:S02]  /*56ec0*/  IMAD.MOV.U32 R6, RZ, RZ, R2 ;  /* 0x000000ffff067224 */ /* 0x001fc400078e0002 */
[----:B------:R-:W-:-:S05]  /*56ed0*/  IMAD.MOV.U32 R7, RZ, RZ, R0 ;  /* 0x000000ffff077224 */ /* 0x000fca00078e0000 */
[----:B------:R3:W-:Y:S02]  /*56ee0*/  STL.64 [R1+0x4dc8], R6 ;  /* 0x004dc80601007387 */ /* 0x0007e40000100a00 */
[----:B---3--:R-:W-:Y:S02]  /*56ef0*/  HMMA.16816.F32.BF16 R4, R20, R26, R12 ;  /* 0x0000001a1404723c */ /* 0x008fe4000004180c */
[----:B------:R-:W-:Y:S01]  /*56f00*/  STL.64 [R1+0x4cd8], R10 ;  /* 0x004cd80a01007387 */ /* 0x000fe20000100a00 */
[----:B----4-:R-:W-:Y:S11]  /*56f10*/  STL.64 [R1+0x4cd0], R8 ;  /* 0x004cd00801007387 */ /* 0x010ff60000100a00 */
        /* <DEDUP_REMOVED lines=8> */
[----:B--2---:R-:W-:Y:S03]  /*56fa0*/  STL.64 [R1+0x4dd0], R12 ;  /* 0x004dd00c01007387 */ /* 0x004fe60000100a00 */
[----:B0-----:R-:W2:Y:S04]  /*56fb0*/  LDL R14, [R1+0x148] ;  /* 0x00014800010e7983 */ /* 0x001ea80000100800 */
[----:B------:R-:W2:Y:S01]  /*56fc0*/  LDL R15, [R1+0x14c] ;  /* 0x00014c00010f7983 */ /* 0x000ea20000100800 */
[----:B------:R-:W3:Y:S02]  /*56fd0*/  LDL.LU R8, [R1+0x7a0] ;  /* 0x0007a00001087983 */ /* 0x000ee40000300800 */
[----:B------:R-:W3:Y:S02]  /*56fe0*/  LDL.LU R9, [R1+0x7a4] ;  /* 0x0007a40001097983 */ /* 0x000ee40000300800 */
[----:B------:R-:W3:Y:S01]  /*56ff0*/  LDL.LU R10, [R1+0x7a8] ;  /* 0x0007a800010a7983 */ /* 0x000ee20000300800 */
[----:B------:R-:W3:Y:S04]  /*57000*/  LDL.LU R11, [R1+0x7ac] ;  /* 0x0007ac00010b7983 */ /* 0x000ee80000300800 */
[----:B--2---:R0:W-:Y:S01]  /*57010*/  STL.64 [R1+0x4de8], R14 ;  /* 0x004de80e01007387 */ /* 0x0041e20000100a00 */
[----:B------:R-:W2:Y:S02]  /*57020*/  LDL.64 R6, [R1+0x138] ;  /* 0x0001380001067983 */ /* 0x000ea40000100a00 */
[----:B------:R-:W-:-:S02]  /*57030*/  IMAD.MOV.U32 R2, RZ, RZ, R26 ;  /* 0x000000ffff027224 */ /* 0x000fc400078e001a */
[----:B------:R-:W-:Y:S02]  /*57040*/  IMAD.MOV.U32 R0, RZ, RZ, R27 ;  /* 0x000000ffff007224 */ /* 0x000fe400078e001b */
[----:B------:R-:W1:Y:S04]  /*57050*/  LDSM.16.MT88.4 R24, [R19+0x6100] ;  /* 0x006100001318783b */ /* 0x000e680000004200 */
[----:B0-----:R-:W3:Y:S04]  /*57060*/  LDL.64 R14, [R1+0x158] ;  /* 0x00015800010e7983 */ /* 0x001ee80000100a00 */
[----:B--2---:R0:W-:Y:S01]  /*57070*/  STL.64 [R1+0x4de0], R6 ;  /* 0x004de00601007387 */ /* 0x0041e20000100a00 */
[----:B------:R-:W2:Y:S02]  /*57080*/  LDL.LU R4, [R1+0x790] ;  /* 0x0007900001047983 */ /* 0x000ea40000300800 */
[----:B------:R-:W2:Y:S01]  /*57090*/  LDL.LU R5, [R1+0x794] ;  /* 0x0007940001057983 */ /* 0x000ea20000300800 */
[----:B0-----:R-:W2:Y:S01]  /*570a0*/  LDL.LU R6, [R1+0x798] ;  /* 0x0007980001067983 */ /* 0x001ea20000300800 */
[----:B------:R-:W2:Y:S02]  /*570b0*/  LDL.LU R7, [R1+0x79c] ;  /* 0x00079c0001077983 */ /* 0x000ea40000300800 */
[----:B------:R-:W-:Y:S02]  /*570c0*/  STL [R1+0x4d68], R19 ;  /* 0x004d681301007387 */ /* 0x000fe40000100800 */
[----:B------:R0:W-:Y:S02]  /*570d0*/  STL.64 [R1+0x4d60], R16 ;  /* 0x004d601001007387 */ /* 0x0001e40000100a00 */
[----:B0-----:R-:W4:Y:S01]  /*570e0*/  LDL.LU R16, [R1+0x730] ;  /* 0x0007300001107983 */ /* 0x001f220000300800 */
        /* <DEDUP_REMOVED lines=8> */
[----:B------:R-:W4:Y:S01]  /*57170*/  LDL.LU R19, [R1+0x74c] ;  /* 0x00074c0001137983 */ /* 0x000f220000300800 */
[----:B---3--:R-:W-:Y:S01]  /*57180*/  HMMA.16816.F32.BF16 R8, R20, R14, R8 ;  /* 0x0000000e1408723c */ /* 0x008fe20000041808 */
[----:B----4-:R-:W-:Y:S01]  /*57190*/  STL.64 [R1+0x4da8], R18 ;  /* 0x004da81201007387 */ /* 0x010fe20000100a00 */
        /* <DEDUP_REMOVED lines=11> */
[----:B-1----:R0:W-:Y:S01]  /*57250*/  STL.64 [R1+0x4c28], R26 ;  /* 0x004c281a01007387 */ /* 0x0021e20000100a00 */
[----:B------:R-:W-:Y:S03]  /*57260*/  STL.64 [R1+0x4c20], R24 ;  /* 0x004c201801007387 */ /* 0x000fe60000100a00 */
[----:B0-----:R-:W3:Y:S01]  /*57270*/  LDL.64 R26, [R1+0x108] ;  /* 0x00010800011a7983 */ /* 0x001ee20000100a00 */
[----:B------:R0:W-:Y:S02]  /*57280*/  STL.64 [R1+0x7a0], R8 ;  /* 0x0007a00801007387 */ /* 0x0001e40000100a00 */
[----:B------:R-:W-:Y:S02]  /*57290*/  STL.64 [R1+0x7a8], R10 ;  /* 0x0007a80a01007387 */ /* 0x000fe40000100a00 */
[----:B0-----:R-:W-:-:S02]  /*572a0*/  IMAD.MOV.U32 R9, RZ, RZ, R14 ;  /* 0x000000ffff097224 */ /* 0x001fc400078e000e */
[----:B------:R-:W-:Y:S02]  /*572b0*/  IMAD.MOV.U32 R8, RZ, RZ, R15 ;  /* 0x000000ffff087224 */ /* 0x000fe400078e000f */
[----:B------:R-:W4:Y:S02]  /*572c0*/  LDL.LU.64 R14, [R1+0x4de8] ;  /* 0x004de800010e7983 */ /* 0x000f240000300a00 */
        /* <DEDUP_REMOVED lines=10> */
[----:B------:R0:W-:Y:S01]  /*57370*/  STL.64 [R1+0x780], R12 ;  /* 0x0007800c01007387 */ /* 0x0001e20000100a00 */
[----:B------:R-:W-:Y:S02]  /*57380*/  STL.64 [R1+0x788], R14 ;  /* 0x0007880e01007387 */ /* 0x000fe40000100a00 */
[----:B0-----:R-:W-:Y:S02]  /*57390*/  IMAD.MOV.U32 R13, RZ, RZ, R6 ;  /* 0x000000ffff0d7224 */ /* 0x001fe400078e0006 */
        /* <DEDUP_REMOVED lines=23> */
[----:B------:R0:W-:Y:S03]  /*57510*/  STL.64 [R1+0x4c50], R26 ;  /* 0x004c501a01007387 */ /* 0x0001e60000100a00 */
[----:B0-----:R-:W3:Y:S01]  /*57520*/  LDL.64 R26, [R1+0xd8] ;  /* 0x0000d800011a7983 */ /* 0x001ee20000100a00 */
        /* <DEDUP_REMOVED lines=8> */
[----:B------:R-:W2:Y:S01]  /*575b0*/  LDL.LU R19, [R1+0x4d68] ;  /* 0x004d680001137983 */ /* 0x000ea20000300800 */
[----:B------:R-:W4:Y:S11]  /*575c0*/  LDL.LU.64 R16, [R1+0x4d60] ;  /* 0x004d600001107983 */ /* 0x000f360000300a00 */
[----:B------:R-:W-:Y:S09]  /*575d0*/  @!UPT UIADD3 URZ, URZ, URZ, URZ ;  /* 0x0000003f3f3ff290 */ /* 0x000ff2000fffe03f */
[----:B------:R-:W-:Y:S01]  /*575e0*/  STL.64 [R1+0x730], R4 ;  /* 0x0007300401007387 */ /* 0x000fe20000100a00 */
[----:B------:R0:W-:Y:S03]  /*575f0*/  STL.64 [R1+0x738], R6 ;  /* 0x0007380601007387 */ /* 0x0001e60000100a00 */
[----:B0-----:R-:W2:Y:S01]  /*57600*/  LDL.LU.64 R6, [R1+0x4d58] ;  /* 0x004d580001067983 */ /* 0x001ea20000300a00 */
[----:B------:R-:W2:Y:S02]  /*57610*/  LDL.LU.64 R4, [R1+0x4d50] ;  /* 0x004d500001047983 */ /* 0x000ea40000300a00 */
[----:B---3--:R-:W-:Y:S02]  /*57620*/  IMAD.MOV.U32 R11, RZ, RZ, R26 ;  /* 0x000000ffff0b7224 */ /* 0x008fe400078e001a */
[----:B------:R-:W-:Y:S01]  /*57630*/  IMAD.MOV.U32 R10, RZ, RZ, R27 ;  /* 0x000000ffff0a7224 */ /* 0x000fe200078e001b */
[----:B--2---:R-:W-:Y:S01]  /*57640*/  HMMA.16816.F32.BF16 R20, R20, R26, R4 ;  /* 0x0000001a1414723c */ /* 0x004fe20000041804 */
[----:B------:R-:W2:Y:S01]  /*57650*/  LDL.LU.64 R6, [R1+0x4d48] ;  /* 0x004d480001067983 */ /* 0x000ea20000300a00 */
[----:B------:R-:W3:Y:S11]  /*57660*/  LDL.LU.64 R4, [R1+0x4d40] ;  /* 0x004d400001047983 */ /* 0x000ef60000300a00 */
[----:B------:R-:W-:Y:S10]  /*57670*/  @!UPT UIADD3 URZ, URZ, URZ, URZ ;  /* 0x0000003f3f3ff290 */ /* 0x000ff4000fffe03f */
[----:B------:R-:W-:Y:S01]  /*57680*/  STL.64 [R1+0x410], R20 ;  /* 0x0004101401007387 */ /* 0x000fe20000100a00 */
[----:B------:R-:W-:Y:S02]  /*57690*/  STL.64 [R1+0x418], R22 ;  /* 0x0004181601007387 */ /* 0x000fe40000100a00 */
[----:B------:R-:W2:Y:S02]  /*576a0*/  LDL.64 R26, [R1+0x118] ;  /* 0x00011800011a7983 */ /* 0x000ea40000100a00 */
[----:B------:R-:W0:Y:S01]  /*576b0*/  LDSM.16.MT88.4 R20, [R19+0x6180] ;  /* 0x006180001314783b */ /* 0x000e220000004200 */
[----:B--2---:R1:W-:Y:S04]  /*576c0*/  STL.64 [R1+0x4c60], R26 ;  /* 0x004c601a01007387 */ /* 0x0043e80000100a00 */
[----:B-1----:R-:W2:Y:S04]  /*576d0*/  LDL.64 R26, [R1+0x128] ;  /* 0x00012800011a7983 */ /* 0x002ea80000100a00 */
[----:B--2---:R1:W-:Y:S02]  /*576e0*/  STL.64 [R1+0x4c78], R26 ;  /* 0x004c781a01007387 */ /* 0x0043e40000100a00 */
[----:B-1----:R-:W-:-:S02]  /*576f0*/  IMAD.MOV.U32 R26, RZ, RZ, R13 ;  /* 0x000000ffff1a7224 */ /* 0x002fc400078e000d */
[----:B------:R-:W-:-:S05]  /*57700*/  IMAD.MOV.U32 R27, RZ, RZ, R12 ;  /* 0x000000ffff1b7224 */ /* 0x000fca00078e000c */
[----:B------:R1:W-:Y:S04]  /*57710*/  STL.64 [R1+0x4c90], R26 ;  /* 0x004c901a01007387 */ /* 0x0003e80000100a00 */
[----:B-1----:R-:W2:Y:S04]  /*57720*/  LDL.64 R26, [R1+0x148] ;  /* 0x00014800011a7983 */ /* 0x002ea80000100a00 */
[----:B--2---:R-:W-:Y:S01]  /*57730*/  STL.64 [R1+0x4ca0], R26 ;  /* 0x004ca01a01007387 */ /* 0x004fe20000100a00 */
[----:B0-----:R-:W-:Y:S02]  /*57740*/  STL.64 [R1+0x4ab0], R22 ;  /* 0x004ab01601007387 */ /* 0x001fe40000100a00 */
[----:B------:R-:W-:Y:S02]  /*57750*/  STL.64 [R1+0x4aa8], R20 ;  /* 0x004aa81401007387 */ /* 0x000fe40000100a00 */
[----:B------:R-:W2:Y:S01]  /*57760*/  LDL.LU R12, [R1+0x660] ;  /* 0x00066000010c7983 */ /* 0x000ea20000300800 */
[----:B------:R-:W2:Y:S01]  /*57770*/  LDL.LU R13, [R1+0x664] ;  /* 0x00066400010d7983 */ /* 0x000ea20000300800 */
[----:B------:R-:W2:Y:S02]  /*57780*/  LDL.LU R14, [R1+0x668] ;  /* 0x00066800010e7983 */ /* 0x000ea40000300800 */
[----:B------:R-:W2:Y:S02]  /*57790*/  LDL.LU R15, [R1+0x66c] ;  /* 0x00066c00010f7983 */ /* 0x000ea40000300800 */
[----:B------:R-:W-:-:S02]  /*577a0*/  IMAD.MOV.U32 R18, RZ, RZ, R7 ;  /* 0x000000ffff127224 */ /* 0x000fc400078e0007 */
[----:B------:R-:W-:Y:S01]  /*577b0*/  IMAD.MOV.U32 R19, RZ, RZ, R3 ;  /* 0x000000ffff137224 */ /* 0x000fe200078e0003 */
[----:B--2---:R-:W-:Y:S01]  /*577c0*/  STL.64 [R1+0x4d00], R14 ;  /* 0x004d000e01007387 */ /* 0x004fe20000100a00 */
[----:B------:R-:W-:Y:S02]  /*577d0*/  STL.64 [R1+0x4cf8], R12 ;  /* 0x004cf80c01007387 */ /* 0x000fe40000100a00 */
[----:B------:R-:W3:Y:S02]  /*577e0*/  LDL.LU R7, [R1+0x4d3c] ;  /* 0x004d3c0001077983 */ /* 0x000ee40000300800 */
[----:B------:R-:W2:Y:S01]  /*577f0*/  LDL.LU R3, [R1+0x4d38] ;  /* 0x004d380001037983 */ /* 0x000ea20000300800 */
[----:B------:R0:W-:Y:S02]  /*57800*/  STL.64 [R1+0x4d08], R18 ;  /* 0x004d081201007387 */ /* 0x0001e40000100a00 */
[----:B0-----:R-:W-:Y:S02]  /*57810*/  IMAD.MOV.U32 R18, RZ, RZ, R29 ;  /* 0x000000ffff127224 */ /* 0x001fe400078e001d */
[----:B------:R-:W-:-:S05]  /*57820*/  IMAD.MOV.U32 R19, RZ, RZ, R28 ;  /* 0x000000ffff137224 */ /* 0x000fca00078e001c */
[----:B------:R-:W-:Y:S01]  /*57830*/  STL.64 [R1+0x4d20], R18 ;  /* 0x004d201201007387 */ /* 0x000fe20000100a00 */
[----:B------:R-:W2:Y:S02]  /*57840*/  LDL.LU R12, [R1+0x670] ;  /* 0x00067000010c7983 */ /* 0x000ea40000300800 */
[----:B------:R-:W2:Y:S02]  /*57850*/  LDL.LU R13, [R1+0x674] ;  /* 0x00067400010d7983 */ /* 0x000ea40000300800 */
[----:B------:R-:W2:Y:S01]  /*57860*/  LDL.LU R14, [R1+0x678] ;  /* 0x00067800010e7983 */ /* 0x000ea20000300800 */
[----:B------:R-:W2:Y:S04]  /*57870*/  LDL.LU R15, [R1+0x67c] ;  /* 0x00067c00010f7983 */ /* 0x000ea80000300800 */
[----:B--2---:R-:W-:Y:S01]  /*57880*/  STL.64 [R1+0x4d18], R14 ;  /* 0x004d180e01007387 */ /* 0x004fe20000100a00 */
[----:B------:R0:W-:Y:S03]  /*57890*/  STL.64 [R1+0x4d10], R12 ;  /* 0x004d100c01007387 */ /* 0x0001e60000100a00 */
[----:B0-----:R-:W2:Y:S01]  /*578a0*/  LDL.LU R12, [R1+0x680] ;  /* 0x00068000010c7983 */ /* 0x001ea20000300800 */
[----:B------:R-:W2:Y:S02]  /*578b0*/  LDL.LU R13, [R1+0x684] ;  /* 0x00068400010d7983 */ /* 0x000ea40000300800 */
[----:B------:R-:W2:Y:S02]  /*578c0*/  LDL.LU R14, [R1+0x688] ;  /* 0x00068800010e7983 */ /* 0x000ea40000300800 */
[----:B------:R-:W2:Y:S02]  /*578d0*/  LDL.LU R15, [R1+0x68c] ;  /* 0x00068c00010f7983 */ /* 0x000ea40000300800 */
[----:B------:R-:W-:-:S02]  /*578e0*/  IMAD.MOV.U32 R26, RZ, RZ, R9 ;  /* 0x000000ffff1a7224 */ /* 0x000fc400078e0009 */
[----:B------:R-:W-:Y:S02]  /*578f0*/  IMAD.MOV.U32 R27, RZ, RZ, R8 ;  /* 0x000000ffff1b7224 */ /* 0x000fe400078e0008 */
[----:B------:R-:W-:Y:S02]  /*57900*/  IMAD.MOV.U32 R22, RZ, RZ, R11 ;  /* 0x000000ffff167224 */ /* 0x000fe400078e000b */
[----:B------:R-:W-:Y:S01]  /*57910*/  IMAD.MOV.U32 R23, RZ, RZ, R10 ;  /* 0x000000ffff177224 */ /* 0x000fe200078e000a */
[----:B--2---:R-:W-:Y:S01]  /*57920*/  STL.64 [R1+0x4d30], R14 ;  /* 0x004d300e01007387 */ /* 0x004fe20000100a00 */
[----:B------:R0:W-:Y:S03]  /*57930*/  STL.64 [R1+0x4d28], R12 ;  /* 0x004d280c01007387 */ /* 0x0001e60000100a00 */
[----:B0-----:R-:W3:Y:S01]  /*57940*/  LDL.LU R12, [R1+0x690] ;  /* 0x00069000010c7983 */ /* 0x001ee20000300800 */
[----:B------:R-:W3:Y:S02]  /*57950*/  LDL.LU R13, [R1+0x694] ;  /* 0x00069400010d7983 */ /* 0x000ee40000300800 */
[----:B------:R-:W3:Y:S02]  /*57960*/  LDL.LU R14, [R1+0x698] ;  /* 0x00069800010e7983 */ /* 0x000ee40000300800 */
[----:B------:R-:W3:Y:S01]  /*57970*/  LDL.LU R15, [R1+0x69c] ;  /* 0x00069c00010f7983 */ /* 0x000ee20000300800 */
[----:B------:R-:W-:Y:S01]  /*57980*/  STL.64 [R1+0x4cb8], R26 ;  /* 0x004cb81a01007387 */ /* 0x000fe20000100a00 */
[----:B------:R0:W-:Y:S02]  /*57990*/  STL.64 [R1+0x4c98], R22 ;  /* 0x004c981601007387 */ /* 0x0001e40000100a00 */
[----:B------:R-:W2:Y:S02]  /*579a0*/  LDL.LU R20, [R1+0x610] ;  /* 0x0006100001147983 */ /* 0x000ea40000300800 */
[----:B------:R-:W2:Y:S01]  /*579b0*/  LDL.LU R21, [R1+0x614] ;  /* 0x0006140001157983 */ /* 0x000ea20000300800 */
[----:B0-----:R-:W2:Y:S01]  /*579c0*/  LDL.LU R22, [R1+0x618] ;  /* 0x0006180001167983 */ /* 0x001ea20000300800 */
[----:B------:R-:W2:Y:S02]  /*579d0*/  LDL.LU R23, [R1+0x61c] ;  /* 0x00061c0001177983 */ /* 0x000ea40000300800 */
[----:B------:R-:W2:Y:S02]  /*579e0*/  LDL.LU R24, [R1+0x630] ;  /* 0x0006300001187983 */ /* 0x000ea40000300800 */
[----:B------:R-:W2:Y:S01]  /*579f0*/  LDL.LU R25, [R1+0x634] ;  /* 0x0006340001197983 */ /* 0x000ea20000300800 */
[----:B------:R-:W2:Y:S01]  /*57a00*/  LDL.LU R26, [R1+0x638] ;  /* 0x00063800011a7983 */ /* 0x000ea20000300800 */
[----:B------:R-:W2:Y:S02]  /*57a10*/  LDL.LU R27, [R1+0x63c] ;  /* 0x00063c00011b7983 */ /* 0x000ea40000300800 */
[----:B----4-:R-:W-:-:S02]  /*57a20*/  IMAD.MOV.U32 R18, RZ, RZ, R17 ;  /* 0x000000ffff127224 */ /* 0x010fc400078e0011 */
[----:B------:R-:W-:Y:S01]  /*57a30*/  IMAD.MOV.U32 R19, RZ, RZ, R16 ;  /* 0x000000ffff137224 */ /* 0x000fe200078e0010 */
[----:B------:R-:W4:Y:S01]  /*57a40*/  LDL.LU R8, [R1+0x650] ;  /* 0x0006500001087983 */ /* 0x000f220000300800 */
[----:B------:R-:W4:Y:S02]  /*57a50*/  LDL.LU R9, [R1+0x654] ;  /* 0x0006540001097983 */ /* 0x000f240000300800 */
[----:B------:R-:W4:Y:S02]  /*57a60*/  LDL.LU R10, [R1+0x658] ;  /* 0x00065800010a7983 */ /* 0x000f240000300800 */
[----:B------:R-:W4:Y:S01]  /*57a70*/  LDL.LU R11, [R1+0x65c] ;  /* 0x00065c00010b7983 */ /* 0x000f220000300800 */
[C---:B---3--:R-:W-:Y:S01]  /*57a80*/  HMMA.16816.F32.BF16 R16, R4.reuse, R18, R12 ;  /* 0x000000120410723c */ /* 0x048fe2000004180c */
        /* <DEDUP_REMOVED lines=8> */
[----:B0-----:R-:W3:Y:S01]  /*57b10*/  LDL.LU R20, [R1+0x620] ;  /* 0x0006200001147983 */ /* 0x001ee20000300800 */
[----:B------:R-:W3:Y:S02]  /*57b20*/  LDL.LU R21, [R1+0x624] ;  /* 0x0006240001157983 */ /* 0x000ee40000300800 */
[----:B------:R-:W3:Y:S02]  /*57b30*/  LDL.LU R22, [R1+0x628] ;  /* 0x0006280001167983 */ /* 0x000ee40000300800 */
[----:B------:R-:W3:Y:S01]  /*57b40*/  LDL.LU R23, [R1+0x62c] ;  /* 0x00062c0001177983 */ /* 0x000ee20000300800 */
[----:B------:R-:W2:Y:S01]  /*57b50*/  LDL.LU.64 R14, [R1+0x4d30] ;  /* 0x004d3000010e7983 */ /* 0x000ea20000300a00 */
[----:B------:R-:W2:Y:S02]  /*57b60*/  LDL.LU.64 R12, [R1+0x4d28] ;  /* 0x004d2800010c7983 */ /* 0x000ea40000300a00 */
        /* <DEDUP_REMOVED lines=22> */
[----:B0-----:R-:W4:Y:S01]  /*57cd0*/  LDL.LU.64 R14, [R1+0x4ce8] ;  /* 0x004ce800010e7983 */ /* 0x001f220000300a00 */
[----:B------:R-:W2:Y:S02]  /*57ce0*/  LDL.LU R12, [R1+0x4ce0] ;  /* 0x004ce000010c7983 */ /* 0x000ea40000300800 */
        /* <DEDUP_REMOVED lines=22> */
[----:B------:R-:W2:Y:S01]  /*57e50*/  LDL.LU.64 R8, [R1+0x4cd0] ;  /* 0x004cd00001087983 */ /* 0x000ea20000300a00 */
[----:B----4-:R-:W-:Y:S11]  /*57e60*/  HMMA.16816.F32.BF16 R24, R4, R10, R24 ;  /* 0x0000000a0418723c */ /* 0x010ff60000041818 */
[----:B------:R-:W-:Y:S11]  /*57e70*/  @!UPT UIADD3 URZ, URZ, URZ, URZ ;  /* 0x0000003f3f3ff290 */ /* 0x000ff6000fffe03f */
[----:B------:R-:W-:Y:S01]  /*57e80*/  @!UPT UIADD3 URZ, URZ, URZ, URZ ;  /* 0x0000003f3f3ff290 */ /* 0x000fe2000fffe03f */
[----:B------:R-:W-:Y:S01]  /*57e90*/  STL.64 [R1+0x640], R24 ;  /* 0x0006401801007387 */ /* 0x000fe20000100a00 */
[----:B------:R0:W-:Y:S03]  /*57ea0*/  STL.64 [R1+0x648], R26 ;  /* 0x0006481a01007387 */ /* 0x0001e60000100a00 */
[----:B0-----:R-:W4:Y:S01]  /*57eb0*/  LDL.LU.64 R26, [R1+0x4cc8] ;  /* 0x004cc800011a7983 */ /* 0x001f220000300a00 */
[----:B------:R-:W4:Y:S02]  /*57ec0*/  LDL.LU.64 R24, [R1+0x4cc0] ;  /* 0x004cc00001187983 */ /* 0x000f240000300a00 */
[----:B------:R0:W-:Y:S02]  /*57ed0*/  STL.64 [R1+0x4bc8], R10 ;  /* 0x004bc80a01007387 */ /* 0x0001e40000100a00 */
[----:B--2---:R4:W-:Y:S02]  /*57ee0*/  STL.64 [R1+0x4bc0], R8 ;  /* 0x004bc00801007387 */ /* 0x0049e40000100a00 */
[----:B0-----:R-:W-:-:S02]  /*57ef0*/  IMAD.MOV.U32 R10, RZ, RZ, R2 ;  /* 0x000000ffff0a7224 */ /* 0x001fc400078e0002 */
[----:B------:R-:W-:-:S07]  /*57f00*/  IMAD.MOV.U32 R11, RZ, RZ, R0 ;  /* 0x000000ffff0b7224 */ /* 0x000fce00078e0000 */
[C---:B----4-:R-:W-:Y:S01]  /*57f10*/  HMMA.16816.F32.BF16 R8, R4.reuse, R10, R24 ;  /* 0x0000000a0408723c */ /* 0x050fe20000041818 */
[----:B------:R-:W3:Y:S11]  /*57f20*/  LDL.LU.64 R26, [R1+0x4cb8] ;  /* 0x004cb800011a7983 */ /* 0x000ef60000300a00 */
[----:B------:R-:W-:Y:S11]  /*57f30*/  @!UPT UIADD3 URZ, URZ, URZ, URZ ;  /* 0x0000003f3f3ff290 */ /* 0x000ff6000fffe03f */
[----:B------:R-:W-:Y:S01]  /*57f40*/  STL.64 [R1+0x630], R8 ;  /* 0x0006300801007387 */ /* 0x000fe20000100a00 */
[----:B------:R0:W-:Y:S03]  /*57f50*/  STL.64 [R1+0x638], R10 ;  /* 0x0006380a01007387 */ /* 0x0001e60000100a00 */
[----:B0-----:R-:W2:Y:S01]  /*57f60*/  LDL.64 R10, [R1+0xf8] ;  /* 0x0000f800010a7983 */ /* 0x001ea20000100a00 */
[C---:B---3--:R-:W-:Y:S03]  /*57f70*/  HMMA.16816.F32.BF16 R24, R4.reuse, R26, R20 ;  /* 0x0000001a0418723c */ /* 0x048fe60000041814 */
[----:B------:R-:W3:Y:S01]  /*57f80*/  LDL.LU.64 R22, [R1+0x4cb0] ;  /* 0x004cb00001167983 */ /* 0x000ee20000300a00 */
[----:B------:R-:W3:Y:S11]  /*57f90*/  LDL.LU.64 R20, [R1+0x4ca8] ;  /* 0x004ca80001147983 */ /* 0x000ef60000300a00 */
[----:B------:R-:W-:Y:S08]  /*57fa0*/  @!UPT UIADD3 URZ, URZ, URZ, URZ ;  /* 0x0000003f3f3ff290 */ /* 0x000ff0000fffe03f */
[----:B------:R-:W-:Y:S01]  /*57fb0*/  STL.64 [R1+0x620], R24 ;  /* 0x0006201801007387 */ /* 0x000fe20000100a00 */
[----:B------:R0:W-:Y:S03]  /*57fc0*/  STL.64 [R1+0x628], R26 ;  /* 0x0006281a01007387 */ /* 0x0001e60000100a00 */
[----:B0-----:R-:W3:Y:S02]  /*57fd0*/  LDL.LU.64 R26, [R1+0x4ca0] ;  /* 0x004ca000011a7983 */ /* 0x001ee40000300a00 */
[C---:B---3--:R-:W-:Y:S01]  /*57fe0*/  HMMA.16816.F32.BF16 R20, R4.reuse, R26, R20 ;  /* 0x0000001a0414723c */ /* 0x048fe20000041814 */
[----:B------:R-:W-:Y:S11]  /*57ff0*/  IMAD.MOV.U32 R0, RZ, RZ, R27 ;  /* 0x000000ffff007224 */ /* 0x000ff600078e001b */
[----:B------:R-:W-:Y:S11]  /*58000*/  @!UPT UIADD3 URZ, URZ, URZ, URZ ;  /* 0x0000003f3f3ff290 */ /* 0x000ff6000fffe03f */
[----:B------:R0:W-:Y:S01]  /*58010*/  STL.64 [R1+0x610], R20 ;  /* 0x0006101401007387 */ /* 0x0001e20000100a00 */
[----:B------:R1:W-:Y:S02]  /*58020*/  STL.64 [R1+0x618], R22 ;  /* 0x0006181601007387 */ /* 0x0003e40000100a00 */
[----:B0-----:R-:W-:Y:S01]  /*58030*/  IMAD.MOV.U32 R20, RZ, RZ, R26 ;  /* 0x000000ffff147224 */ /* 0x001fe200078e001a */
[----:B-1----:R-:W3:Y:S01]  /*58040*/  LDL.LU.64 R22, [R1+0x4c98] ;  /* 0x004c980001167983 */ /* 0x002ee20000300a00 */
[----:B------:R-:W4:Y:S02]  /*58050*/  LDL.LU.64 R26, [R1+0x4c90] ;  /* 0x004c9000011a7983 */ /* 0x000f240000300a00 */
[----:B------:R-:W-:Y:S01]  /*58060*/  STL [R1+0x4b90], R0 ;  /* 0x004b900001007387 */ /* 0x000fe20000100800 */
[----:B------:R-:W-:Y:S01]  /*58070*/  STL [R1+0x4b8c], R20 ;  /* 0x004b8c1401007387 */ /* 0x000fe20000100800 */
[C---:B----4-:R-:W-:Y:S03]  /*58080*/  HMMA.16816.F32.BF16 R24, R4.reuse, R26, R16 ;  /* 0x0000001a0418723c */ /* 0x050fe60000041810 */
[----:B------:R-:W4:Y:S01]  /*58090*/  LDL.LU.64 R18, [R1+0x4c88] ;  /* 0x004c880001127983 */ /* 0x000f220000300a00 */
[----:B------:R-:W4:Y:S11]  /*580a0*/  LDL.LU.64 R16, [R1+0x4c80] ;  /* 0x004c800001107983 */ /* 0x000f360000300a00 */
[----:B------:R-:W-:Y:S08]  /*580b0*/  @!UPT UIADD3 URZ, URZ, URZ, URZ ;  /* 0x0000003f3f3ff290 */ /* 0x000ff0000fffe03f */
        /* <DEDUP_REMOVED lines=13> */
[----:B------:R-:W-:Y:S01]  /*58190*/  STL.64 [R1+0x4c00], R14 ;  /* 0x004c000e01007387 */ /* 0x000fe20000100a00 */
[----:B------:R0:W-:Y:S03]  /*581a0*/  STL [R1+0x4bf8], R12 ;  /* 0x004bf80c01007387 */ /* 0x0001e60000100800 */
[----:B0-----:R-:W2:Y:S01]  /*581b0*/  LDL.LU R12, [R1+0x5c0] ;  /* 0x0005c000010c7983 */ /* 0x001ea20000300800 */
[----:B------:R-:W2:Y:S02]  /*581c0*/  LDL.LU R13, [R1+0x5c4] ;  /* 0x0005c400010d7983 */ /* 0x000ea40000300800 */
[----:B------:R-:W2:Y:S02]  /*581d0*/  LDL.LU R14, [R1+0x5c8] ;  /* 0x0005c800010e7983 */ /* 0x000ea40000300800 */
[----:B------:R-:W2:Y:S01]  /*581e0*/  LDL.LU R15, [R1+0x5cc] ;  /* 0x0005cc00010f7983 */ /* 0x000ea20000300800 */
[----:B------:R-:W-:Y:S01]  /*581f0*/  STL [R1+0x4b94], R21 ;  /* 0x004b941501007387 */ /* 0x000fe20000100800 */
        /* <DEDUP_REMOVED lines=9> */
[----:B------:R0:W-:Y:S02]  /*58290*/  STL [R1+0x4ba8], R16 ;  /* 0x004ba81001007387 */ /* 0x0001e40000100800 */
[----:B------:R1:W-:Y:S01]  /*582a0*/  STL [R1+0x4ba4], R17 ;  /* 0x004ba41101007387 */ /* 0x0003e20000100800 */
[----:B----4-:R4:W-:Y:S01]  /*582b0*/  STL.64 [R1+0x4be0], R18 ;  /* 0x004be01201007387 */ /* 0x0109e20000100a00 */
[----:B0-----:R-:W3:Y:S02]  /*582c0*/  LDL.LU R16, [R1+0x5d0] ;  /* 0x0005d00001107983 */ /* 0x001ee40000300800 */
[----:B-1----:R-:W3:Y:S01]  /*582d0*/  LDL.LU R17, [R1+0x5d4] ;  /* 0x0005d40001117983 */ /* 0x002ee20000300800 */
[----:B----4-:R-:W3:Y:S01]  /*582e0*/  LDL.LU R18, [R1+0x5d8] ;  /* 0x0005d80001127983 */ /* 0x010ee20000300800 */
[----:B------:R-:W3:Y:S02]  /*582f0*/  LDL.LU R19, [R1+0x5dc] ;  /* 0x0005dc0001137983 */ /* 0x000ee40000300800 */
[----:B--2---:R-:W-:-:S02]  /*58300*/  IMAD.MOV.U32 R28, RZ, RZ, R26 ;  /* 0x000000ffff1c7224 */ /* 0x004fc400078e001a */
[----:B------:R-:W-:Y:S01]  /*58310*/  IMAD.MOV.U32 R29, RZ, RZ, R27 ;  /* 0x000000ffff1d7224 */ /* 0x000fe200078e001b */
[C---:B---3--:R-:W-:Y:S11]  /*58320*/  HMMA.16816.F32.BF16 R16, R4.reuse, R26, R16 ;  /* 0x0000001a0410723c */ /* 0x048ff60000041810 */
[----:B------:R-:W-:Y:S11]  /*58330*/  @!UPT UIADD3 URZ, URZ, URZ, URZ ;  /* 0x0000003f3f3ff290 */ /* 0x000ff6000fffe03f */
[----:B------:R-:W-:Y:S01]  /*58340*/  @!UPT UIADD3 URZ, URZ, URZ, URZ ;  /* 0x0000003f3f3ff290 */ /* 0x000fe2000fffe03f */
[----:B------:R-:W-:Y:S01]  /*58350*/  STL.64 [R1+0x5d0], R16 ;  /* 0x0005d01001007387 */ /* 0x000fe20000100a00 */
[----:B------:R-:W-:Y:S02]  /*58360*/  STL.64 [R1+0x5d8], R18 ;  /* 0x0005d81201007387 */ /* 0x000fe40000100a00 */
[----:B------:R-:W2:Y:S02]  /*58370*/  LDL.LU R24, [R1+0x390] ;  /* 0x0003900001187983 */ /* 0x000ea40000300800 */
[----:B------:R-:W2:Y:S01]  /*58380*/  LDL.LU R25, [R1+0x394] ;  /* 0x0003940001197983 */ /* 0x000ea20000300800 */
[----:B------:R-:W3:Y:S01]  /*58390*/  LDL.LU R26, [R1+0x398] ;  /* 0x00039800011a7983 */ /* 0x000ee20000300800 */
[----:B------:R-:W3:Y:S01]  /*583a0*/  LDL.LU R27, [R1+0x39c] ;  /* 0x00039c00011b7983 */ /* 0x000ee20000300800 */
[C---:B------:R-:W-:Y:S01]  /*583b0*/  HMMA.16816.F32.BF16 R12, R4.reuse, R10, R12 ;  /* 0x0000000a040c723c */ /* 0x040fe2000004180c */
[----:B------:R-:W-:Y:S01]  /*583c0*/  IMAD.MOV.U32 R20, RZ, RZ, R10 ;  /* 0x000000ffff147224 */ /* 0x000fe200078e000a */
[----:B---3--:R0:W-:Y:S01]  /*583d0*/  STL.64 [R1+0x4c38], R26 ;  /* 0x004c381a01007387 */ /* 0x0081e20000100a00 */
[----:B--2---:R-:W-:Y:S03]  /*583e0*/  STL.64 [R1+0x4c30], R24 ;  /* 0x004c301801007387 */ /* 0x004fe60000100a00 */
[----:B0-----:R-:W2:Y:S11]  /*583f0*/  LDL.64 R26, [R1+0xe8] ;  /* 0x0000e800011a7983 */ /* 0x001eb60000100a00 */
[----:B------:R-:W-:Y:S06]  /*58400*/  @!UPT UIADD3 URZ, URZ, URZ, URZ ;  /* 0x0000003f3f3ff290 */ /* 0x000fec000fffe03f */
[----:B------:R-:W-:Y:S02]  /*58410*/  STL.64 [R1+0x5c0], R12 ;  /* 0x0005c00c01007387 */ /* 0x000fe40000100a00 */
[----:B------:R-:W-:Y:S02]  /*58420*/  STL.64 [R1+0x5c8], R14 ;  /* 0x0005c80e01007387 */ /* 0x000fe40000100a00 */
[----:B------:R-:W-:Y:S01]  /*58430*/  STL.64 [R1+0x4c48], R22 ;  /* 0x004c481601007387 */ /* 0x000fe20000100a00 */
[----:B------:R0:W-:Y:S04]  /*58440*/  STL [R1+0x4c40], R20 ;  /* 0x004c401401007387 */ /* 0x0001e80000100800 */
        /* <DEDUP_REMOVED lines=18> */
[----:B--2---:R0:W-:Y:S01]  /*58570*/  STL.64 [R1+0x4bf0], R18 ;  /* 0x004bf01201007387 */ /* 0x0041e20000100a00 */
[----:B----4-:R-:W-:Y:S03]  /*58580*/  STL.64 [R1+0x4be8], R16 ;  /* 0x004be81001007387 */ /* 0x010fe60000100a00 */
[----:B0-----:R-:W2:Y:S01]  /*58590*/  LDL.LU.64 R18, [R1+0x18] ;  /* 0x0000180001127983 */ /* 0x001ea20000300a00 */
[----:B------:R-:W-:Y:S01]  /*585a0*/  IMAD.MOV.U32 R2, RZ, RZ, R11 ;  /* 0x000000ffff027224 */ /* 0x000fe200078e000b */
[----:B------:R-:W-:Y:S02]  /*585b0*/  HMMA.16816.F32.BF16 R20, R4, R26, R20 ;  /* 0x0000001a0414723c */ /* 0x000fe40000041814 */
[----:B--2---:R0:W-:Y:S04]  /*585c0*/  STL.64 [R1+0x4c18], R18 ;  /* 0x004c181201007387 */ /* 0x0041e80000100a00 */
[----:B0-----:R-:W2:Y:S01]  /*585d0*/  LDL.LU.64 R18, [R1+0x28] ;  /* 0x0000280001127983 */ /* 0x001ea20000300a00 */
[----:B------:R-:W4:Y:S02]  /*585e0*/  LDL.LU R8, [R1+0x2d0] ;  /* 0x0002d00001087983 */ /* 0x000f240000300800 */
[----:B------:R-:W4:Y:S02]  /*585f0*/  LDL.LU R9, [R1+0x2d4] ;  /* 0x0002d40001097983 */ /* 0x000f240000300800 */
[----:B------:R-:W2:Y:S01]  /*58600*/  LDL.LU R10, [R1+0x2d8] ;  /* 0x0002d800010a7983 */ /* 0x000ea20000300800 */
[----:B------:R-:W2:Y:S01]  /*58610*/  LDL.LU R11, [R1+0x2dc] ;  /* 0x0002dc00010b7983 */ /* 0x000ea20000300800 */
[----:B------:R-:W-:-:S03]  /*58620*/  IMAD.MOV.U32 R0, RZ, RZ, R27 ;  /* 0x000000ffff007224 */ /* 0x000fc600078e001b */
[----:B--2---:R0:W-:Y:S01]  /*58630*/  STL.64 [R1+0x4bd8], R10 ;  /* 0x004bd80a01007387 */ /* 0x0041e20000100a00 */
[----:B----4-:R-:W-:Y:S03]  /*58640*/  STL.64 [R1+0x4bd0], R8 ;  /* 0x004bd00801007387 */ /* 0x010fe60000100a00 */
[----:B0-----:R-:W2:Y:S03]  /*58650*/  LDL.LU.64 R10, [R1+0x8] ;  /* 0x00000800010a7983 */ /* 0x001ea60000300a00 */
[----:B------:R0:W-:Y:S02]  /*58660*/  STL.64 [R1+0x5b0], R20 ;  /* 0x0005b01401007387 */ /* 0x0001e40000100a00 */
[----:B------:R1:W-:Y:S02]  /*58670*/  STL.64 [R1+0x5b8], R22 ;  /* 0x0005b81601007387 */ /* 0x0003e40000100a00 */
[----:B0-----:R-:W-:Y:S01]  /*58680*/  IMAD.MOV.U32 R21, RZ, RZ, R26 ;  /* 0x000000ffff157224 */ /* 0x001fe200078e001a */
[----:B-1----:R-:W4:Y:S01]  /*58690*/  LDL.LU.64 R22, [R1+0x4c48] ;  /* 0x004c480001167983 */ /* 0x002f220000300a00 */
[----:B------:R-:W2:Y:S02]  /*586a0*/  LDL.LU R20, [R1+0x4c40] ;  /* 0x004c400001147983 */ /* 0x000ea40000300800 */
[----:B------:R-:W4:Y:S02]  /*586b0*/  LDL.LU.64 R26, [R1+0x4c38] ;  /* 0x004c3800011a7983 */ /* 0x000f240000300a00 */
[----:B------:R-:W4:Y:S02]  /*586c0*/  LDL.LU.64 R24, [R1+0x4c30] ;  /* 0x004c300001187983 */ /* 0x000f240000300a00 */
[----:B----4-:R-:W-:Y:S01]  /*586d0*/  HMMA.16816.F32.BF16 R4, R4, R22, R24 ;  /* 0x000000160404723c */ /* 0x010fe20000041818 */
[----:B------:R-:W3:Y:S01]  /*586e0*/  LDL.LU.64 R26, [R1+0x4c28] ;  /* 0x004c2800011a7983 */ /* 0x000ee20000300a00 */
[----:B------:R-:W3:Y:S02]  /*586f0*/  LDL.LU.64 R24, [R1+0x4c20] ;  /* 0x004c200001187983 */ /* 0x000ee40000300a00 */
[----:B------:R0:W-:Y:S02]  /*58700*/  STL.64 [R1+0x4ac0], R22 ;  /* 0x004ac01601007387 */ /* 0x0001e40000100a00 */
[----:B--2---:R1:W-:Y:S02]  /*58710*/  STL.64 [R1+0x4b98], R20 ;  /* 0x004b981401007387 */ /* 0x0043e40000100a00 */
[----:B0-----:R-:W-:Y:S11]  /*58720*/  IMAD.MOV.U32 R23, RZ, RZ, R3 ;  /* 0x000000ffff177224 */ /* 0x001ff600078e0003 */
[----:B------:R-:W-:Y:S04]  /*58730*/  @!UPT UIADD3 URZ, URZ, URZ, URZ ;  /* 0x0000003f3f3ff290 */ /* 0x000fe8000fffe03f */
[----:B------:R0:W-:Y:S01]  /*58740*/  STL.64 [R1+0x390], R4 ;  /* 0x0003900401007387 */ /* 0x0001e20000100a00 */
[----:B------:R2:W-:Y:S02]  /*58750*/  STL.64 [R1+0x398], R6 ;  /* 0x0003980601007387 */ /* 0x0005e40000100a00 */
[----:B-1----:R-:W4:Y:S02]  /*58760*/  LDL.LU R20, [R1+0x2e0] ;  /* 0x0002e00001147983 */ /* 0x002f240000300800 */
[----:B------:R-:W4:Y:S01]  /*58770*/  LDL.LU R21, [R1+0x2e4] ;  /* 0x0002e40001157983 */ /* 0x000f220000300800 */
[----:B------:R-:W4:Y:S01]  /*58780*/  LDL.LU R22, [R1+0x2e8] ;  /* 0x0002e80001167983 */ /* 0x000f220000300800 */
[----:B0-----:R-:W-:-:S03]  /*58790*/  IMAD.MOV.U32 R5, RZ, RZ, R18 ;  /* 0x000000ffff057224 */ /* 0x001fc600078e0012 */
[----:B--2---:R-:W2:Y:S01]  /*587a0*/  LDL R7, [R1+0x978] ;  /* 0x0009780001077983 */ /* 0x004ea20000100800 */
[----:B------:R-:W-:Y:S01]  /*587b0*/  IMAD.MOV.U32 R4, RZ, RZ, R19 ;  /* 0x000000ffff047224 */ /* 0x000fe200078e0013 */
[C---:B---3--:R-:W-:Y:S02]  /*587c0*/  HMMA.16816.F32.BF16 R12, R24.reuse, R18, R12 ;  /* 0x00000012180c723c */ /* 0x048fe4000004180c */
[----:B------:R-:W3:Y:S11]  /*587d0*/  LDL.LU.64 R18, [R1+0x4c18] ;  /* 0x004c180001127983 */ /* 0x000ef60000300a00 */
[----:B------:R-:W-:Y:S10]  /*587e0*/  @!UPT UIADD3 URZ, URZ, URZ, URZ ;  /* 0x0000003f3f3ff290 */ /* 0x000ff4000fffe03f */
[----:B------:R-:W-:Y:S01]  /*587f0*/  STL.64 [R1+0x310], R12 ;  /* 0x0003100c01007387 */ /* 0x000fe20000100a00 */
[----:B------:R0:W-:Y:S02]  /*58800*/  STL [R1+0x318], R14 ;  /* 0x0003180e01007387 */ /* 0x0001e40000100800 */
[----:B------:R-:W-:Y:S02]  /*58810*/  IMAD.MOV.U32 R3, RZ, RZ, R15 ;  /* 0x000000ffff037224 */ /* 0x000fe400078e000f */
[----:B0-----:R-:W2:Y:S01]  /*58820*/  LDL.LU.64 R14, [R1+0x4c10] ;  /* 0x004c1000010e7983 */ /* 0x001ea20000300a00 */
[----:B------:R-:W2:Y:S02]  /*58830*/  LDL.LU.64 R12, [R1+0x4c08] ;  /* 0x004c0800010c7983 */ /* 0x000ea40000300a00 */
[----:B------:R-:W-:Y:S02]  /*58840*/  STL [R1+0x4288], R3 ;  /* 0x0042880301007387 */ /* 0x000fe40000100800 */
        /* <DEDUP_REMOVED lines=8> */
[----:B------:R-:W3:Y:S02]  /*588d0*/  LDL.LU R12, [R1+0x4bf8] ;  /* 0x004bf800010c7983 */ /* 0x000ee40000300800 */
[----:B------:R-:W2:Y:S02]  /*588e0*/  LDL.LU.64 R18, [R1+0x4bf0] ;  /* 0x004bf00001127983 */ /* 0x000ea40000300a00 */
[----:B------:R-:W2:Y:S01]  /*588f0*/  LDL.LU.64 R16, [R1+0x4be8] ;  /* 0x004be80001107983 */ /* 0x000ea20000300a00 */
[----:B------:R-:W-:Y:S01]  /*58900*/  STL.64 [R1+0x4bb8], R6 ;  /* 0x004bb80601007387 */ /* 0x000fe20000100a00 */
[----:B------:R0:W-:Y:S03]  /*58910*/  STL.64 [R1+0x4bb0], R4 ;  /* 0x004bb00401007387 */ /* 0x0001e60000100a00 */
[----:B0-----:R-:W3:Y:S01]  /*58920*/  LDL.LU R4, [R1+0x2c0] ;  /* 0x0002c00001047983 */ /* 0x001ee20000300800 */
[----:B------:R-:W3:Y:S02]  /*58930*/  LDL.LU R5, [R1+0x2c4] ;  /* 0x0002c40001057983 */ /* 0x000ee40000300800 */
[----:B------:R-:W3:Y:S02]  /*58940*/  LDL.LU R6, [R1+0x2c8] ;  /* 0x0002c80001067983 */ /* 0x000ee40000300800 */
[----:B------:R-:W3:Y:S01]  /*58950*/  LDL.LU R7, [R1+0x2cc] ;  /* 0x0002cc0001077983 */ /* 0x000ee20000300800 */
[C---:B--2---:R-:W-:Y:S11]  /*58960*/  HMMA.16816.F32.BF16 R16, R24.reuse, R10, R16 ;  /* 0x0000000a1810723c */ /* 0x044ff60000041810 */
        /* <DEDUP_REMOVED lines=8> */
[----:B------:R-:W2:Y:S01]  /*589f0*/  LDL.LU.64 R8, [R1+0x4bd0] ;  /* 0x004bd00001087983 */ /* 0x000ea20000300a00 */
[C---:B----4-:R-:W-:Y:S08]  /*58a00*/  HMMA.16816.F32.BF16 R20, R24.reuse, R18, R20 ;  /* 0x000000121814723c */ /* 0x050ff00000041814 */
[C---:B--2---:R-:W-:Y:S11]  /*58a10*/  HMMA.16816.F32.BF16 R8, R24.reuse, R14, R8 ;  /* 0x0000000e1808723c */ /* 0x044ff60000041808 */
[----:B------:R-:W-:Y:S04]  /*58a20*/  @!UPT UIADD3 URZ, URZ, URZ, URZ ;  /* 0x0000003f3f3ff290 */ /* 0x000fe8000fffe03f */
[----:B------:R0:W-:Y:S01]  /*58a30*/  STL [R1+0x2e0], R20 ;  /* 0x0002e01401007387 */ /* 0x0001e20000100800 */
[----:B------:R1:W-:Y:S02]  /*58a40*/  STL.64 [R1+0x2e8], R22 ;  /* 0x0002e81601007387 */ /* 0x0003e40000100a00 */
[----:B------:R-:W-:Y:S01]  /*58a50*/  IMAD.MOV.U32 R3, RZ, RZ, R21 ;  /* 0x000000ffff037224 */ /* 0x000fe200078e0015 */
[----:B0-----:R-:W2:Y:S01]  /*58a60*/  LDL.LU R20, [R1+0x2b0] ;  /* 0x0002b00001147983 */ /* 0x001ea20000300800 */
[----:B------:R-:W2:Y:S02]  /*58a70*/  LDL.LU R21, [R1+0x2b4] ;  /* 0x0002b40001157983 */ /* 0x000ea40000300800 */
[----:B-1----:R-:W2:Y:S02]  /*58a80*/  LDL.LU R22, [R1+0x2b8] ;  /* 0x0002b80001167983 */ /* 0x002ea40000300800 */
[----:B------:R-:W2:Y:S01]  /*58a90*/  LDL.LU R23, [R1+0x2bc] ;  /* 0x0002bc0001177983 */ /* 0x000ea20000300800 */
[----:B------:R-:W-:Y:S01]  /*58aa0*/  STL.64 [R1+0x4b78], R18 ;  /* 0x004b781201007387 */ /* 0x000fe20000100a00 */
[----:B------:R-:W-:Y:S02]  /*58ab0*/  STL [R1+0x4368], R3 ;  /* 0x0043680301007387 */ /* 0x000fe40000100800 */
[----:B------:R-:W-:Y:S02]  /*58ac0*/  STL.64 [R1+0x2d0], R8 ;  /* 0x0002d00801007387 */ /* 0x000fe40000100a00 */
[----:B------:R0:W-:Y:S02]  /*58ad0*/  STL.64 [R1+0x2d8], R10 ;  /* 0x0002d80a01007387 */ /* 0x0001e40000100a00 */
[----:B0-----:R-:W4:Y:S01]  /*58ae0*/  LDL.LU.64 R10, [R1+0x4bc8] ;  /* 0x004bc800010a7983 */ /* 0x001f220000300a00 */
[----:B------:R-:W2:Y:S02]  /*58af0*/  LDL.LU.64 R8, [R1+0x4bc0] ;  /* 0x004bc00001087983 */ /* 0x000ea40000300a00 */
[----:B------:R-:W-:Y:S02]  /*58b00*/  STL.64 [R1+0x4b48], R14 ;  /* 0x004b480e01007387 */ /* 0x000fe40000100a00 */
[----:B---3--:R-:W-:Y:S01]  /*58b10*/  STL [R1+0x4b40], R12 ;  /* 0x004b400c01007387 */ /* 0x008fe20000100800 */
[----:B----4-:R-:W-:Y:S11]  /*58b20*/  HMMA.16816.F32.BF16 R4, R24, R10, R4 ;  /* 0x0000000a1804723c */ /* 0x010ff60000041804 */
[----:B------:R-:W-:Y:S11]  /*58b30*/  @!UPT UIADD3 URZ, URZ, URZ, URZ ;  /* 0x0000003f3f3ff290 */ /* 0x000ff6000fffe03f */
[----:B------:R-:W-:Y:S01]  /*58b40*/  @!UPT UIADD3 URZ, URZ, URZ, URZ ;  /* 0x0000003f3f3ff290 */ /* 0x000fe2000fffe03f */
[----:B------:R-:W-:Y:S01]  /*58b50*/  STL.64 [R1+0x2c0], R4 ;  /* 0x0002c00401007387 */ /* 0x000fe20000100a00 */
[----:B------:R0:W-:Y:S03]  /*58b60*/  STL.64 [R1+0x2c8], R6 ;  /* 0x0002c80601007387 */ /* 0x0001e60000100a00 */
[----:B0-----:R-:W3:Y:S01]  /*58b70*/  LDL.LU.64 R6, [R1+0x4bb8] ;  /* 0x004bb80001067983 */ /* 0x001ee20000300a00 */
[----:B------:R-:W4:Y:S02]  /*58b80*/  LDL.LU.64 R4, [R1+0x4bb0] ;  /* 0x004bb00001047983 */ /* 0x000f240000300a00 */
[----:B------:R-:W-:Y:S02]  /*58b90*/  STL.64 [R1+0x4a40], R10 ;  /* 0x004a400a01007387 */ /* 0x000fe40000100a00 */
[----:B--2---:R0:W-:Y:S02]  /*58ba0*/  STL.64 [R1+0x4a38], R8 ;  /* 0x004a380801007387 */ /* 0x0041e40000100a00 */
        /* <DEDUP_REMOVED lines=10> */
[----:B--2---:R0:W-:Y:S01]  /*58c50*/  STL.64 [R1+0x4a60], R10 ;  /* 0x004a600a01007387 */ /* 0x0041e20000100a00 */
[----:B------:R-:W-:Y:S02]  /*58c60*/  STL.64 [R1+0x4a58], R8 ;  /* 0x004a580801007387 */ /* 0x000fe40000100a00 */
[----:B0-----:R-:W-:-:S02]  /*58c70*/  IMAD.MOV.U32 R10, RZ, RZ, R16 ;  /* 0x000000ffff0a7224 */ /* 0x001fc400078e0010 */
[----:B------:R-:W-:Y:S01]  /*58c80*/  IMAD.MOV.U32 R11, RZ, RZ, R17 ;  /* 0x000000ffff0b7224 */ /* 0x000fe200078e0011 */
[----:B------:R-:W2:Y:S01]  /*58c90*/  LDL.LU R16, [R1+0x4ba8] ;  /* 0x004ba80001107983 */ /* 0x000ea20000300800 */
[----:B------:R-:W2:Y:S03]  /*58ca0*/  LDL.LU R17, [R1+0x4ba4] ;  /* 0x004ba40001117983 */ /* 0x000ea60000300800 */
[----:B------:R0:W-:Y:S02]  /*58cb0*/  STL.64 [R1+0x4a78], R10 ;  /* 0x004a780a01007387 */ /* 0x0001e40000100a00 */
[----:B0-----:R-:W-:Y:S02]  /*58cc0*/  IMAD.MOV.U32 R10, RZ, RZ, R13 ;  /* 0x000000ffff0a7224 */ /* 0x001fe400078e000d */
[----:B---3--:R-:W-:Y:S01]  /*58cd0*/  IMAD.MOV.U32 R11, RZ, RZ, R6 ;  /* 0x000000ffff0b7224 */ /* 0x008fe200078e0006 */
[----:B------:R-:W3:Y:S04]  /*58ce0*/  LDL.LU R13, [R1+0x4ba0] ;  /* 0x004ba000010d7983 */ /* 0x000ee80000300800 */
[----:B------:R4:W-:Y:S02]  /*58cf0*/  STL.64 [R1+0x4a90], R10 ;  /* 0x004a900a01007387 */ /* 0x0009e40000100a00 */
[----:B----4-:R-:W-:-:S02]  /*58d00*/  IMAD.MOV.U32 R10, RZ, RZ, R5 ;  /* 0x000000ffff0a7224 */ /* 0x010fc400078e0005 */
[----:B------:R-:W-:-:S05]  /*58d10*/  IMAD.MOV.U32 R11, RZ, RZ, R4 ;  /* 0x000000ffff0b7224 */ /* 0x000fca00078e0004 */
[----:B------:R0:W-:Y:S04]  /*58d20*/  STL.64 [R1+0x4ab8], R10 ;  /* 0x004ab80a01007387 */ /* 0x0001e80000100a00 */
[----:B0-----:R-:W4:Y:S02]  /*58d30*/  LDL.LU.64 R10, [R1+0x38] ;  /* 0x00003800010a7983 */ /* 0x001f240000300a00 */
[----:B----4-:R-:W-:Y:S11]  /*58d40*/  HMMA.16816.F32.BF16 R20, R24, R10, R20 ;  /* 0x0000000a1814723c */ /* 0x010ff60000041814 */
[----:B------:R-:W-:Y:S11]  /*58d50*/  @!UPT UIADD3 URZ, URZ, URZ, URZ ;  /* 0x0000003f3f3ff290 */ /* 0x000ff6000fffe03f */
[----:B------:R-:W-:Y:S01]  /*58d60*/  @!UPT UIADD3 URZ, URZ, URZ, URZ ;  /* 0x0000003f3f3ff290 */ /* 0x000fe2000fffe03f */
[----:B------:R0:W-:Y:S01]  /*58d70*/  STL.64 [R1+0x2b0], R20 ;  /* 0x0002b01401007387 */ /* 0x0001e20000100a00 */
[----:B------:R1:W-:Y:S03]  /*58d80*/  STL.64 [R1+0x2b8], R22 ;  /* 0x0002b81601007387 */ /* 0x0003e60000100a00 */
[----:B0-----:R-:W4:Y:S01]  /*58d90*/  LDL.LU.64 R20, [R1+0x4b98] ;  /* 0x004b980001147983 */ /* 0x001f220000300a00 */
[----:B------:R-:W-:Y:S02]  /*58da0*/  IMAD.MOV.U32 R5, RZ, RZ, R10 ;  /* 0x000000ffff057224 */ /* 0x000fe400078e000a */
[----:B------:R-:W-:Y:S02]  /*58db0*/  IMAD.MOV.U32 R4, RZ, RZ, R11 ;  /* 0x000000ffff047224 */ /* 0x000fe400078e000b */
[----:B-1----:R-:W-:Y:S01]  /*58dc0*/  IMAD.MOV.U32 R23, RZ, RZ, R0 ;  /* 0x000000ffff177224 */ /* 0x002fe200078e0000 */
[----:B------:R-:W-:Y:S02]  /*58dd0*/  STL [R1+0x4b70], R7 ;  /* 0x004b700701007387 */ /* 0x000fe40000100800 */
[----:B------:R-:W-:Y:S02]  /*58de0*/  STL.64 [R1+0x4b68], R4 ;  /* 0x004b680401007387 */ /* 0x000fe40000100a00 */
[----:B----4-:R-:W-:-:S02]  /*58df0*/  IMAD.MOV.U32 R22, RZ, RZ, R21 ;  /* 0x000000ffff167224 */ /* 0x010fc400078e0015 */
[----:B------:R-:W4:Y:S01]  /*58e00*/  LDL.LU R21, [R1+0x4b94] ;  /* 0x004b940001157983 */ /* 0x000f220000300800 */
[----:B------:R-:W2:Y:S02]  /*58e10*/  LDL.LU R0, [R1+0x4b90] ;  /* 0x004b900001007983 */ /* 0x000ea40000300800 */
[----:B------:R0:W-:Y:S02]  /*58e20*/  STL.64 [R1+0x4ad8], R22 ;  /* 0x004ad81601007387 */ /* 0x0001e40000100a00 */
[----:B------:R-:W2:Y:S01]  /*58e30*/  LDL.LU R8, [R1+0xa0] ;  /* 0x0000a00001087983 */ /* 0x000ea20000300800 */
[----:B------:R-:W2:Y:S01]  /*58e40*/  LDL.LU R9, [R1+0xa4] ;  /* 0x0000a40001097983 */ /* 0x000ea20000300800 */
[----:B------:R-:W2:Y:S02]  /*58e50*/  LDL.LU R10, [R1+0xa8] ;  /* 0x0000a800010a7983 */ /* 0x000ea40000300800 */
[----:B------:R-:W2:Y:S02]  /*58e60*/  LDL.LU R11, [R1+0xac] ;  /* 0x0000ac00010b7983 */ /* 0x000ea40000300800 */
        /* <DEDUP_REMOVED lines=10> */
[----:B------:R-:W2:Y:S02]  /*58f10*/  LDL.LU R11, [R1+0x23c] ;  /* 0x00023c00010b7983 */ /* 0x000ea40000300800 */
[----:B------:R-:W-:-:S02]  /*58f20*/  IMAD.MOV.U32 R22, RZ, RZ, R28 ;  /* 0x000000ffff167224 */ /* 0x000fc400078e001c */
        /* <DEDUP_REMOVED lines=12> */
[----:B------:R-:W4:Y:S01]  /*58ff0*/  LDL.LU R16, [R1+0x2a0] ;  /* 0x0002a00001107983 */ /* 0x000f220000300800 */
[----:B------:R-:W4:Y:S02]  /*59000*/  LDL.LU R17, [R1+0x2a4] ;  /* 0x0002a40001117983 */ /* 0x000f240000300800 */
[----:B------:R-:W4:Y:S02]  /*59010*/  LDL.LU R18, [R1+0x2a8] ;  /* 0x0002a80001127983 */ /* 0x000f240000300800 */
[----:B------:R-:W4:Y:S01]  /*59020*/  LDL.LU R19, [R1+0x2ac] ;  /* 0x0002ac0001137983 */ /* 0x000f220000300800 */
[----:B------:R-:W4:Y:S01]  /*59030*/  LDL.LU.64 R6, [R1+0x158] ;  /* 0x0001580001067983 */ /* 0x000f220000300a00 */
[----:B------:R3:W-:Y:S02]  /*59040*/  STL.64 [R1+0x4b20], R22 ;  /* 0x004b201601007387 */ /* 0x0007e40000100a00 */
[----:B---3--:R-:W-:Y:S01]  /*59050*/  IMAD.MOV.U32 R23, RZ, RZ, R13 ;  /* 0x000000ffff177224 */ /* 0x008fe200078e000d */
[----:B--2---:R-:W-:Y:S01]  /*59060*/  STL.64 [R1+0x4b00], R10 ;  /* 0x004b000a01007387 */ /* 0x004fe20000100a00 */
[----:B------:R0:W-:Y:S03]  /*59070*/  STL.64 [R1+0x4af8], R8 ;  /* 0x004af80801007387 */ /* 0x0001e60000100a00 */
        /* <DEDUP_REMOVED lines=8> */
[----:B----4-:R-:W-:Y:S01]  /*59100*/  IMAD.MOV.U32 R22, RZ, RZ, R21 ;  /* 0x000000ffff167224 */ /* 0x010fe200078e0015 */
[----:B--2---:R-:W-:Y:S01]  /*59110*/  STL.64 [R1+0x4b58], R14 ;  /* 0x004b580e01007387 */ /* 0x004fe20000100a00 */
[----:B------:R-:W-:Y:S03]  /*59120*/  STL.64 [R1+0x4b50], R12 ;  /* 0x004b500c01007387 */ /* 0x000fe60000100a00 */
[----:B------:R0:W-:Y:S02]  /*59130*/  STL.64 [R1+0x4b38], R22 ;  /* 0x004b381601007387 */ /* 0x0001e40000100a00 */
[----:B0-----:R-:W2:Y:S01]  /*59140*/  LDL.LU.64 R22, [R1+0x138] ;  /* 0x0001380001167983 */ /* 0x001ea20000300a00 */
[----:B------:R-:W-:Y:S01]  /*59150*/  IMAD.MOV.U32 R14, RZ, RZ, R20 ;  /* 0x000000ffff0e7224 */ /* 0x000fe200078e0014 */
[----:B------:R-:W-:Y:S02]  /*59160*/  HMMA.16816.F32.BF16 R16, R24, R6, R16 ;  /* 0x000000061810723c */ /* 0x000fe40000041810 */
        /* <DEDUP_REMOVED lines=21> */
[----:B------:R-:W-:-:S02]  /*592c0*/  IMAD.MOV.U32 R6, RZ, RZ, R7 ;  /* 0x000000ffff067224 */ /* 0x000fc400078e0007 */
[----:B------:R-:W2:Y:S02]  /*592d0*/  LDL.LU R7, [R1+0x4b70] ;  /* 0x004b700001077983 */ /* 0x000ea40000300800 */
[----:B------:R-:W3:Y:S01]  /*592e0*/  LDL.LU.64 R4, [R1+0x4b68] ;  /* 0x004b680001047983 */ /* 0x000ee20000300a00 */
[----:B--2---:R-:W-:Y:S01]  /*592f0*/  STL.64 [R1+0x4a70], R6 ;  /* 0x004a700601007387 */ /* 0x004fe20000100a00 */
[----:B---3--:R0:W-:Y:S03]  /*59300*/  STL.64 [R1+0x4a68], R4 ;  /* 0x004a680401007387 */ /* 0x0081e60000100a00 */
[----:B0-----:R-:W2:Y:S01]  /*59310*/  LDL.LU R4, [R1+0x70] ;  /* 0x0000700001047983 */ /* 0x001ea20000300800 */
[----:B------:R-:W2:Y:S02]  /*59320*/  LDL.LU R5, [R1+0x74] ;  /* 0x0000740001057983 */ /* 0x000ea40000300800 */
[----:B------:R-:W3:Y:S02]  /*59330*/  LDL.LU R6, [R1+0x78] ;  /* 0x0000780001067983 */ /* 0x000ee40000300800 */
[----:B------:R-:W3:Y:S02]  /*59340*/  LDL.LU R7, [R1+0x7c] ;  /* 0x00007c0001077983 */ /* 0x000ee40000300800 */
[----:B------:R-:W-:-:S07]  /*59350*/  IMAD.MOV.U32 R15, RZ, RZ, R0 ;  /* 0x000000ffff0f7224 */ /* 0x000fce00078e0000 */
[C---:B------:R-:W-:Y:S01]  /*59360*/  HMMA.16816.F32.BF16 R12, R24.reuse, R14, R20 ;  /* 0x0000000e180c723c */ /* 0x040fe20000041814 */
        /* <DEDUP_REMOVED lines=17> */
[C---:B---3--:R-:W-:Y:S01]  /*59480*/  HMMA.16816.F32.BF16 R12, R24.reuse, R22, R12 ;  /* 0x00000016180c723c */ /* 0x048fe2000004180c */
[----:B------:R-:W-:Y:S11]  /*59490*/  IMAD.MOV.U32 R17, RZ, RZ, R23 ;  /* 0x000000ffff117224 */ /* 0x000ff600078e0017 */
[----:B------:R-:W-:Y:S11]  /*594a0*/  @!UPT UIADD3 URZ, URZ, URZ, URZ ;  /* 0x0000003f3f3ff290 */ /* 0x000ff6000fffe03f */
[----:B------:R0:W-:Y:S01]  /*594b0*/  STL.64 [R1+0x280], R12 ;  /* 0x0002800c01007387 */ /* 0x0001e20000100a00 */
[----:B------:R1:W-:Y:S02]  /*594c0*/  STL.64 [R1+0x288], R14 ;  /* 0x0002880e01007387 */ /* 0x0003e40000100a00 */
[----:B0-----:R-:W-:Y:S01]  /*594d0*/  IMAD.MOV.U32 R13, RZ, RZ, R22 ;  /* 0x000000ffff0d7224 */ /* 0x001fe200078e0016 */
[----:B-1----:R-:W3:Y:S01]  /*594e0*/  LDL.LU.64 R14, [R1+0x4b48] ;  /* 0x004b4800010e7983 */ /* 0x002ee20000300a00 */
[----:B------:R-:W2:Y:S02]  /*594f0*/  LDL.LU R12, [R1+0x4b40] ;  /* 0x004b4000010c7983 */ /* 0x000ea40000300800 */
        /* <DEDUP_REMOVED lines=36> */
[----:B--2---:R-:W-:Y:S02]  /*59740*/  HMMA.16816.F32.BF16 R24, R24, R22, R8 ;  /* 0x000000161818723c */ /* 0x004fe40000041808 */
[----:B------:R-:W2:Y:S01]  /*59750*/  LDL.LU.64 R10, [R1+0x4ab8] ;  /* 0x004ab800010a7983 */ /* 0x000ea20000300a00 */
[----:B------:R-:W2:Y:S02]  /*59760*/  LDL.LU.64 R22, [R1+0x4ab0] ;  /* 0x004ab00001167983 */ /* 0x000ea40000300a00 */
[----:B------:R-:W2:Y:S11]  /*59770*/  LDL.LU.64 R20, [R1+0x4aa8] ;  /* 0x004aa80001147983 */ /* 0x000eb60000300a00 */
[----:B------:R-:W-:Y:S07]  /*59780*/  @!UPT UIADD3 URZ, URZ, URZ, URZ ;  /* 0x0000003f3f3ff290 */ /* 0x000fee000fffe03f */
[----:B------:R0:W-:Y:S01]  /*59790*/  STL.64 [R1+0xa0], R24 ;  /* 0x0000a01801007387 */ /* 0x0001e20000100a00 */
[----:B------:R-:W-:Y:S03]  /*597a0*/  STL.64 [R1+0xa8], R26 ;  /* 0x0000a81a01007387 */ /* 0x000fe60000100a00 */
[----:B0-----:R-:W3:Y:S01]  /*597b0*/  LDL.LU R24, [R1+0x40] ;  /* 0x0000400001187983 */ /* 0x001ee20000300800 */
[----:B------:R-:W3:Y:S01]  /*597c0*/  LDL.LU R25, [R1+0x44] ;  /* 0x0000440001197983 */ /* 0x000ee20000300800 */
        /* <DEDUP_REMOVED lines=34> */
[----:B0-----:R-:W3:Y:S01]  /*599f0*/  LDL.LU.64 R10, [R1+0x4a40] ;  /* 0x004a4000010a7983 */ /* 0x001ee20000300a00 */
[----:B------:R-:W-:Y:S02]  /*59a00*/  IMAD.MOV.U32 R26, RZ, RZ, R29 ;  /* 0x000000ffff1a7224 */ /* 0x000fe400078e001d */
[----:B------:R-:W-:Y:S02]  /*59a10*/  IMAD.MOV.U32 R27, RZ, RZ, R28 ;  /* 0x000000ffff1b7224 */ /* 0x000fe400078e001c */
[----:B------:R-:W4:Y:S05]  /*59a20*/  LDL.LU.64 R8, [R1+0x4a38] ;  /* 0x004a380001087983 */ /* 0x000f2a0000300a00 */
[----:B---3--:R-:W-:Y:S11]  /*59a30*/  HMMA.16816.F32.BF16 R24, R20, R10, R24 ;  /* 0x0000000a1418723c */ /* 0x008ff60000041818 */
[----:B------:R-:W-:Y:S11]  /*59a40*/  @!UPT UIADD3 URZ, URZ, URZ, URZ ;  /* 0x0000003f3f3ff290 */ /* 0x000ff6000fffe03f */
[----:B------:R-:W-:Y:S01]  /*59a50*/  @!UPT UIADD3 URZ, URZ, URZ, URZ ;  /* 0x0000003f3f3ff290 */ /* 0x000fe2000fffe03f */
[----:B------:R-:W-:Y:S01]  /*59a60*/  STL.64 [R1+0x40], R24 ;  /* 0x0000401801007387 */ /* 0x000fe20000100a00 */
[----:B------:R-:W-:Y:S02]  /*59a70*/  STL.64 [R1+0x48], R26 ;  /* 0x0000481a01007387 */ /* 0x000fe40000100a00 */
[----:B------:R-:W0:Y:S02]  /*59a80*/  LDSM.16.MT88.4 R24, [R2+0x8000] ;  /* 0x008000000218783b */ /* 0x000e240000004200 */
[----:B0-----:R-:W-:Y:S02]  /*59a90*/  STL.64 [R1+0x4980], R26 ;  /* 0x0049801a01007387 */ /* 0x001fe40000100a00 */
[----:B------:R-:W-:Y:S02]  /*59aa0*/  STL.64 [R1+0x4978], R24 ;  /* 0x0049781801007387 */ /* 0x000fe40000100a00 */
[----:B--2---:R-:W0:Y:S02]  /*59ab0*/  LDSM.16.M88.4 R24, [R7+0x10080] ;  /* 0x010080000718783b */ /* 0x004e240000000200 */
[----:B0-----:R-:W-:Y:S02]  /*59ac0*/  STL.64 [R1+0x20], R24 ;  /* 0x0000201801007387 */ /* 0x001fe40000100a00 */
[----:B------:R-:W-:Y:S02]  /*59ad0*/  STL.64 [R1+0x28], R26 ;  /* 0x0000281a01007387 */ /* 0x000fe40000100a00 */
[----:B------:R-:W0:Y:S02]  /*59ae0*/  LDSM.16.M88.4 R24, [R7+0x11080] ;  /* 0x011080000718783b */ /* 0x000e240000000200 */
[----:B0-----:R-:W-:Y:S02]  /*59af0*/  STL.64 [R1+0x10], R24 ;  /* 0x0000101801007387 */ /* 0x001fe40000100a00 */
[----:B------:R-:W-:Y:S02]  /*59b00*/  STL.64 [R1+0x18], R26 ;  /* 0x0000181a01007387 */ /* 0x000fe40000100a00 */
[----:B------:R-:W0:Y:S02]  /*59b10*/  LDSM.16.M88.4 R24, [R7+0x12080] ;  /* 0x012080000718783b */ /* 0x000e240000000200 */
[----:B0-----:R-:W-:Y:S02]  /*59b20*/  STL.64 [R1], R24 ;  /* 0x0000001801007387 */ /* 0x001fe40000100a00 */
[----:B------:R-:W-:-:S02]  /*59b30*/  IMAD.MOV.U32 R29, RZ, RZ, R26 ;  /* 0x000000ffff1d7224 */ /* 0x000fc400078e001a */
[----:B------:R0:W-:Y:S02]  /*59b40*/  STL.64 [R1+0x8], R26 ;  /* 0x0000081a01007387 */ /* 0x0001e40000100a00 */
[----:B------:R-:W-:Y:S02]  /*59b50*/  IMAD.MOV.U32 R28, RZ, RZ, R27 ;  /* 0x000000ffff1c7224 */ /* 0x000fe400078e001b */
[----:B0-----:R-:W-:Y:S02]  /*59b60*/  IMAD.MOV.U32 R26, RZ, RZ, R13 ;  /* 0x000000ffff1a7224 */ /* 0x001fe400078e000d */
[----:B------:R-:W-:Y:S01]  /*59b70*/  IMAD.MOV.U32 R27, RZ, RZ, R17 ;  /* 0x000000ffff1b7224 */ /* 0x000fe200078e0011 */
[----:B------:R-:W2:Y:S04]  /*59b80*/  LDL.LU R13, [R1+0x4a30] ;  /* 0x004a3000010d7983 */ /* 0x000ea80000300800 */
[----:B------:R0:W-:Y:S02]  /*59b90*/  STL.64 [R1+0x4a08], R26 ;  /* 0x004a081a01007387 */ /* 0x0001e40000100a00 */
[----:B0-----:R-:W-:-:S02]  /*59ba0*/  IMAD.MOV.U32 R26, RZ, RZ, R16 ;  /* 0x000000ffff1a7224 */ /* 0x001fc400078e0010 */
[----:B------:R-:W0:Y:S01]  /*59bb0*/  LDSM.16.M88.4 R16, [R7+0x13080] ;  /* 0x013080000710783b */ /* 0x000e220000000200 */
[----:B------:R-:W-:-:S05]  /*59bc0*/  IMAD.MOV.U32 R27, RZ, RZ, R6 ;  /* 0x000000ffff1b7224 */ /* 0x000fca00078e0006 */
[----:B------:R-:W-:Y:S01]  /*59bd0*/  STL.64 [R1+0x4a18], R26 ;  /* 0x004a181a01007387 */ /* 0x000fe20000100a00 */
[----:B------:R-:W-:Y:S02]  /*59be0*/  STL [R1+0x3ff4], R28 ;  /* 0x003ff41c01007387 */ /* 0x000fe40000100800 */
[----:B------:R-:W-:Y:S01]  /*59bf0*/  STL [R1+0x3ff0], R29 ;  /* 0x003ff01d01007387 */ /* 0x000fe20000100800 */
[----:B0-----:R-:W-:Y:S01]  /*59c00*/  STL [R1+0x40c0], R18 ;  /* 0x0040c01201007387 */ /* 0x001fe20000100800 */
[----:B------:R-:W-:Y:S02]  /*59c10*/  STL [R1+0x40bc], R19 ;  /* 0x0040bc1301007387 */ /* 0x000fe40000100800 */
[----:B------:R0:W-:Y:S02]  /*59c20*/  STL.64 [R1+0x4a10], R16 ;  /* 0x004a101001007387 */ /* 0x0001e40000100a00 */
[----:B0-----:R-:W3:Y:S01]  /*59c30*/  LDL.LU R16, [R1+0x8c0] ;  /* 0x0008c00001107983 */ /* 0x001ee20000300800 */
[----:B------:R-:W3:Y:S02]  /*59c40*/  LDL.LU R17, [R1+0x8c4] ;  /* 0x0008c40001117983 */ /* 0x000ee40000300800 */
[----:B------:R-:W2:Y:S02]  /*59c50*/  LDL.LU R18, [R1+0x8c8] ;  /* 0x0008c80001127983 */ /* 0x000ea40000300800 */
[----:B------:R-:W2:Y:S02]  /*59c60*/  LDL.LU R19, [R1+0x8cc] ;  /* 0x0008cc0001137983 */ /* 0x000ea40000300800 */
[----:B------:R-:W-:-:S02]  /*59c70*/  IMAD.MOV.U32 R26, RZ, RZ, R5 ;  /* 0x000000ffff1a7224 */ /* 0x000fc400078e0005 */
[----:B------:R-:W-:Y:S02]  /*59c80*/  IMAD.MOV.U32 R27, RZ, RZ, R4 ;  /* 0x000000ffff1b7224 */ /* 0x000fe400078e0004 */
[----:B------:R-:W-:Y:S02]  /*59c90*/  IMAD.MOV.U32 R0, RZ, RZ, R24 ;  /* 0x000000ffff007224 */ /* 0x000fe400078e0018 */
[----:B------:R-:W-:Y:S01]  /*59ca0*/  IMAD.MOV.U32 R3, RZ, RZ, R25 ;  /* 0x000000ffff037224 */ /* 0x000fe200078e0019 */
[----:B--2---:R-:W-:Y:S01]  /*59cb0*/  STL.64 [R1+0x4a28], R18 ;  /* 0x004a281201007387 */ /* 0x004fe20000100a00 */
[----:B---3--:R0:W-:Y:S02]  /*59cc0*/  STL.64 [R1+0x4a20], R16 ;  /* 0x004a201001007387 */ /* 0x0081e40000100a00 */
[----:B0-----:R-:W-:Y:S02]  /*59cd0*/  IMAD.MOV.U32 R16, RZ, RZ, R13 ;  /* 0x000000ffff107224 */ /* 0x001fe400078e000d */
[----:B------:R-:W-:-:S02]  /*59ce0*/  IMAD.MOV.U32 R17, RZ, RZ, R12 ;  /* 0x000000ffff117224 */ /* 0x000fc400078e000c */
[----:B----4-:R-:W-:Y:S01]  /*59cf0*/  IMAD.MOV.U32 R18, RZ, RZ, R9 ;  /* 0x000000ffff127224 */ /* 0x010fe200078e0009 */
[----:B------:R-:W0:Y:S01]  /*59d00*/  LDSM.16.M88.4 R12, [R7+0x14080] ;  /* 0x01408000070c783b */ /* 0x000e220000000200 */
[----:B------:R-:W-:Y:S02]  /*59d10*/  IMAD.MOV.U32 R19, RZ, RZ, R8 ;  /* 0x000000ffff137224 */ /* 0x000fe400078e0008 */
[----:B------:R-:W1:Y:S05]  /*59d20*/  LDSM.16.M88.4 R8, [R7+0x15080] ;  /* 0x015080000708783b */ /* 0x000e6a0000000200 */
[C---:B------:R-:W-:Y:S01]  /*59d30*/  HMMA.16816.F32.BF16 R24, R20.reuse, R26, R16 ;  /* 0x0000001a1418723c */ /* 0x040fe20000041810 */
[----:B0-----:R-:W-:Y:S01]  /*59d40*/  STL [R1+0x40b8], R14 ;  /* 0x0040b80e01007387 */ /* 0x001fe20000100800 */
[----:B------:R-:W-:Y:S02]  /*59d50*/  STL [R1+0x40b4], R15 ;  /* 0x0040b40f01007387 */ /* 0x000fe40000100800 */
[----:B-1----:R-:W-:Y:S02]  /*59d60*/  STL [R1+0x3fb4], R10 ;  /* 0x003fb40a01007387 */ /* 0x002fe40000100800 */
[----:B------:R-:W-:Y:S01]  /*59d70*/  STL [R1+0x3fb0], R11 ;  /* 0x003fb00b01007387 */ /* 0x000fe20000100800 */
[----:B------:R0:W-:Y:S04]  /*59d80*/  STL.64 [R1+0x4948], R8 ;  /* 0x0049480801007387 */ /* 0x0001e80000100a00 */
[----:B0-----:R-:W2:Y:S01]  /*59d90*/  LDL.LU R8, [R1+0x8a0] ;  /* 0x0008a00001087983 */ /* 0x001ea20000300800 */
[----:B------:R-:W2:Y:S02]  /*59da0*/  LDL.LU R9, [R1+0x8a4] ;  /* 0x0008a40001097983 */ /* 0x000ea40000300800 */
[----:B------:R-:W2:Y:S02]  /*59db0*/  LDL.LU R10, [R1+0x8a8] ;  /* 0x0008a800010a7983 */ /* 0x000ea40000300800 */
[----:B------:R-:W2:Y:S01]  /*59dc0*/  LDL.LU R11, [R1+0x8ac] ;  /* 0x0008ac00010b7983 */ /* 0x000ea20000300800 */
[----:B------:R-:W3:Y:S01]  /*59dd0*/  LDL.LU.64 R18, [R1+0x4a28] ;  /* 0x004a280001127983 */ /* 0x000ee20000300a00 */
[----:B------:R-:W3:Y:S05]  /*59de0*/  LDL.LU.64 R16, [R1+0x4a20] ;  /* 0x004a200001107983 */ /* 0x000eea0000300a00 */
[----:B------:R-:W-:Y:S02]  /*59df0*/  STL.64 [R1+0x890], R24 ;  /* 0x0008901801007387 */ /* 0x000fe40000100a00 */
[----:B------:R-:W-:Y:S02]  /*59e00*/  STL.64 [R1+0x898], R26 ;  /* 0x0008981a01007387 */ /* 0x000fe40000100a00 */
[----:B------:R-:W0:Y:S04]  /*59e10*/  LDSM.16.M88.4 R24, [R7+0x16080] ;  /* 0x016080000718783b */ /* 0x000e280000000200 */
[----:B0-----:R-:W-:Y:S01]  /*59e20*/  STL.64 [R1+0x30], R24 ;  /* 0x0000301801007387 */ /* 0x001fe20000100a00 */
        /* <DEDUP_REMOVED lines=23> */
[----:B------:R-:W1:Y:S04]  /*59fa0*/  LDSM.16.M88.4 R4, [R7+0x1f080] ;  /* 0x01f080000704783b */ /* 0x000e680000000200 */
[----:B0-----:R-:W-:Y:S01]  /*59fb0*/  STL.64 [R1+0x170], R24 ;  /* 0x0001701801007387 */ /* 0x001fe20000100a00 */
[----:B------:R0:W-:Y:S03]  /*59fc0*/  STL.64 [R1+0x178], R26 ;  /* 0x0001781a01007387 */ /* 0x0001e60000100a00 */
[----:B0-----:R-:W3:Y:S01]  /*59fd0*/  LDL.LU.64 R26, [R1+0x4a18] ;  /* 0x004a1800011a7983 */ /* 0x001ee20000300a00 */
[----:B-1----:R-:W-:Y:S02]  /*59fe0*/  STL.64 [R1+0x160], R4 ;  /* 0x0001600401007387 */ /* 0x002fe40000100a00 */
[----:B------:R-:W-:Y:S02]  /*59ff0*/  STL.64 [R1+0x168], R6 ;  /* 0x0001680601007387 */ /* 0x000fe40000100a00 */
[----:B------:R-:W0:Y:S04]  /*5a000*/  LDSM.16.MT88.4 R4, [R2+0x8080] ;  /* 0x008080000204783b */ /* 0x000e280000004200 */
[----:B0-----:R0:W-:Y:S01]  /*5a010*/  STL.64 [R1+0x48a8], R6 ;  /* 0x0048a80601007387 */ /* 0x0011e20000100a00 */
[----:B------:R-:W-:Y:S03]  /*5a020*/  STL.64 [R1+0x48a0], R4 ;  /* 0x0048a00401007387 */ /* 0x000fe60000100a00 */
[----:B0-----:R-:W4:Y:S01]  /*5a030*/  LDL.LU R6, [R1+0x148] ;  /* 0x0001480001067983 */ /* 0x001f220000300800 */
[----:B------:R-:W4:Y:S01]  /*5a040*/  LDL.LU R7, [R1+0x14c] ;  /* 0x00014c0001077983 */ /* 0x000f220000300800 */
[C---:B---3--:R-:W-:Y:S02]  /*5a050*/  HMMA.16816.F32.BF16 R24, R20.reuse, R26, R16 ;  /* 0x0000001a1418723c */ /* 0x048fe40000041810 */
[----:B------:R-:W3:Y:S11]  /*5a060*/  LDL.LU.64 R16, [R1+0x4a10] ;  /* 0x004a100001107983 */ /* 0x000ef60000300a00 */
[----:B------:R-:W-:Y:S11]  /*5a070*/  @!UPT UIADD3 URZ, URZ, URZ, URZ ;  /* 0x0000003f3f3ff290 */ /* 0x000ff6000fffe03f */
[----:B------:R-:W-:Y:S02]  /*5a080*/  IMAD.MOV.U32 R15, RZ, RZ, R25 ;  /* 0x000000ffff0f7224 */ /* 0x000fe400078e0019 */
[----:B------:R-:W-:Y:S01]  /*5a090*/  IMAD.MOV.U32 R14, RZ, RZ, R24 ;  /* 0x000000ffff0e7224 */ /* 0x000fe200078e0018 */
[----:B------:R0:W-:Y:S04]  /*5a0a0*/  STL.64 [R1+0x8c8], R26 ;  /* 0x0008c81a01007387 */ /* 0x0001e80000100a00 */
[----:B0-----:R-:W2:Y:S01]  /*5a0b0*/  LDL.LU.64 R26, [R1+0x4a08] ;  /* 0x004a0800011a7983 */ /* 0x001ea20000300a00 */
[----:B------:R-:W-:Y:S02]  /*5a0c0*/  STL [R1+0x40c8], R15 ;  /* 0x0040c80f01007387 */ /* 0x000fe40000100800 */
[----:B------:R-:W-:Y:S02]  /*5a0d0*/  STL [R1+0x40c4], R14 ;  /* 0x0040c40e01007387 */ /* 0x000fe40000100800 */
[----:B------:R0:W-:Y:S02]  /*5a0e0*/  STL.64 [R1+0x4a00], R12 ;  /* 0x004a000c01007387 */ /* 0x0001e40000100a00 */
[----:B0-----:R-:W4:Y:S01]  /*5a0f0*/  LDL.LU R12, [R1+0x8b0] ;  /* 0x0008b000010c7983 */ /* 0x001f220000300800 */
[----:B------:R-:W4:Y:S02]  /*5a100*/  LDL.LU R13, [R1+0x8b4] ;  /* 0x0008b400010d7983 */ /* 0x000f240000300800 */
[----:B------:R-:W4:Y:S02]  /*5a110*/  LDL.LU R14, [R1+0x8b8] ;  /* 0x0008b800010e7983 */ /* 0x000f240000300800 */
[----:B------:R-:W4:Y:S02]  /*5a120*/  LDL.LU R15, [R1+0x8bc] ;  /* 0x0008bc00010f7983 */ /* 0x000f240000300800 */
[C---:B----4-:R-:W-:Y:S11]  /*5a130*/  HMMA.16816.F32.BF16 R4, R20.reuse, R6, R12 ;  /* 0x000000061404723c */ /* 0x050ff6000004180c */
[----:B------:R-:W-:Y:S11]  /*5a140*/  @!UPT UIADD3 URZ, URZ, URZ, URZ ;  /* 0x0000003f3f3ff290 */ /* 0x000ff6000fffe03f */
[----:B------:R-:W-:Y:S01]  /*5a150*/  @!UPT UIADD3 URZ, URZ, URZ, URZ ;  /* 0x0000003f3f3ff290 */ /* 0x000fe2000fffe03f */
[----:B------:R2:W-:Y:S01]  /*5a160*/  STL.64 [R1+0x8b0], R4 ;  /* 0x0008b00401007387 */ /* 0x0005e20000100a00 */
[----:B------:R-:W-:Y:S02]  /*5a170*/  IMAD.MOV.U32 R18, RZ, RZ, R6 ;  /* 0x000000ffff127224 */ /* 0x000fe400078e0006 */
[----:B------:R-:W-:Y:S02]  /*5a180*/  IMAD.MOV.U32 R19, RZ, RZ, R7 ;  /* 0x000000ffff137224 */ /* 0x000fe400078e0007 */
[C---:B--2---:R-:W-:Y:S03]  /*5a190*/  HMMA.16816.F32.BF16 R4, R20.reuse, R26, R8 ;  /* 0x0000001a1404723c */ /* 0x044fe60000041808 */
[----:B------:R-:W-:Y:S01]  /*5a1a0*/  STL [R1+0x40d0], R19 ;  /* 0x0040d01301007387 */ /* 0x000fe20000100800 */
[----:B------:R-:W-:Y:S02]  /*5a1b0*/  STL [R1+0x40cc], R18 ;  /* 0x0040cc1201007387 */ /* 0x000fe40000100800 */
[----:B------:R-:W2:Y:S11]  /*5a1c0*/  LDL.LU R26, [R1+0xd8] ;  /* 0x0000d800011a7983 */ /* 0x000eb60000300800 */
[----:B------:R-:W-:Y:S06]  /*5a1d0*/  @!UPT UIADD3 URZ, URZ, URZ, URZ ;  /* 0x0000003f3f3ff290 */ /* 0x000fec000fffe03f */
[----:B------:R0:W-:Y:S01]  /*5a1e0*/  STL.64 [R1+0x8a0], R4 ;  /* 0x0008a00401007387 */ /* 0x0001e20000100a00 */
[----:B------:R1:W-:Y:S02]  /*5a1f0*/  STL.64 [R1+0x8a8], R6 ;  /* 0x0008a80601007387 */ /* 0x0003e40000100a00 */
[----:B------:R-:W2:Y:S02]  /*5a200*/  LDL.LU R27, [R1+0xdc] ;  /* 0x0000dc00011b7983 */ /* 0x000ea40000300800 */
[----:B--2---:R2:W-:Y:S01]  /*5a210*/  STL.64 [R1+0x4998], R26 ;  /* 0x0049981a01007387 */ /* 0x0045e20000100a00 */
[----:B0-----:R-:W4:Y:S02]  /*5a220*/  LDL.LU R4, [R1+0x4f0] ;  /* 0x0004f00001047983 */ /* 0x001f240000300800 */
[----:B------:R-:W4:Y:S02]  /*5a230*/  LDL.LU R5, [R1+0x4f4] ;  /* 0x0004f40001057983 */ /* 0x000f240000300800 */
[----:B-1----:R-:W3:Y:S01]  /*5a240*/  LDL.LU R6, [R1+0x4f8] ;  /* 0x0004f80001067983 */ /* 0x002ee20000300800 */
[----:B------:R-:W3:Y:S04]  /*5a250*/  LDL.LU R7, [R1+0x4fc] ;  /* 0x0004fc0001077983 */ /* 0x000ee80000300800 */
[----:B--2---:R-:W2:Y:S01]  /*5a260*/  LDL.LU R26, [R1+0xe8] ;  /* 0x0000e800011a7983 */ /* 0x004ea20000300800 */
[----:B------:R-:W2:Y:S03]  /*5a270*/  LDL.LU R27, [R1+0xec] ;  /* 0x0000ec00011b7983 */ /* 0x000ea60000300800 */
[----:B--2---:R-:W-:Y:S01]  /*5a280*/  STL.64 [R1+0x49b0], R26 ;  /* 0x0049b01a01007387 */ /* 0x004fe20000100a00 */
[----:B---3--:R-:W-:Y:S02]  /*5a290*/  STL.64 [R1+0x4990], R6 ;  /* 0x0049900601007387 */ /* 0x008fe40000100a00 */
[----:B----4-:R0:W-:Y:S02]  /*5a2a0*/  STL.64 [R1+0x4988], R4 ;  /* 0x0049880401007387 */ /* 0x0101e40000100a00 */
[----:B0-----:R-:W2:Y:S01]  /*5a2b0*/  LDL.LU R4, [R1+0x500] ;  /* 0x0005000001047983 */ /* 0x001ea20000300800 */
[----:B------:R-:W2:Y:S02]  /*5a2c0*/  LDL.LU R5, [R1+0x504] ;  /* 0x0005040001057983 */ /* 0x000ea40000300800 */
[----:B------:R-:W3:Y:S02]  /*5a2d0*/  LDL.LU R6, [R1+0x508] ;  /* 0x0005080001067983 */ /* 0x000ee40000300800 */
[----:B------:R-:W3:Y:S01]  /*5a2e0*/  LDL.LU R7, [R1+0x50c] ;  /* 0x00050c0001077983 */ /* 0x000ee20000300800 */
[----:B------:R-:W4:Y:S01]  /*5a2f0*/  LDL.LU R26, [R1+0xf8] ;  /* 0x0000f800011a7983 */ /* 0x000f220000300800 */
[----:B------:R-:W4:Y:S02]  /*5a300*/  LDL.LU R27, [R1+0xfc] ;  /* 0x0000fc00011b7983 */ /* 0x000f240000300800 */
[----:B------:R-:W2:Y:S02]  /*5a310*/  LDL.LU R12, [R1+0x960] ;  /* 0x00096000010c7983 */ /* 0x000ea40000300800 */
[----:B------:R-:W2:Y:S01]  /*5a320*/  LDL.LU R13, [R1+0x964] ;  /* 0x00096400010d7983 */ /* 0x000ea20000300800 */
[----:B------:R-:W2:Y:S01]  /*5a330*/  LDL.LU R14, [R1+0x968] ;  /* 0x00096800010e7983 */ /* 0x000ea20000300800 */
[----:B------:R-:W2:Y:S03]  /*5a340*/  LDL.LU R15, [R1+0x96c] ;  /* 0x00096c00010f7983 */ /* 0x000ea60000300800 */
[----:B----4-:R-:W-:Y:S01]  /*5a350*/  STL.64 [R1+0x49c8], R26 ;  /* 0x0049c81a01007387 */ /* 0x010fe20000100a00 */
[----:B---3--:R-:W-:Y:S02]  /*5a360*/  STL.64 [R1+0x49a8], R6 ;  /* 0x0049a80601007387 */ /* 0x008fe40000100a00 */
[----:B--2---:R0:W-:Y:S02]  /*5a370*/  STL.64 [R1+0x49a0], R4 ;  /* 0x0049a00401007387 */ /* 0x0041e40000100a00 */
[----:B0-----:R-:W2:Y:S01]  /*5a380*/  LDL.LU R4, [R1+0x840] ;  /* 0x0008400001047983 */ /* 0x001ea20000300800 */
[----:B------:R-:W2:Y:S02]  /*5a390*/  LDL.LU R5, [R1+0x844] ;  /* 0x0008440001057983 */ /* 0x000ea40000300800 */
[----:B------:R-:W3:Y:S02]  /*5a3a0*/  LDL.LU R6, [R1+0x848] ;  /* 0x0008480001067983 */ /* 0x000ee40000300800 */
[----:B------:R-:W3:Y:S01]  /*5a3b0*/  LDL.LU R7, [R1+0x84c] ;  /* 0x00084c0001077983 */ /* 0x000ee20000300800 */
[----:B------:R-:W4:Y:S01]  /*5a3c0*/  LDL.LU R26, [R1+0x108] ;  /* 0x00010800011a7983 */ /* 0x000f220000300800 */
[----:B------:R-:W4:Y:S03]  /*5a3d0*/  LDL.LU R27, [R1+0x10c] ;  /* 0x00010c00011b7983 */ /* 0x000f260000300800 */
[----:B----4-:R0:W-:Y:S04]  /*5a3e0*/  STL.64 [R1+0x49e0], R26 ;  /* 0x0049e01a01007387 */ /* 0x0101e80000100a00 */
[----:B0-----:R-:W4:Y:S01]  /*5a3f0*/  LDL.LU R26, [R1+0x118] ;  /* 0x00011800011a7983 */ /* 0x001f220000300800 */
[----:B------:R-:W4:Y:S03]  /*5a400*/  LDL.LU R27, [R1+0x11c] ;  /* 0x00011c00011b7983 */ /* 0x000f260000300800 */
[----:B----4-:R0:W-:Y:S04]  /*5a410*/  STL.64 [R1+0x49f8], R26 ;  /* 0x0049f81a01007387 */ /* 0x0101e80000100a00 */
[----:B0-----:R-:W4:Y:S01]  /*5a420*/  LDL.LU R26, [R1+0x128] ;  /* 0x00012800011a7983 */ /* 0x001f220000300800 */
[----:B------:R-:W4:Y:S02]  /*5a430*/  LDL.LU R27, [R1+0x12c] ;  /* 0x00012c00011b7983 */ /* 0x000f240000300800 */
[----:B---3--:R-:W-:Y:S02]  /*5a440*/  STL.64 [R1+0x49c0], R6 ;  /* 0x0049c00601007387 */ /* 0x008fe40000100a00 */
[----:B--2---:R0:W-:Y:S02]  /*5a450*/  STL.64 [R1+0x49b8], R4 ;  /* 0x0049b80401007387 */ /* 0x0041e40000100a00 */
        /* <DEDUP_REMOVED lines=9> */
[----:B------:R-:W3:Y:S01]  /*5a4f0*/  LDL.LU R7, [R1+0x86c] ;  /* 0x00086c0001077983 */ /* 0x000ee20000300800 */
[C---:B----4-:R-:W-:Y:S11]  /*5a500*/  HMMA.16816.F32.BF16 R24, R20.reuse, R26, R12 ;  /* 0x0000001a1418723c */ /* 0x050ff6000004180c */
[----:B------:R-:W-:Y:S11]  /*5a510*/  @!UPT UIADD3 URZ, URZ, URZ, URZ ;  /* 0x0000003f3f3ff290 */ /* 0x000ff6000fffe03f */
[----:B------:R-:W-:Y:S02]  /*5a520*/  @!UPT UIADD3 URZ, URZ, URZ, URZ ;  /* 0x0000003f3f3ff290 */ /* 0x000fe4000fffe03f */
[----:B------:R-:W-:Y:S02]  /*5a530*/  IMAD.MOV.U32 R15, RZ, RZ, R26 ;  /* 0x000000ffff0f7224 */ /* 0x000fe400078e001a */
[----:B------:R-:W-:Y:S02]  /*5a540*/  IMAD.MOV.U32 R14, RZ, RZ, R27 ;  /* 0x000000ffff0e7224 */ /* 0x000fe400078e001b */
[----:B------:R-:W-:Y:S02]  /*5a550*/  IMAD.MOV.U32 R18, RZ, RZ, R25 ;  /* 0x000000ffff127224 */ /* 0x000fe400078e0019 */
[----:B------:R-:W-:Y:S01]  /*5a560*/  IMAD.MOV.U32 R19, RZ, RZ, R24 ;  /* 0x000000ffff137224 */ /* 0x000fe200078e0018 */
[----:B---3--:R-:W-:Y:S01]  /*5a570*/  STL.64 [R1+0x49f0], R6 ;  /* 0x0049f00601007387 */ /* 0x008fe20000100a00 */
[----:B--2---:R0:W-:Y:S03]  /*5a580*/  STL.64 [R1+0x49e8], R4 ;  /* 0x0049e80401007387 */ /* 0x0041e60000100a00 */
[----:B0-----:R-:W2:Y:S01]  /*5a590*/  LDL.LU R4, [R1+0x870] ;  /* 0x0008700001047983 */ /* 0x001ea20000300800 */
[----:B------:R-:W2:Y:S02]  /*5a5a0*/  LDL.LU R5, [R1+0x874] ;  /* 0x0008740001057983 */ /* 0x000ea40000300800 */
[----:B------:R-:W2:Y:S02]  /*5a5b0*/  LDL.LU R6, [R1+0x878] ;  /* 0x0008780001067983 */ /* 0x000ea40000300800 */
[----:B------:R-:W2:Y:S01]  /*5a5c0*/  LDL.LU R7, [R1+0x87c] ;  /* 0x00087c0001077983 */ /* 0x000ea20000300800 */
[----:B------:R-:W3:Y:S01]  /*5a5d0*/  LDL.64 R8, [R1+0x20] ;  /* 0x0000200001087983 */ /* 0x000ee20000100a00 */
[----:B------:R-:W4:Y:S02]  /*5a5e0*/  LDL.LU.64 R12, [R1+0x4a00] ;  /* 0x004a0000010c7983 */ /* 0x000f240000300a00 */
[----:B------:R-:W2:Y:S02]  /*5a5f0*/  LDL.LU.64 R26, [R1+0x49f8] ;  /* 0x0049f800011a7983 */ /* 0x000ea40000300a00 */
[----:B------:R-:W-:Y:S01]  /*5a600*/  STL [R1+0x40e4], R15 ;  /* 0x0040e40f01007387 */ /* 0x000fe20000100800 */
[----:B------:R-:W-:Y:S01]  /*5a610*/  STL [R1+0x40e0], R18 ;  /* 0x0040e01201007387 */ /* 0x000fe20000100800 */
[----:B------:R-:W-:Y:S02]  /*5a620*/  STL [R1+0x40dc], R19 ;  /* 0x0040dc1301007387 */ /* 0x000fe40000100800 */
[----:B------:R0:W-:Y:S02]  /*5a630*/  STL.64 [R1+0x4950], R16 ;  /* 0x0049501001007387 */ /* 0x0001e40000100a00 */
[----:B0-----:R-:W3:Y:S01]  /*5a640*/  LDL.LU R16, [R1+0x4d0] ;  /* 0x0004d00001107983 */ /* 0x001ee20000300800 */
[----:B------:R-:W3:Y:S02]  /*5a650*/  LDL.LU R17, [R1+0x4d4] ;  /* 0x0004d40001117983 */ /* 0x000ee40000300800 */
[----:B------:R-:W3:Y:S02]  /*5a660*/  LDL.LU R18, [R1+0x4d8] ;  /* 0x0004d80001127983 */ /* 0x000ee40000300800 */
[----:B------:R-:W3:Y:S01]  /*5a670*/  LDL.LU R19, [R1+0x4dc] ;  /* 0x0004dc0001137983 */ /* 0x000ee20000300800 */
[C---:B--2---:R-:W-:Y:S01]  /*5a680*/  HMMA.16816.F32.BF16 R24, R20.reuse, R26, R4 ;  /* 0x0000001a1418723c */ /* 0x044fe20000041804 */
[----:B---3--:R-:W-:Y:S01]  /*5a690*/  STL.64 [R1+0x4968], R18 ;  /* 0x0049681201007387 */ /* 0x008fe20000100a00 */
[----:B------:R0:W-:Y:S03]  /*5a6a0*/  STL.64 [R1+0x4960], R16 ;  /* 0x0049601001007387 */ /* 0x0001e60000100a00 */
[----:B0-----:R-:W2:Y:S01]  /*5a6b0*/  LDL.64 R16, [R1+0x10] ;  /* 0x0000100001107983 */ /* 0x001ea20000100a00 */
[----:B------:R-:W-:Y:S02]  /*5a6c0*/  STL [R1+0x40d8], R14 ;  /* 0x0040d80e01007387 */ /* 0x000fe40000100800 */
[----:B----4-:R0:W-:Y:S02]  /*5a6d0*/  STL.64 [R1+0x4970], R12 ;  /* 0x0049700c01007387 */ /* 0x0101e40000100a00 */
[----:B0-----:R-:W2:Y:S01]  /*5a6e0*/  LDL.LU R12, [R1+0x4e0] ;  /* 0x0004e000010c7983 */ /* 0x001ea20000300800 */
[----:B------:R-:W2:Y:S02]  /*5a6f0*/  LDL.LU R13, [R1+0x4e4] ;  /* 0x0004e400010d7983 */ /* 0x000ea40000300800 */
[----:B------:R-:W2:Y:S02]  /*5a700*/  LDL.LU R14, [R1+0x4e8] ;  /* 0x0004e800010e7983 */ /* 0x000ea40000300800 */
[----:B------:R-:W2:Y:S01]  /*5a710*/  LDL.LU R15, [R1+0x4ec] ;  /* 0x0004ec00010f7983 */ /* 0x000ea20000300800 */
[----:B------:R-:W3:Y:S01]  /*5a720*/  LDL.LU.64 R6, [R1+0x49f0] ;  /* 0x0049f00001067983 */ /* 0x000ee20000300a00 */
[----:B------:R-:W3:Y:S06]  /*5a730*/  LDL.LU.64 R4, [R1+0x49e8] ;  /* 0x0049e80001047983 */ /* 0x000eec0000300a00 */
        /* <DEDUP_REMOVED lines=24> */
[----:B---3--:R-:W-:Y:S02]  /*5a8c0*/  HMMA.16816.F32.BF16 R20, R20, R26, R4 ;  /* 0x0000001a1414723c */ /* 0x008fe40000041804 */
[----:B------:R-:W3:Y:S01]  /*5a8d0*/  LDL.LU.64 R6, [R1+0x4990] ;  /* 0x0049900001067983 */ /* 0x000ee20000300a00 */
[----:B------:R-:W3:Y:S02]  /*5a8e0*/  LDL.LU.64 R4, [R1+0x4988] ;  /* 0x0049880001047983 */ /* 0x000ee40000300a00 */
[----:B------:R-:W3:Y:S02]  /*5a8f0*/  LDL.LU.64 R26, [R1+0x4980] ;  /* 0x00498000011a7983 */ /* 0x000ee40000300a00 */
[----:B------:R-:W3:Y:S11]  /*5a900*/  LDL.LU.64 R24, [R1+0x4978] ;  /* 0x0049780001187983 */ /* 0x000ef60000300a00 */
[----:B------:R-:W-:Y:S05]  /*5a910*/  @!UPT UIADD3 URZ, URZ, URZ, URZ ;  /* 0x0000003f3f3ff290 */ /* 0x000fea000fffe03f */
[----:B------:R0:W-:Y:S01]  /*5a920*/  STL.64 [R1+0x500], R20 ;  /* 0x0005001401007387 */ /* 0x0001e20000100a00 */
[----:B------:R1:W-:Y:S03]  /*5a930*/  STL.64 [R1+0x508], R22 ;  /* 0x0005081601007387 */ /* 0x0003e60000100a00 */
[----:B0-----:R-:W4:Y:S01]  /*5a940*/  LDL.LU R20, [R1+0x4c0] ;  /* 0x0004c00001147983 */ /* 0x001f220000300800 */
[----:B------:R-:W4:Y:S02]  /*5a950*/  LDL.LU R21, [R1+0x4c4] ;  /* 0x0004c40001157983 */ /* 0x000f240000300800 */
[----:B-1----:R-:W4:Y:S02]  /*5a960*/  LDL.LU R22, [R1+0x4c8] ;  /* 0x0004c80001167983 */ /* 0x002f240000300800 */
[----:B------:R-:W4:Y:S01]  /*5a970*/  LDL.LU R23, [R1+0x4cc] ;  /* 0x0004cc0001177983 */ /* 0x000f220000300800 */
[C---:B---3--:R-:W-:Y:S08]  /*5a980*/  HMMA.16816.F32.BF16 R4, R24.reuse, R8, R4 ;  /* 0x000000081804723c */ /* 0x048ff00000041804 */
[----:B--2---:R-:W-:Y:S11]  /*5a990*/  HMMA.16816.F32.BF16 R12, R24, R16, R12 ;  /* 0x00000010180c723c */ /* 0x004ff6000004180c */
[----:B------:R-:W-:Y:S04]  /*5a9a0*/  @!UPT UIADD3 URZ, URZ, URZ, URZ ;  /* 0x0000003f3f3ff290 */ /* 0x000fe8000fffe03f */
[----:B------:R0:W-:Y:S01]  /*5a9b0*/  STL.64 [R1+0x4f0], R4 ;  /* 0x0004f00401007387 */ /* 0x0001e20000100a00 */
[----:B------:R1:W-:Y:S02]  /*5a9c0*/  STL.64 [R1+0x4f8], R6 ;  /* 0x0004f80601007387 */ /* 0x0003e40000100a00 */
[----:B0-----:R-:W-:Y:S02]  /*5a9d0*/  IMAD.MOV.U32 R5, RZ, RZ, R8 ;  /* 0x000000ffff057224 */ /* 0x001fe400078e0008 */
[----:B------:R-:W-:Y:S01]  /*5a9e0*/  IMAD.MOV.U32 R4, RZ, RZ, R9 ;  /* 0x000000ffff047224 */ /* 0x000fe200078e0009 */
[----:B------:R-:W2:Y:S01]  /*5a9f0*/  LDL.LU R8, [R1+0x4b0] ;  /* 0x0004b00001087983 */ /* 0x000ea20000300800 */
[----:B------:R-:W2:Y:S02]  /*5aa00*/  LDL.LU R9, [R1+0x4b4] ;  /* 0x0004b40001097983 */ /* 0x000ea40000300800 */
[----:B------:R-:W2:Y:S02]  /*5aa10*/  LDL.LU R10, [R1+0x4b8] ;  /* 0x0004b800010a7983 */ /* 0x000ea40000300800 */
[----:B------:R-:W2:Y:S01]  /*5aa20*/  LDL.LU R11, [R1+0x4bc] ;  /* 0x0004bc00010b7983 */ /* 0x000ea20000300800 */
[----:B------:R0:W-:Y:S01]  /*5aa30*/  STL.64 [R1+0x4e0], R12 ;  /* 0x0004e00c01007387 */ /* 0x0001e20000100a00 */
[----:B------:R-:W-:Y:S02]  /*5aa40*/  STL.64 [R1+0x4e8], R14 ;  /* 0x0004e80e01007387 */ /* 0x000fe40000100a00 */
[----:B-1----:R-:W-:-:S02]  /*5aa50*/  IMAD.MOV.U32 R7, RZ, RZ, R16 ;  /* 0x000000ffff077224 */ /* 0x002fc400078e0010 */
[----:B------:R-:W-:Y:S01]  /*5aa60*/  IMAD.MOV.U32 R6, RZ, RZ, R17 ;  /* 0x000000ffff067224 */ /* 0x000fe200078e0011 */
[----:B0-----:R-:W2:Y:S01]  /*5aa70*/  LDL.LU.64 R12, [R1+0x4970] ;  /* 0x00497000010c7983 */ /* 0x001ea20000300a00 */
[----:B------:R-:W3:Y:S02]  /*5aa80*/  LDL.LU.64 R18, [R1+0x4968] ;  /* 0x0049680001127983 */ /* 0x000ee40000300a00 */
[----:B------:R-:W3:Y:S02]  /*5aa90*/  LDL.LU.64 R16, [R1+0x4960] ;  /* 0x0049600001107983 */ /* 0x000ee40000300a00 */
[----:B------:R-:W-:Y:S01]  /*5aaa0*/  STL.64 [R1+0x4918], R6 ;  /* 0x0049180601007387 */ /* 0x000fe20000100a00 */
[----:B------:R0:W-:Y:S02]  /*5aab0*/  STL.64 [R1+0x4910], R4 ;  /* 0x0049100401007387 */ /* 0x0001e40000100a00 */
[----:B0-----:R-:W-:Y:S02]  /*5aac0*/  IMAD.MOV.U32 R4, RZ, RZ, R0 ;  /* 0x000000ffff047224 */ /* 0x001fe400078e0000 */
[----:B------:R-:W-:Y:S01]  /*5aad0*/  IMAD.MOV.U32 R5, RZ, RZ, R3 ;  /* 0x000000ffff057224 */ /* 0x000fe200078e0003 */
[----:B------:R-:W2:Y:S06]  /*5aae0*/  LDL.LU R0, [R1+0x4958] ;  /* 0x0049580001007983 */ /* 0x000eac0000300800 */
[C---:B---3--:R-:W-:Y:S01]  /*5aaf0*/  HMMA.16816.F32.BF16 R4, R24.reuse, R4, R16 ;  /* 0x000000041804723c */ /* 0x048fe20000041810 */
[----:B------:R-:W4:Y:S11]  /*5ab00*/  LDL.LU.64 R16, [R1+0x4950] ;  /* 0x0049500001107983 */ /* 0x000f360000300a00 */
[----:B------:R-:W-:Y:S11]  /*5ab10*/  @!UPT UIADD3 URZ, URZ, URZ, URZ ;  /* 0x0000003f3f3ff290 */ /* 0x000ff6000fffe03f */
[----:B------:R-:W-:Y:S01]  /*5ab20*/  STL.64 [R1+0x4d0], R4 ;  /* 0x0004d00401007387 */ /* 0x000fe20000100a00 */
[----:B------:R4:W-:Y:S02]  /*5ab30*/  STL.64 [R1+0x4d8], R6 ;  /* 0x0004d80601007387 */ /* 0x0009e40000100a00 */
[C---:B----4-:R-:W-:Y:S01]  /*5ab40*/  HMMA.16816.F32.BF16 R4, R24.reuse, R16, R20 ;  /* 0x000000101804723c */ /* 0x050fe20000041814 */
        /* <DEDUP_REMOVED lines=11> */
[----:B--2---:R-:W-:Y:S01]  /*5ac00*/  STL.64 [R1+0x4930], R6 ;  /* 0x0049300601007387 */ /* 0x004fe20000100a00 */
[----:B----4-:R0:W-:Y:S03]  /*5ac10*/  STL.64 [R1+0x4928], R4 ;  /* 0x0049280401007387 */ /* 0x0101e60000100a00 */
[----:B0-----:R-:W2:Y:S04]  /*5ac20*/  LDL.64 R4, [R1+0x1e0] ;  /* 0x0001e00001047983 */ /* 0x001ea80000100a00 */
[----:B--2---:R0:W-:Y:S04]  /*5ac30*/  STL.64 [R1+0x4940], R4 ;  /* 0x0049400401007387 */ /* 0x0041e80000100a00 */
[----:B0-----:R-:W2:Y:S01]  /*5ac40*/  LDL.LU R4, [R1+0x830] ;  /* 0x0008300001047983 */ /* 0x001ea20000300800 */
[----:B------:R-:W2:Y:S02]  /*5ac50*/  LDL.LU R5, [R1+0x834] ;  /* 0x0008340001057983 */ /* 0x000ea40000300800 */
[----:B------:R-:W2:Y:S02]  /*5ac60*/  LDL.LU R6, [R1+0x838] ;  /* 0x0008380001067983 */ /* 0x000ea40000300800 */
[----:B------:R-:W2:Y:S01]  /*5ac70*/  LDL.LU R7, [R1+0x83c] ;  /* 0x00083c0001077983 */ /* 0x000ea20000300800 */
[----:B------:R0:W-:Y:S04]  /*5ac80*/  STL.64 [R1+0x48e8], R16 ;  /* 0x0048e81001007387 */ /* 0x0001e80000100a00 */
[----:B0-----:R-:W4:Y:S01]  /*5ac90*/  LDL.64 R16, [R1+0x1c0] ;  /* 0x0001c00001107983 */ /* 0x001f220000100a00 */
[----:B------:R-:W-:Y:S03]  /*5aca0*/  HMMA.16816.F32.BF16 R8, R24, R12, R8 ;  /* 0x0000000c1808723c */ /* 0x000fe60000041808 */
[----:B----4-:R0:W-:Y:S04]  /*5acb0*/  STL.64 [R1+0x4920], R16 ;  /* 0x0049201001007387 */ /* 0x0101e80000100a00 */
[----:B0-----:R-:W4:Y:S11]  /*5acc0*/  LDL.64 R16, [R1+0x1d0] ;  /* 0x0001d00001107983 */ /* 0x001f360000100a00 */
[----:B------:R-:W-:Y:S06]  /*5acd0*/  @!UPT UIADD3 URZ, URZ, URZ, URZ ;  /* 0x0000003f3f3ff290 */ /* 0x000fec000fffe03f */
[----:B------:R-:W-:Y:S01]  /*5ace0*/  IMAD.MOV.U32 R28, RZ, RZ, R9 ;  /* 0x000000ffff1c7224 */ /* 0x000fe200078e0009 */
[----:B----4-:R0:W-:Y:S04]  /*5acf0*/  STL.64 [R1+0x4938], R16 ;  /* 0x0049381001007387 */ /* 0x0101e80000100a00 */
[----:B0-----:R-:W4:Y:S01]  /*5ad00*/  LDL.LU R16, [R1+0x820] ;  /* 0x0008200001107983 */ /* 0x001f220000300800 */
[----:B------:R-:W4:Y:S02]  /*5ad10*/  LDL.LU R17, [R1+0x824] ;  /* 0x0008240001117983 */ /* 0x000f240000300800 */
[----:B------:R-:W4:Y:S02]  /*5ad20*/  LDL.LU R18, [R1+0x828] ;  /* 0x0008280001127983 */ /* 0x000f240000300800 */
[----:B------:R0:W-:Y:S02]  /*5ad30*/  STL [R1+0x4b0], R8 ;  /* 0x0004b00801007387 */ /* 0x0001e40000100800 */
[----:B0-----:R-:W3:Y:S01]  /*5ad40*/  LDL.LU.64 R8, [R1+0x4948] ;  /* 0x0049480001087983 */ /* 0x001ee20000300a00 */
[----:B------:R-:W-:-:S02]  /*5ad50*/  IMAD.MOV.U32 R19, RZ, RZ, R0 ;  /* 0x000000ffff137224 */ /* 0x000fc400078e0000 */
[----:B------:R-:W-:Y:S02]  /*5ad60*/  IMAD.MOV.U32 R0, RZ, RZ, R11 ;  /* 0x000000ffff007224 */ /* 0x000fe400078e000b */
[----:B------:R-:W-:Y:S01]  /*5ad70*/  IMAD.MOV.U32 R29, RZ, RZ, R10 ;  /* 0x000000ffff1d7224 */ /* 0x000fe200078e000a */
[----:B------:R-:W-:Y:S01]  /*5ad80*/  STL [R1+0x484c], R12 ;  /* 0x00484c0c01007387 */ /* 0x000fe20000100800 */
[----:B------:R0:W-:Y:S03]  /*5ad90*/  STL [R1+0x4848], R13 ;  /* 0x0048480d01007387 */ /* 0x0001e60000100800 */
[----:B0-----:R-:W2:Y:S01]  /*5ada0*/  LDL.64 R12, [R1+0x30] ;  /* 0x00003000010c7983 */ /* 0x001ea20000100a00 */
[----:B------:R-:W-:Y:S02]  /*5adb0*/  STL [R1+0x40e8], R0 ;  /* 0x0040e80001007387 */ /* 0x000fe40000100800 */
[----:B------:R-:W-:Y:S02]  /*5adc0*/  STL [R1+0x40d4], R29 ;  /* 0x0040d41d01007387 */ /* 0x000fe40000100800 */
[----:B------:R-:W-:Y:S01]  /*5add0*/  STL [R1+0x40b0], R28 ;  /* 0x0040b01c01007387 */ /* 0x000fe20000100800 */
[C---:B---3--:R-:W-:Y:S11]  /*5ade0*/  HMMA.16816.F32.BF16 R20, R24.reuse, R8, R20 ;  /* 0x000000081814723c */ /* 0x048ff60000041814 */
[----:B------:R-:W-:Y:S11]  /*5adf0*/  @!UPT UIADD3 URZ, URZ, URZ, URZ ;  /* 0x0000003f3f3ff290 */ /* 0x000ff6000fffe03f */
[----:B------:R-:W-:Y:S01]  /*5ae00*/  @!UPT UIADD3 URZ, URZ, URZ, URZ ;  /* 0x0000003f3f3ff290 */ /* 0x000fe2000fffe03f */
[----:B------:R-:W-:Y:S01]  /*5ae10*/  STL.64 [R1+0x4a0], R20 ;  /* 0x0004a01401007387 */ /* 0x000fe20000100a00 */
[----:B------:R-:W-:Y:S02]  /*5ae20*/  STL.64 [R1+0x4a8], R22 ;  /* 0x0004a81601007387 */ /* 0x000fe40000100a00 */
[----:B------:R-:W0:Y:S04]  /*5ae30*/  LDSM.16.MT88.4 R20, [R2+0x8100] ;  /* 0x008100000214783b */ /* 0x000e280000004200 */
[----:B------:R-:W-:Y:S01]  /*5ae40*/  STL [R1+0x4850], R2 ;  /* 0x0048500201007387 */ /* 0x000fe20000100800 */
[----:B0-----:R-:W-:Y:S01]  /*5ae50*/  STL.64 [R1+0x4778], R22 ;  /* 0x0047781601007387 */ /* 0x001fe20000100a00 */
[----:B------:R0:W-:Y:S03]  /*5ae60*/  STL.64 [R1+0x4770], R20 ;  /* 0x0047701401007387 */ /* 0x0001e60000100a00 */
[----:B0-----:R-:W3:Y:S01]  /*5ae70*/  LDL.64 R20, [R1+0x170] ;  /* 0x0001700001147983 */ /* 0x001ee20000100a00 */
[C---:B--2---:R-:W-:Y:S03]  /*5ae80*/  HMMA.16816.F32.BF16 R4, R24.reuse, R12, R4 ;  /* 0x0000000c1804723c */ /* 0x044fe60000041804 */
[----:B---3--:R0:W-:Y:S04]  /*5ae90*/  STL.64 [R1+0x48c8], R20 ;  /* 0x0048c81401007387 */ /* 0x0081e80000100a00 */
[----:B0-----:R-:W2:Y:S01]  /*5aea0*/  LDL.LU R20, [R1+0x800] ;  /* 0x0008000001147983 */ /* 0x001ea20000300800 */
[----:B------:R-:W2:Y:S02]  /*5aeb0*/  LDL.LU R21, [R1+0x804] ;  /* 0x0008040001157983 */ /* 0x000ea40000300800 */
[----:B------:R-:W2:Y:S02]  /*5aec0*/  LDL.LU R22, [R1+0x808] ;  /* 0x0008080001167983 */ /* 0x000ea40000300800 */
[----:B------:R-:W2:Y:S11]  /*5aed0*/  LDL.LU R23, [R1+0x80c] ;  /* 0x00080c0001177983 */ /* 0x000eb60000300800 */
[----:B------:R0:W-:Y:S01]  /*5aee0*/  STL.64 [R1+0x830], R4 ;  /* 0x0008300401007387 */ /* 0x0001e20000100a00 */
[----:B------:R-:W-:Y:S03]  /*5aef0*/  STL.64 [R1+0x838], R6 ;  /* 0x0008380601007387 */ /* 0x000fe60000100a00 */
[----:B0-----:R-:W4:Y:S01]  /*5af00*/  LDL.LU.64 R4, [R1+0x4940] ;  /* 0x0049400001047983 */ /* 0x001f220000300a00 */
[----:B------:R-:W-:Y:S01]  /*5af10*/  IMAD.MOV.U32 R14, RZ, RZ, R13 ;  /* 0x000000ffff0e7224 */ /* 0x000fe200078e000d */
[----:B----4-:R-:W-:Y:S01]  /*5af20*/  HMMA.16816.F32.BF16 R16, R24, R4, R16 ;  /* 0x000000041810723c */ /* 0x010fe20000041810 */
[----:B------:R-:W-:-:S02]  /*5af30*/  IMAD.MOV.U32 R13, RZ, RZ, R4 ;  /* 0x000000ffff0d7224 */ /* 0x000fc400078e0004 */
[----:B------:R-:W-:Y:S11]  /*5af40*/  IMAD.MOV.U32 R29, RZ, RZ, R5 ;  /* 0x000000ffff1d7224 */ /* 0x000ff600078e0005 */
[----:B------:R-:W-:Y:S09]  /*5af50*/  @!UPT UIADD3 URZ, URZ, URZ, URZ ;  /* 0x0000003f3f3ff290 */ /* 0x000ff2000fffe03f */
[----:B------:R0:W-:Y:S01]  /*5af60*/  STL.64 [R1+0x820], R16 ;  /* 0x0008201001007387 */ /* 0x0001e20000100a00 */
[----:B------:R-:W-:Y:S03]  /*5af70*/  STL.64 [R1+0x828], R18 ;  /* 0x0008281201007387 */ /* 0x000fe60000100a00 */
[----:B0-----:R-:W3:Y:S01]  /*5af80*/  LDL.LU.64 R16, [R1+0x4938] ;  /* 0x0049380001107983 */ /* 0x001ee20000300a00 */
[----:B------:R-:W4:Y:S02]  /*5af90*/  LDL.LU.64 R6, [R1+0x4930] ;  /* 0x0049300001067983 */ /* 0x000f240000300a00 */
[----:B------:R-:W4:Y:S02]  /*5afa0*/  LDL.LU.64 R4, [R1+0x4928] ;  /* 0x0049280001047983 */ /* 0x000f240000300a00 */
[----:B------:R-:W-:Y:S02]  /*5afb0*/  IMAD.MOV.U32 R28, RZ, RZ, R12 ;  /* 0x000000ffff1c7224 */ /* 0x000fe400078e000c */
[----:B---3--:R-:W-:-:S02]  /*5afc0*/  IMAD.MOV.U32 R2, RZ, RZ, R16 ;  /* 0x000000ffff027224 */ /* 0x008fc400078e0010 */
[----:B------:R-:W-:Y:S01]  /*5afd0*/  IMAD.MOV.U32 R12, RZ, RZ, R17 ;  /* 0x000000ffff0c7224 */ /* 0x000fe200078e0011 */
[C---:B----4-:R-:W-:Y:S01]  /*5afe0*/  HMMA.16816.F32.BF16 R4, R24.reuse, R16, R4 ;  /* 0x000000101804723c */ /* 0x050fe20000041804 */
[----:B------:R-:W2:Y:S11]  /*5aff0*/  LDL.LU.64 R16, [R1+0x4920] ;  /* 0x0049200001107983 */ /* 0x000eb60000300a00 */
[----:B------:R-:W-:Y:S11]  /*5b000*/  @!UPT UIADD3 URZ, URZ, URZ, URZ ;  /* 0x0000003f3f3ff290 */ /* 0x000ff6000fffe03f */
[----:B------:R-:W-:Y:S01]  /*5b010*/  @!UPT UIADD3 URZ, URZ, URZ, URZ ;  /* 0x0000003f3f3ff290 */ /* 0x000fe2000fffe03f */
[----:B------:R-:W-:Y:S02]  /*5b020*/  IMAD.MOV.U32 R10, RZ, RZ, R6 ;  /* 0x000000ffff0a7224 */ /* 0x000fe400078e0006 */
[----:B------:R-:W-:Y:S01]  /*5b030*/  IMAD.MOV.U32 R11, RZ, RZ, R7 ;  /* 0x000000ffff0b7224 */ /* 0x000fe200078e0007 */
[----:B------:R0:W-:Y:S01]  /*5b040*/  STL.64 [R1+0x810], R4 ;  /* 0x0008100401007387 */ /* 0x0001e20000100a00 */
[----:B------:R-:W3:Y:S03]  /*5b050*/  LDL.LU.64 R6, [R1+0x4918] ;  /* 0x0049180001067983 */ /* 0x000ee60000300a00 */
[----:B0-----:R-:W4:Y:S01]  /*5b060*/  LDL.LU.64 R4, [R1+0x4910] ;  /* 0x0049100001047983 */ /* 0x001f220000300a00 */
[----:B------:R-:W-:Y:S02]  /*5b070*/  STL.64 [R1+0x4840], R10 ;  /* 0x0048400a01007387 */ /* 0x000fe40000100a00 */
[----:B------:R2:W-:Y:S02]  /*5b080*/  STL.64 [R1+0x4838], R8 ;  /* 0x0048380801007387 */ /* 0x0005e40000100a00 */
[----:B--2---:R-:W-:Y:S11]  /*5b090*/  HMMA.16816.F32.BF16 R8, R24, R16, R20 ;  /* 0x000000101808723c */ /* 0x004ff60000041814 */
[----:B------:R-:W-:Y:S11]  /*5b0a0*/  @!UPT UIADD3 URZ, URZ, URZ, URZ ;  /* 0x0000003f3f3ff290 */ /* 0x000ff6000fffe03f */
[----:B------:R-:W-:Y:S01]  /*5b0b0*/  @!UPT UIADD3 URZ, URZ, URZ, URZ ;  /* 0x0000003f3f3ff290 */ /* 0x000fe2000fffe03f */
[----:B------:R-:W-:Y:S01]  /*5b0c0*/  STL.64 [R1+0x800], R8 ;  /* 0x0008000801007387 */ /* 0x000fe20000100a00 */
[----:B------:R-:W-:Y:S02]  /*5b0d0*/  STL.64 [R1+0x808], R10 ;  /* 0x0008080a01007387 */ /* 0x000fe40000100a00 */
[----:B------:R-:W2:Y:S02]  /*5b0e0*/  LDL R15, [R1+0x1de0] ;  /* 0x001de000010f7983 */ /* 0x000ea40000100800 */
        /* <DEDUP_REMOVED lines=8> */
[----:B---3--:R-:W-:-:S02]  /*5b170*/  IMAD.MOV.U32 R12, RZ, RZ, R7 ;  /* 0x000000ffff0c7224 */ /* 0x008fc400078e0007 */
[----:B------:R-:W-:-:S05]  /*5b180*/  IMAD.MOV.U32 R13, RZ, RZ, R6 ;  /* 0x000000ffff0d7224 */ /* 0x000fca00078e0006 */
[----:B------:R4:W-:Y:S02]  /*5b190*/  STL.64 [R1+0x4888], R12 ;  /* 0x0048880c01007387 */ /* 0x0009e40000100a00 */
[----:B----4-:R-:W-:Y:S02]  /*5b1a0*/  IMAD.MOV.U32 R12, RZ, RZ, R5 ;  /* 0x000000ffff0c7224 */ /* 0x010fe400078e0005 */
[----:B------:R-:W-:-:S05]  /*5b1b0*/  IMAD.MOV.U32 R13, RZ, RZ, R4 ;  /* 0x000000ffff0d7224 */ /* 0x000fca00078e0004 */
[----:B------:R-:W-:Y:S01]  /*5b1c0*/  STL.64 [R1+0x48b0], R12 ;  /* 0x0048b00c01007387 */ /* 0x000fe20000100a00 */
[----:B------:R-:W2:Y:S02]  /*5b1d0*/  LDL R4, [R1+0x160] ;  /* 0x0001600001047983 */ /* 0x000ea40000100800 */
[----:B------:R-:W2:Y:S02]  /*5b1e0*/  LDL R5, [R1+0x164] ;  /* 0x0001640001057983 */ /* 0x000ea40000100800 */
[----:B------:R-:W3:Y:S01]  /*5b1f0*/  LDL.LU R8, [R1+0x7f0] ;  /* 0x0007f00001087983 */ /* 0x000ee20000300800 */
[----:B------:R-:W3:Y:S01]  /*5b200*/  LDL.LU R9, [R1+0x7f4] ;  /* 0x0007f40001097983 */ /* 0x000ee20000300800 */
[----:B------:R-:W3:Y:S02]  /*5b210*/  LDL.LU R10, [R1+0x7f8] ;  /* 0x0007f800010a7983 */ /* 0x000ee40000300800 */
[----:B------:R-:W3:Y:S02]  /*5b220*/  LDL.LU R11, [R1+0x7fc] ;  /* 0x0007fc00010b7983 */ /* 0x000ee40000300800 */
[----:B------:R-:W-:-:S02]  /*5b230*/  IMAD.MOV.U32 R3, RZ, RZ, R16 ;  /* 0x000000ffff037224 */ /* 0x000fc400078e0010 */
[----:B------:R-:W-:Y:S01]  /*5b240*/  IMAD.MOV.U32 R0, RZ, RZ, R17 ;  /* 0x000000ffff007224 */ /* 0x000fe200078e0011 */
[----:B--2---:R0:W-:Y:S04]  /*5b250*/  STL.64 [R1+0x48d0], R4 ;  /* 0x0048d00401007387 */ /* 0x0041e80000100a00 */
[----:B0-----:R-:W2:Y:S01]  /*5b260*/  LDL.LU R4, [R1+0x7c0] ;  /* 0x0007c00001047983 */ /* 0x001ea20000300800 */
[----:B------:R-:W2:Y:S02]  /*5b270*/  LDL.LU R5, [R1+0x7c4] ;  /* 0x0007c40001057983 */ /* 0x000ea40000300800 */
[----:B------:R-:W4:Y:S02]  /*5b280*/  LDL.LU R6, [R1+0x7c8] ;  /* 0x0007c80001067983 */ /* 0x000f240000300800 */
[----:B------:R-:W4:Y:S01]  /*5b290*/  LDL.LU R7, [R1+0x7cc] ;  /* 0x0007cc0001077983 */ /* 0x000f220000300800 */
[----:B------:R-:W2:Y:S01]  /*5b2a0*/  LDL.LU R16, [R1+0x7d0] ;  /* 0x0007d00001107983 */ /* 0x000ea20000300800 */
[----:B------:R-:W2:Y:S02]  /*5b2b0*/  LDL.LU R17, [R1+0x7d4] ;  /* 0x0007d40001117983 */ /* 0x000ea40000300800 */
[----:B------:R-:W2:Y:S02]  /*5b2c0*/  LDL.LU R18, [R1+0x7d8] ;  /* 0x0007d80001127983 */ /* 0x000ea40000300800 */
[----:B------:R-:W2:Y:S02]  /*5b2d0*/  LDL.LU R19, [R1+0x7dc] ;  /* 0x0007dc0001137983 */ /* 0x000ea40000300800 */
[----:B--2---:R-:W-:Y:S01]  /*5b2e0*/  STL.64 [R1+0x48f8], R18 ;  /* 0x0048f81201007387 */ /* 0x004fe20000100a00 */
[----:B------:R0:W-:Y:S03]  /*5b2f0*/  STL.64 [R1+0x48f0], R16 ;  /* 0x0048f01001007387 */ /* 0x0001e60000100a00 */
[----:B0-----:R-:W2:Y:S04]  /*5b300*/  LDL.64 R16, [R1+0x1a0] ;  /* 0x0001a00001107983 */ /* 0x001ea80000100a00 */
[----:B--2---:R0:W-:Y:S04]  /*5b310*/  STL.64 [R1+0x4908], R16 ;  /* 0x0049081001007387 */ /* 0x0041e80000100a00 */
[----:B0-----:R-:W3:Y:S01]  /*5b320*/  LDL.64 R16, [R1+0x1b0] ;  /* 0x0001b00001107983 */ /* 0x001ee20000100a00 */
[----:B----4-:R-:W-:Y:S02]  /*5b330*/  STL.64 [R1+0x48e0], R6 ;  /* 0x0048e00601007387 */ /* 0x010fe40000100a00 */
[----:B------:R0:W-:Y:S02]  /*5b340*/  STL.64 [R1+0x48d8], R4 ;  /* 0x0048d80401007387 */ /* 0x0001e40000100a00 */
[----:B0-----:R-:W2:Y:S04]  /*5b350*/  LDL.64 R4, [R1+0x190] ;  /* 0x0001900001047983 */ /* 0x001ea80000100a00 */
[----:B--2---:R0:W-:Y:S04]  /*5b360*/  STL.64 [R1+0x4900], R4 ;  /* 0x0049000401007387 */ /* 0x0041e80000100a00 */
[----:B0-----:R-:W2:Y:S01]  /*5b370*/  LDL.LU R4, [R1+0x7e0] ;  /* 0x0007e00001047983 */ /* 0x001ea20000300800 */
[----:B------:R-:W2:Y:S02]  /*5b380*/  LDL.LU R5, [R1+0x7e4] ;  /* 0x0007e40001057983 */ /* 0x000ea40000300800 */
[----:B------:R-:W2:Y:S02]  /*5b390*/  LDL.LU R6, [R1+0x7e8] ;  /* 0x0007e80001067983 */ /* 0x000ea40000300800 */
[----:B------:R-:W2:Y:S01]  /*5b3a0*/  LDL.LU R7, [R1+0x7ec] ;  /* 0x0007ec0001077983 */ /* 0x000ea20000300800 */
[----:B------:R-:W4:Y:S01]  /*5b3b0*/  LDL.64 R20, [R1+0x180] ;  /* 0x0001800001147983 */ /* 0x000f220000100a00 */
[----:B------:R-:W2:Y:S02]  /*5b3c0*/  LDL.LU R12, [R1+0x490] ;  /* 0x00049000010c7983 */ /* 0x000ea40000300800 */
[----:B------:R-:W2:Y:S02]  /*5b3d0*/  LDL.LU R13, [R1+0x494] ;  /* 0x00049400010d7983 */ /* 0x000ea40000300800 */
[----:B------:R-:W2:Y:S01]  /*5b3e0*/  LDL.LU R14, [R1+0x498] ;  /* 0x00049800010e7983 */ /* 0x000ea20000300800 */
[----:B------:R-:W2:Y:S01]  /*5b3f0*/  LDL.LU R15, [R1+0x49c] ;  /* 0x00049c00010f7983 */ /* 0x000ea20000300800 */
[----:B---3--:R-:W-:Y:S03]  /*5b400*/  HMMA.16816.F32.BF16 R8, R24, R16, R8 ;  /* 0x000000101808723c */ /* 0x008fe60000041808 */
[----:B--2---:R-:W-:Y:S01]  /*5b410*/  STL.64 [R1+0x48c0], R14 ;  /* 0x0048c00e01007387 */ /* 0x004fe20000100a00 */
[----:B------:R0:W-:Y:S03]  /*5b420*/  STL.64 [R1+0x48b8], R12 ;  /* 0x0048b80c01007387 */ /* 0x0001e60000100a00 */
[----:B0-----:R-:W2:Y:S01]  /*5b430*/  LDL.LU R12, [R1+0x7b0] ;  /* 0x0007b000010c7983 */ /* 0x001ea20000300800 */
[----:B------:R-:W2:Y:S02]  /*5b440*/  LDL.LU R13, [R1+0x7b4] ;  /* 0x0007b400010d7983 */ /* 0x000ea40000300800 */
[----:B------:R-:W2:Y:S02]  /*5b450*/  LDL.LU R14, [R1+0x7b8] ;  /* 0x0007b800010e7983 */ /* 0x000ea40000300800 */
[----:B------:R-:W2:Y:S11]  /*5b460*/  LDL.LU R15, [R1+0x7bc] ;  /* 0x0007bc00010f7983 */ /* 0x000eb60000300800 */
[----:B------:R0:W-:Y:S01]  /*5b470*/  STL.64 [R1+0x7f0], R8 ;  /* 0x0007f00801007387 */ /* 0x0001e20000100a00 */
[----:B------:R1:W-:Y:S02]  /*5b480*/  STL.64 [R1+0x7f8], R10 ;  /* 0x0007f80a01007387 */ /* 0x0003e40000100a00 */
[----:B0-----:R-:W-:-:S02]  /*5b490*/  IMAD.MOV.U32 R9, RZ, RZ, R16 ;  /* 0x000000ffff097224 */ /* 0x001fc400078e0010 */
[----:B------:R-:W-:Y:S02]  /*5b4a0*/  IMAD.MOV.U32 R8, RZ, RZ, R17 ;  /* 0x000000ffff087224 */ /* 0x000fe400078e0011 */
[----:B------:R-:W3:Y:S02]  /*5b4b0*/  LDL.LU.64 R16, [R1+0x4908] ;  /* 0x0049080001107983 */ /* 0x000ee40000300a00 */
[C---:B---3--:R-:W-:Y:S01]  /*5b4c0*/  HMMA.16816.F32.BF16 R4, R24.reuse, R16, R4 ;  /* 0x000000101804723c */ /* 0x048fe20000041804 */
[----:B-1----:R-:W-:Y:S02]  /*5b4d0*/  IMAD.MOV.U32 R11, RZ, RZ, R16 ;  /* 0x000000ffff0b7224 */ /* 0x002fe400078e0010 */
[----:B------:R-:W-:Y:S11]  /*5b4e0*/  IMAD.MOV.U32 R10, RZ, RZ, R17 ;  /* 0x000000ffff0a7224 */ /* 0x000ff600078e0011 */
[----:B------:R-:W-:Y:S09]  /*5b4f0*/  @!UPT UIADD3 URZ, URZ, URZ, URZ ;  /* 0x0000003f3f3ff290 */ /* 0x000ff2000fffe03f */
[----:B------:R0:W-:Y:S01]  /*5b500*/  STL.64 [R1+0x7e0], R4 ;  /* 0x0007e00401007387 */ /* 0x0001e20000100a00 */
[----:B------:R-:W-:Y:S03]  /*5b510*/  STL.64 [R1+0x7e8], R6 ;  /* 0x0007e80601007387 */ /* 0x000fe60000100a00 */
[----:B0-----:R-:W3:Y:S01]  /*5b520*/  LDL.LU.64 R4, [R1+0x4900] ;  /* 0x0049000001047983 */ /* 0x001ee20000300a00 */
[----:B------:R-:W3:Y:S02]  /*5b530*/  LDL.LU.64 R18, [R1+0x48f8] ;  /* 0x0048f80001127983 */ /* 0x000ee40000300a00 */
[----:B------:R-:W3:Y:S02]  /*5b540*/  LDL.LU.64 R16, [R1+0x48f0] ;  /* 0x0048f00001107983 */ /* 0x000ee40000300a00 */
[----:B------:R-:W-:Y:S01]  /*5b550*/  STL.64 [R1+0x4880], R10 ;  /* 0x0048800a01007387 */ /* 0x000fe20000100a00 */
[----:B------:R0:W-:Y:S04]  /*5b560*/  STL.64 [R1+0x4878], R8 ;  /* 0x0048780801007387 */ /* 0x0001e80000100a00 */
        /* <DEDUP_REMOVED lines=12> */
[----:B------:R0:W-:Y:S01]  /*5b630*/  STL.64 [R1+0x7d0], R16 ;  /* 0x0007d01001007387 */ /* 0x0001e20000100a00 */
[----:B------:R1:W-:Y:S03]  /*5b640*/  STL.64 [R1+0x7d8], R18 ;  /* 0x0007d81201007387 */ /* 0x0003e60000100a00 */
[----:B0-----:R-:W3:Y:S01]  /*5b650*/  LDL.LU.64 R16, [R1+0x48e8] ;  /* 0x0048e80001107983 */ /* 0x001ee20000300a00 */
[----:B-1----:R-:W-:Y:S02]  /*5b660*/  IMAD.MOV.U32 R19, RZ, RZ, R4 ;  /* 0x000000ffff137224 */ /* 0x002fe400078e0004 */
[----:B------:R-:W-:Y:S02]  /*5b670*/  IMAD.MOV.U32 R18, RZ, RZ, R5 ;  /* 0x000000ffff127224 */ /* 0x000fe400078e0005 */
[----:B------:R-:W4:Y:S01]  /*5b680*/  LDL.LU.64 R6, [R1+0x48e0] ;  /* 0x0048e00001067983 */ /* 0x000f220000300a00 */
        /* <DEDUP_REMOVED lines=10> */
[----:B--2---:R-:W-:Y:S11]  /*5b730*/  HMMA.16816.F32.BF16 R12, R24, R20, R12 ;  /* 0x00000014180c723c */ /* 0x004ff6000004180c */
[----:B------:R-:W-:Y:S11]  /*5b740*/  @!UPT UIADD3 URZ, URZ, URZ, URZ ;  /* 0x0000003f3f3ff290 */ /* 0x000ff6000fffe03f */
[----:B------:R-:W-:Y:S01]  /*5b750*/  @!UPT UIADD3 URZ, URZ, URZ, URZ ;  /* 0x0000003f3f3ff290 */ /* 0x000fe2000fffe03f */
[----:B------:R-:W-:Y:S01]  /*5b760*/  STL.64 [R1+0x7b0], R12 ;  /* 0x0007b00c01007387 */ /* 0x000fe20000100a00 */
[----:B------:R0:W-:Y:S03]  /*5b770*/  STL.64 [R1+0x7b8], R14 ;  /* 0x0007b80e01007387 */ /* 0x0001e60000100a00 */
[----:B0-----:R-:W4:Y:S01]  /*5b780*/  LDL.LU.64 R14, [R1+0x48c0] ;  /* 0x0048c000010e7983 */ /* 0x001f220000300a00 */
[----:B------:R-:W4:Y:S02]  /*5b790*/  LDL.LU.64 R12, [R1+0x48b8] ;  /* 0x0048b800010c7983 */ /* 0x000f240000300a00 */
        /* <DEDUP_REMOVED lines=8> */
[----:B----4-:R-:W-:Y:S01]  /*5b820*/  HMMA.16816.F32.BF16 R24, R24, R4, R12 ;  /* 0x000000041818723c */ /* 0x010fe2000004180c */
[----:B------:R-:W2:Y:S01]  /*5b830*/  LDL.LU.64 R12, [R1+0x48b0] ;  /* 0x0048b000010c7983 */ /* 0x000ea20000300a00 */
[----:B------:R-:W2:Y:S02]  /*5b840*/  LDL.LU.64 R6, [R1+0x48a8] ;  /* 0x0048a80001067983 */ /* 0x000ea40000300a00 */
[----:B------:R-:W2:Y:S11]  /*5b850*/  LDL.LU.64 R4, [R1+0x48a0] ;  /* 0x0048a00001047983 */ /* 0x000eb60000300a00 */
[----:B------:R-:W-:Y:S08]  /*5b860*/  @!UPT UIADD3 URZ, URZ, URZ, URZ ;  /* 0x0000003f3f3ff290 */ /* 0x000ff0000fffe03f */
[----:B------:R0:W-:Y:S01]  /*5b870*/  STL.64 [R1+0x490], R24 ;  /* 0x0004901801007387 */ /* 0x0001e20000100a00 */
[----:B------:R-:W-:Y:S03]  /*5b880*/  STL.64 [R1+0x498], R26 ;  /* 0x0004981a01007387 */ /* 0x000fe60000100a00 */
[----:B0-----:R-:W4:Y:S04]  /*5b890*/  LDL R24, [R1] ;  /* 0x0000000001187983 */ /* 0x001f280000100800 */
[----:B------:R-:W4:Y:S01]  /*5b8a0*/  LDL R25, [R1+0x4] ;  /* 0x0000040001197983 */ /* 0x000f220000100800 */
[C---:B--2---:R-:W-:Y:S03]  /*5b8b0*/  HMMA.16816.F32.BF16 R12, R4.reuse, R12, R8 ;  /* 0x0000000c040c723c */ /* 0x044fe60000041808 */
[----:B------:R-:W2:Y:S01]  /*5b8c0*/  LDL.LU.64 R10, [R1+0x4898] ;  /* 0x00489800010a7983 */ /* 0x000ea20000300a00 */
[----:B------:R-:W2:Y:S11]  /*5b8d0*/  LDL.LU.64 R8, [R1+0x4890] ;  /* 0x0048900001087983 */ /* 0x000eb60000300a00 */
[----:B------:R-:W-:Y:S08]  /*5b8e0*/  @!UPT UIADD3 URZ, URZ, URZ, URZ ;  /* 0x0000003f3f3ff290 */ /* 0x000ff0000fffe03f */
        /* <DEDUP_REMOVED lines=11> */
[C---:B----4-:R-:W-:Y:S01]  /*5b9a0*/  HMMA.16816.F32.BF16 R24, R4.reuse, R24, R12 ;  /* 0x000000180418723c */ /* 0x050fe2000004180c */
[----:B------:R-:W4:Y:S01]  /*5b9b0*/  LDL.LU.64 R14, [R1+0x4860] ;  /* 0x00486000010e7983 */ /* 0x000f220000300a00 */
[----:B------:R-:W4:Y:S11]  /*5b9c0*/  LDL.LU.64 R12, [R1+0x4858] ;  /* 0x00485800010c7983 */ /* 0x000f360000300a00 */
[----:B------:R-:W-:Y:S10]  /*5b9d0*/  @!UPT UIADD3 URZ, URZ, URZ, URZ ;  /* 0x0000003f3f3ff290 */ /* 0x000ff4000fffe03f */
[----:B------:R-:W-:Y:S01]  /*5b9e0*/  STL.64 [R1+0x3e0], R24 ;  /* 0x0003e01801007387 */ /* 0x000fe20000100a00 */
[----:B------:R3:W-:Y:S02]  /*5b9f0*/  STL.64 [R1+0x3e8], R26 ;  /* 0x0003e81a01007387 */ /* 0x0007e40000100a00 */
[----:B---3--:R-:W-:Y:S07]  /*5ba00*/  HMMA.16816.F32.BF16 R24, R4, R16, R20 ;  /* 0x000000100418723c */ /* 0x008fee0000041814 */
[----:B------:R-:W-:-:S02]  /*5ba10*/  IMAD.MOV.U32 R20, RZ, RZ, R19 ;  /* 0x000000ffff147224 */ /* 0x000fc400078e0013 */
[----:B------:R-:W-:Y:S11]  /*5ba20*/  IMAD.MOV.U32 R21, RZ, RZ, R18 ;  /* 0x000000ffff157224 */ /* 0x000ff600078e0012 */
[----:B------:R-:W-:Y:S03]  /*5ba30*/  @!UPT UIADD3 URZ, URZ, URZ, URZ ;  /* 0x0000003f3f3ff290 */ /* 0x000fe6000fffe03f */
[----:B------:R-:W-:Y:S01]  /*5ba40*/  STL.64 [R1+0x3d0], R24 ;  /* 0x0003d01801007387 */ /* 0x000fe20000100a00 */
[----:B------:R-:W-:Y:S02]  /*5ba50*/  STL.64 [R1+0x3d8], R26 ;  /* 0x0003d81a01007387 */ /* 0x000fe40000100a00 */
[----:B------:R-:W-:Y:S02]  /*5ba60*/  STL.64 [R1+0x47b0], R20 ;  /* 0x0047b01401007387 */ /* 0x000fe40000100a00 */
[----:B------:R0:W-:Y:S02]  /*5ba70*/  STL.64 [R1+0x4738], R16 ;  /* 0x0047381001007387 */ /* 0x0001e40000100a00 */
[----:B0-----:R-:W3:Y:S01]  /*5ba80*/  LDL.LU R16, [R1+0x6a0] ;  /* 0x0006a00001107983 */ /* 0x001ee20000300800 */
[----:B------:R-:W3:Y:S02]  /*5ba90*/  LDL.LU R17, [R1+0x6a4] ;  /* 0x0006a40001117983 */ /* 0x000ee40000300800 */
[----:B------:R-:W3:Y:S02]  /*5baa0*/  LDL.LU R18, [R1+0x6a8] ;  /* 0x0006a80001127983 */ /* 0x000ee40000300800 */
[----:B------:R-:W3:Y:S02]  /*5bab0*/  LDL.LU R19, [R1+0x6ac] ;  /* 0x0006ac0001137983 */ /* 0x000ee40000300800 */
[----:B--2---:R-:W-:-:S02]  /*5bac0*/  IMAD.MOV.U32 R20, RZ, RZ, R11 ;  /* 0x000000ffff147224 */ /* 0x004fc400078e000b */
[----:B------:R-:W-:-:S05]  /*5bad0*/  IMAD.MOV.U32 R21, RZ, RZ, R10 ;  /* 0x000000ffff157224 */ /* 0x000fca00078e000a */
[----:B------:R0:W-:Y:S02]  /*5bae0*/  STL.64 [R1+0x47c8], R20 ;  /* 0x0047c81401007387 */ /* 0x0001e40000100a00 */
[----:B0-----:R-:W-:Y:S02]  /*5baf0*/  IMAD.MOV.U32 R20, RZ, RZ, R9 ;  /* 0x000000ffff147224 */ /* 0x001fe400078e0009 */
[----:B------:R-:W-:-:S05]  /*5bb00*/  IMAD.MOV.U32 R21, RZ, RZ, R8 ;  /* 0x000000ffff157224 */ /* 0x000fca00078e0008 */
[----:B------:R-:W-:Y:S04]  /*5bb10*/  STL.64 [R1+0x47e0], R20 ;  /* 0x0047e01401007387 */ /* 0x000fe80000100a00 */
[----:B---3--:R-:W-:Y:S01]  /*5bb20*/  STL.64 [R1+0x4790], R18 ;  /* 0x0047901201007387 */ /* 0x008fe20000100a00 */
        /* <DEDUP_REMOVED lines=10> */
[----:B------:R0:W-:Y:S02]  /*5bbd0*/  STL.64 [R1+0x47e8], R20 ;  /* 0x0047e81401007387 */ /* 0x0001e40000100a00 */
[----:B0-----:R-:W-:-:S02]  /*5bbe0*/  IMAD.MOV.U32 R20, RZ, RZ, R2 ;  /* 0x000000ffff147224 */ /* 0x001fc400078e0002 */
[----:B----4-:R-:W-:Y:S01]  /*5bbf0*/  IMAD.MOV.U32 R21, RZ, RZ, R12 ;  /* 0x000000ffff157224 */ /* 0x010fe200078e000c */
[----:B------:R-:W2:Y:S01]  /*5bc00*/  LDL.LU R2, [R1+0x4850] ;  /* 0x0048500001027983 */ /* 0x000ea20000300800 */
[----:B------:R-:W4:Y:S03]  /*5bc10*/  LDL.LU R12, [R1+0x484c] ;  /* 0x00484c00010c7983 */ /* 0x000f260000300800 */
[----:B------:R-:W-:Y:S01]  /*5bc20*/  STL.64 [R1+0x4808], R20 ;  /* 0x0048081401007387 */ /* 0x000fe20000100a00 */
[----:B---3--:R-:W-:Y:S02]  /*5bc30*/  STL.64 [R1+0x47a8], R18 ;  /* 0x0047a81201007387 */ /* 0x008fe40000100a00 */
[----:B------:R0:W-:Y:S02]  /*5bc40*/  STL.64 [R1+0x47a0], R16 ;  /* 0x0047a01001007387 */ /* 0x0001e40000100a00 */
[----:B0-----:R-:W3:Y:S01]  /*5bc50*/  LDL.LU R16, [R1+0x6c0] ;  /* 0x0006c00001107983 */ /* 0x001ee20000300800 */
[----:B------:R-:W3:Y:S02]  /*5bc60*/  LDL.LU R17, [R1+0x6c4] ;  /* 0x0006c40001117983 */ /* 0x000ee40000300800 */
[----:B------:R-:W2:Y:S02]  /*5bc70*/  LDL.LU R18, [R1+0x6c8] ;  /* 0x0006c80001127983 */ /* 0x000ea40000300800 */
[----:B------:R-:W2:Y:S02]  /*5bc80*/  LDL.LU R19, [R1+0x6cc] ;  /* 0x0006cc0001137983 */ /* 0x000ea40000300800 */
[----:B------:R-:W-:-:S02]  /*5bc90*/  IMAD.MOV.U32 R20, RZ, RZ, R13 ;  /* 0x000000ffff147224 */ /* 0x000fc400078e000d */
[----:B------:R-:W-:Y:S01]  /*5bca0*/  IMAD.MOV.U32 R21, RZ, RZ, R29 ;  /* 0x000000ffff157224 */ /* 0x000fe200078e001d */
[----:B------:R-:W4:Y:S04]  /*5bcb0*/  LDL.LU R13, [R1+0x4848] ;  /* 0x00484800010d7983 */ /* 0x000f280000300800 */
[----:B------:R-:W-:Y:S01]  /*5bcc0*/  STL.64 [R1+0x4820], R20 ;  /* 0x0048201401007387 */ /* 0x000fe20000100a00 */
        /* <DEDUP_REMOVED lines=26> */
[----:B----4-:R-:W-:Y:S01]  /*5be70*/  HMMA.16816.F32.BF16 R8, R4, R12, R8 ;  /* 0x0000000c0408723c */ /* 0x010fe20000041808 */
        /* <DEDUP_REMOVED lines=16> */
[----:B------:R-:W-:-:S02]  /*5bf80*/  IMAD.MOV.U32 R20, RZ, RZ, R28 ;  /* 0x000000ffff147224 */ /* 0x000fc400078e001c */
[----:B------:R-:W-:Y:S01]  /*5bf90*/  IMAD.MOV.U32 R21, RZ, RZ, R14 ;  /* 0x000000ffff157224 */ /* 0x000fe200078e000e */
[C---:B----4-:R-:W-:Y:S01]  /*5bfa0*/  HMMA.16816.F32.BF16 R24, R4.reuse, R8, R24 ;  /* 0x000000080418723c */ /* 0x050fe20000041818 */
[----:B---3--:R-:W-:Y:S01]  /*5bfb0*/  STL.64 [R1+0x4720], R10 ;  /* 0x0047200a01007387 */ /* 0x008fe20000100a00 */
[----:B------:R-:W-:Y:S11]  /*5bfc0*/  STL.64 [R1+0x4718], R8 ;  /* 0x0047180801007387 */ /* 0x000ff60000100a00 */
[----:B------:R-:W-:Y:S10]  /*5bfd0*/  @!UPT UIADD3 URZ, URZ, URZ, URZ ;  /* 0x0000003f3f3ff290 */ /* 0x000ff4000fffe03f */
[----:B------:R-:W-:Y:S01]  /*5bfe0*/  STL.64 [R1+0x3b0], R24 ;  /* 0x0003b01801007387 */ /* 0x000fe20000100a00 */
[----:B------:R-:W-:Y:S02]  /*5bff0*/  STL.64 [R1+0x3b8], R26 ;  /* 0x0003b81a01007387 */ /* 0x000fe40000100a00 */
[----:B------:R-:W0:Y:S01]  /*5c000*/  LDSM.16.MT88.4 R24, [R2+0x8180] ;  /* 0x008180000218783b */ /* 0x000e220000004200 */
[C---:B--2---:R-:W-:Y:S01]  /*5c010*/  HMMA.16816.F32.BF16 R20, R4.reuse, R20, R16 ;  /* 0x000000140414723c */ /* 0x044fe20000041810 */
[----:B0-----:R-:W-:Y:S02]  /*5c020*/  STL.64 [R1+0x4678], R26 ;  /* 0x0046781a01007387 */ /* 0x001fe40000100a00 */
[----:B------:R0:W-:Y:S02]  /*5c030*/  STL.64 [R1+0x4670], R24 ;  /* 0x0046701801007387 */ /* 0x0001e40000100a00 */
[----:B0-----:R-:W2:Y:S01]  /*5c040*/  LDL.64 R24, [R1+0x160] ;  /* 0x0001600001187983 */ /* 0x001ea20000100a00 */
[----:B------:R-:W-:Y:S02]  /*5c050*/  STL [R1+0x436c], R2 ;  /* 0x00436c0201007387 */ /* 0x000fe40000100800 */
[----:B------:R-:W3:Y:S02]  /*5c060*/  LDL.LU.64 R18, [R1+0x4830] ;  /* 0x0048300001127983 */ /* 0x000ee40000300a00 */
[----:B------:R-:W3:Y:S11]  /*5c070*/  LDL.LU.64 R16, [R1+0x4828] ;  /* 0x0048280001107983 */ /* 0x000ef60000300a00 */
[----:B------:R-:W-:Y:S02]  /*5c080*/  @!UPT UIADD3 URZ, URZ, URZ, URZ ;  /* 0x0000003f3f3ff290 */ /* 0x000fe4000fffe03f */
        /* <DEDUP_REMOVED lines=10> */
[----:B---3--:R-:W-:Y:S02]  /*5c130*/  HMMA.16816.F32.BF16 R20, R4, R20, R16 ;  /* 0x000000140414723c */ /* 0x008fe40000041810 */
[----:B------:R-:W3:Y:S01]  /*5c140*/  LDL.LU.64 R18, [R1+0x4800] ;  /* 0x0048000001127983 */ /* 0x000ee20000300a00 */
[----:B------:R-:W3:Y:S11]  /*5c150*/  LDL.LU.64 R16, [R1+0x47f8] ;  /* 0x0047f80001107983 */ /* 0x000ef60000300a00 */
[----:B------:R-:W-:Y:S09]  /*5c160*/  @!UPT UIADD3 URZ, URZ, URZ, URZ ;  /* 0x0000003f3f3ff290 */ /* 0x000ff2000fffe03f */
[----:B------:R-:W-:Y:S01]  /*5c170*/  STL.64 [R1+0x700], R20 ;  /* 0x0007001401007387 */ /* 0x000fe20000100a00 */
[----:B------:R0:W-:Y:S03]  /*5c180*/  STL.64 [R1+0x708], R22 ;  /* 0x0007081601007387 */ /* 0x0001e60000100a00 */
[----:B0-----:R-:W4:Y:S01]  /*5c190*/  LDL.LU.64 R22, [R1+0x47f0] ;  /* 0x0047f00001167983 */ /* 0x001f220000300a00 */
[----:B------:R-:W4:Y:S02]  /*5c1a0*/  LDL.LU.64 R20, [R1+0x47e8] ;  /* 0x0047e80001147983 */ /* 0x000f240000300a00 */
[----:B------:R-:W-:Y:S02]  /*5c1b0*/  IMAD.MOV.U32 R8, RZ, RZ, R3 ;  /* 0x000000ffff087224 */ /* 0x000fe400078e0003 */
[----:B------:R-:W-:-:S07]  /*5c1c0*/  IMAD.MOV.U32 R9, RZ, RZ, R0 ;  /* 0x000000ffff097224 */ /* 0x000fce00078e0000 */
[C---:B----4-:R-:W-:Y:S01]  /*5c1d0*/  HMMA.16816.F32.BF16 R8, R4.reuse, R8, R20 ;  /* 0x000000080408723c */ /* 0x050fe20000041814 */
[----:B------:R-:W3:Y:S11]  /*5c1e0*/  LDL.LU.64 R20, [R1+0x47e0] ;  /* 0x0047e00001147983 */ /* 0x000ef60000300a00 */
[----:B------:R-:W-:Y:S11]  /*5c1f0*/  @!UPT UIADD3 URZ, URZ, URZ, URZ ;  /* 0x0000003f3f3ff290 */ /* 0x000ff6000fffe03f */
[----:B------:R0:W-:Y:S01]  /*5c200*/  STL.64 [R1+0x6f0], R8 ;  /* 0x0006f00801007387 */ /* 0x0001e20000100a00 */
[----:B------:R1:W-:Y:S03]  /*5c210*/  STL.64 [R1+0x6f8], R10 ;  /* 0x0006f80a01007387 */ /* 0x0003e60000100a00 */
[----:B0-----:R-:W2:Y:S01]  /*5c220*/  LDL.LU R8, [R1+0x3a0] ;  /* 0x0003a00001087983 */ /* 0x001ea20000300800 */
[----:B------:R-:W2:Y:S02]  /*5c230*/  LDL.LU R9, [R1+0x3a4] ;  /* 0x0003a40001097983 */ /* 0x000ea40000300800 */
[----:B-1----:R-:W2:Y:S02]  /*5c240*/  LDL.LU R10, [R1+0x3a8] ;  /* 0x0003a800010a7983 */ /* 0x002ea40000300800 */
[----:B------:R-:W2:Y:S01]  /*5c250*/  LDL.LU R11, [R1+0x3ac] ;  /* 0x0003ac00010b7983 */ /* 0x000ea20000300800 */
[C---:B---3--:R-:W-:Y:S01]  /*5c260*/  HMMA.16816.F32.BF16 R20, R4.reuse, R20, R16 ;  /* 0x000000140414723c */ /* 0x048fe20000041810 */
[----:B------:R-:W3:Y:S01]  /*5c270*/  LDL.LU.64 R18, [R1+0x47d8] ;  /* 0x0047d80001127983 */ /* 0x000ee20000300a00 */
[----:B------:R-:W3:Y:S11]  /*5c280*/  LDL.LU.64 R16, [R1+0x47d0] ;  /* 0x0047d00001107983 */ /* 0x000ef60000300a00 */
[----:B------:R-:W-:Y:S10]  /*5c290*/  @!UPT UIADD3 URZ, URZ, URZ, URZ ;  /* 0x0000003f3f3ff290 */ /* 0x000ff4000fffe03f */
        /* <DEDUP_REMOVED lines=24> */
[C---:B---3--:R-:W-:Y:S01]  /*5c420*/  HMMA.16816.F32.BF16 R16, R4.reuse, R20, R16 ;  /* 0x000000140410723c */ /* 0x048fe20000041810 */
[----:B------:R-:W-:Y:S02]  /*5c430*/  IMAD.MOV.U32 R14, RZ, RZ, R20 ;  /* 0x000000ffff0e7224 */ /* 0x000fe400078e0014 */
[----:B------:R-:W-:Y:S11]  /*5c440*/  IMAD.MOV.U32 R3, RZ, RZ, R21 ;  /* 0x000000ffff037224 */ /* 0x000ff600078e0015 */
[----:B------:R-:W-:Y:S09]  /*5c450*/  @!UPT UIADD3 URZ, URZ, URZ, URZ ;  /* 0x0000003f3f3ff290 */ /* 0x000ff2000fffe03f */
[----:B------:R0:W-:Y:S01]  /*5c460*/  STL.64 [R1+0x6a0], R16 ;  /* 0x0006a01001007387 */ /* 0x0001e20000100a00 */
[----:B------:R-:W-:Y:S02]  /*5c470*/  STL.64 [R1+0x6a8], R18 ;  /* 0x0006a81201007387 */ /* 0x000fe40000100a00 */
[----:B-1----:R-:W3:Y:S02]  /*5c480*/  LDL.LU.64 R22, [R1+0x4778] ;  /* 0x0047780001167983 */ /* 0x002ee40000300a00 */
[----:B------:R-:W3:Y:S01]  /*5c490*/  LDL.LU.64 R20, [R1+0x4770] ;  /* 0x0047700001147983 */ /* 0x000ee20000300a00 */
[----:B0-----:R-:W4:Y:S04]  /*5c4a0*/  LDL.64 R16, [R1] ;  /* 0x0000000001107983 */ /* 0x001f280000100a00 */
[----:B----4-:R0:W-:Y:S04]  /*5c4b0*/  STL.64 [R1+0x4750], R16 ;  /* 0x0047501001007387 */ /* 0x0101e80000100a00 */
[----:B0-----:R-:W4:Y:S04]  /*5c4c0*/  LDL.64 R16, [R1+0x10] ;  /* 0x0000100001107983 */ /* 0x001f280000100a00 */
[----:B----4-:R0:W-:Y:S04]  /*5c4d0*/  STL.64 [R1+0x4758], R16 ;  /* 0x0047581001007387 */ /* 0x0101e80000100a00 */
[----:B0-----:R-:W4:Y:S01]  /*5c4e0*/  LDL.64 R16, [R1+0x20] ;  /* 0x0000200001107983 */ /* 0x001f220000100a00 */
[----:B------:R-:W-:Y:S02]  /*5c4f0*/  STL.64 [R1+0x4730], R14 ;  /* 0x0047300e01007387 */ /* 0x000fe40000100a00 */
[----:B------:R0:W-:Y:S02]  /*5c500*/  STL.64 [R1+0x4728], R12 ;  /* 0x0047280c01007387 */ /* 0x0001e40000100a00 */
        /* <DEDUP_REMOVED lines=10> */
[----:B------:R-:W-:Y:S01]  /*5c5b0*/  HMMA.16816.F32.BF16 R4, R4, R24, R8 ;  /* 0x000000180404723c */ /* 0x000fe20000041808 */
[----:B--2---:R-:W-:Y:S01]  /*5c5c0*/  STL.64 [R1+0x4768], R14 ;  /* 0x0047680e01007387 */ /* 0x004fe20000100a00 */
[----:B------:R0:W-:Y:S03]  /*5c5d0*/  STL.64 [R1+0x4760], R12 ;  /* 0x0047600c01007387 */ /* 0x0001e60000100a00 */
[----:B0-----:R-:W3:Y:S01]  /*5c5e0*/  LDL.LU R12, [R1+0x380] ;  /* 0x00038000010c7983 */ /* 0x001ee20000300800 */
[----:B------:R-:W3:Y:S02]  /*5c5f0*/  LDL.LU R13, [R1+0x384] ;  /* 0x00038400010d7983 */ /* 0x000ee40000300800 */
[----:B------:R-:W3:Y:S02]  /*5c600*/  LDL.LU R14, [R1+0x388] ;  /* 0x00038800010e7983 */ /* 0x000ee40000300800 */
[----:B------:R-:W3:Y:S01]  /*5c610*/  LDL.LU R15, [R1+0x38c] ;  /* 0x00038c00010f7983 */ /* 0x000ee20000300800 */
[----:B------:R-:W2:Y:S11]  /*5c620*/  LDL.LU R8, [R1+0x340] ;  /* 0x0003400001087983 */ /* 0x000eb60000300800 */
[----:B------:R-:W-:Y:S01]  /*5c630*/  @!UPT UIADD3 URZ, URZ, URZ, URZ ;  /* 0x0000003f3f3ff290 */ /* 0x000fe2000fffe03f */
[----:B------:R0:W-:Y:S02]  /*5c640*/  STL.64 [R1+0x3a0], R4 ;  /* 0x0003a00401007387 */ /* 0x0001e40000100a00 */
[----:B------:R1:W-:Y:S02]  /*5c650*/  STL.64 [R1+0x3a8], R6 ;  /* 0x0003a80601007387 */ /* 0x0003e40000100a00 */
[----:B------:R-:W2:Y:S01]  /*5c660*/  LDL.LU R9, [R1+0x344] ;  /* 0x0003440001097983 */ /* 0x000ea20000300800 */
[----:B------:R-:W2:Y:S01]  /*5c670*/  LDL.LU R10, [R1+0x348] ;  /* 0x00034800010a7983 */ /* 0x000ea20000300800 */
[----:B------:R-:W2:Y:S03]  /*5c680*/  LDL.LU R11, [R1+0x34c] ;  /* 0x00034c00010b7983 */ /* 0x000ea60000300800 */
[----:B0-----:R-:W2:Y:S01]  /*5c690*/  LDL.LU R4, [R1+0x330] ;  /* 0x0003300001047983 */ /* 0x001ea20000300800 */
[----:B------:R-:W2:Y:S02]  /*5c6a0*/  LDL.LU R5, [R1+0x334] ;  /* 0x0003340001057983 */ /* 0x000ea40000300800 */
[----:B-1----:R-:W2:Y:S02]  /*5c6b0*/  LDL.LU R6, [R1+0x338] ;  /* 0x0003380001067983 */ /* 0x002ea40000300800 */
[----:B------:R-:W2:Y:S01]  /*5c6c0*/  LDL.LU R7, [R1+0x33c] ;  /* 0x00033c0001077983 */ /* 0x000ea20000300800 */
[----:B------:R0:W-:Y:S01]  /*5c6d0*/  STL.64 [R1+0x4688], R24 ;  /* 0x0046881801007387 */ /* 0x0001e20000100a00 */
[----:B----4-:R-:W-:-:S02]  /*5c6e0*/  IMAD.MOV.U32 R2, RZ, RZ, R16 ;  /* 0x000000ffff027224 */ /* 0x010fc400078e0010 */
[----:B------:R-:W-:Y:S01]  /*5c6f0*/  IMAD.MOV.U32 R0, RZ, RZ, R17 ;  /* 0x000000ffff007224 */ /* 0x000fe200078e0011 */
[----:B0-----:R-:W4:Y:S01]  /*5c700*/  LDL.LU R24, [R1+0x370] ;  /* 0x0003700001187983 */ /* 0x001f220000300800 */
[----:B------:R-:W4:Y:S02]  /*5c710*/  LDL.LU R25, [R1+0x374] ;  /* 0x0003740001197983 */ /* 0x000f240000300800 */
[----:B------:R-:W4:Y:S02]  /*5c720*/  LDL.LU R26, [R1+0x378] ;  /* 0x00037800011a7983 */ /* 0x000f240000300800 */
[----:B------:R-:W4:Y:S01]  /*5c730*/  LDL.LU R27, [R1+0x37c] ;  /* 0x00037c00011b7983 */ /* 0x000f220000300800 */
[C---:B---3--:R-:W-:Y:S11]  /*5c740*/  HMMA.16816.F32.BF16 R12, R20.reuse, R16, R12 ;  /* 0x00000010140c723c */ /* 0x048ff6000004180c */
[----:B------:R-:W-:Y:S11]  /*5c750*/  @!UPT UIADD3 URZ, URZ, URZ, URZ ;  /* 0x0000003f3f3ff290 */ /* 0x000ff6000fffe03f */
[----:B------:R-:W-:Y:S01]  /*5c760*/  @!UPT UIADD3 URZ, URZ, URZ, URZ ;  /* 0x0000003f3f3ff290 */ /* 0x000fe2000fffe03f */
[----:B------:R-:W-:Y:S01]  /*5c770*/  STL.64 [R1+0x380], R12 ;  /* 0x0003800c01007387 */ /* 0x000fe20000100a00 */
[----:B------:R0:W-:Y:S03]  /*5c780*/  STL.64 [R1+0x388], R14 ;  /* 0x0003880e01007387 */ /* 0x0001e60000100a00 */
[----:B0-----:R-:W3:Y:S01]  /*5c790*/  LDL.LU.64 R14, [R1+0x4768] ;  /* 0x00476800010e7983 */ /* 0x001ee20000300a00 */
[----:B------:R-:W3:Y:S02]  /*5c7a0*/  LDL.LU.64 R12, [R1+0x4760] ;  /* 0x00476000010c7983 */ /* 0x000ee40000300a00 */
[----:B------:R-:W4:Y:S02]  /*5c7b0*/  LDL.LU.64 R16, [R1+0x4758] ;  /* 0x0047580001107983 */ /* 0x000f240000300a00 */
[----:B------:R-:W-:Y:S01]  /*5c7c0*/  STL [R1+0x46ec], R0 ;  /* 0x0046ec0001007387 */ /* 0x000fe20000100800 */
[----:B------:R-:W-:Y:S01]  /*5c7d0*/  STL [R1+0x46e8], R2 ;  /* 0x0046e80201007387 */ /* 0x000fe20000100800 */
[C---:B----4-:R-:W-:Y:S11]  /*5c7e0*/  HMMA.16816.F32.BF16 R24, R20.reuse, R16, R24 ;  /* 0x000000101418723c */ /* 0x050ff60000041818 */
[----:B------:R-:W-:Y:S11]  /*5c7f0*/  @!UPT UIADD3 URZ, URZ, URZ, URZ ;  /* 0x0000003f3f3ff290 */ /* 0x000ff6000fffe03f */
[----:B------:R-:W-:Y:S01]  /*5c800*/  @!UPT UIADD3 URZ, URZ, URZ, URZ ;  /* 0x0000003f3f3ff290 */ /* 0x000fe2000fffe03f */
[----:B------:R-:W-:Y:S01]  /*5c810*/  STL.64 [R1+0x370], R24 ;  /* 0x0003701801007387 */ /* 0x000fe20000100a00 */
[----:B------:R0:W-:Y:S02]  /*5c820*/  STL.64 [R1+0x378], R26 ;  /* 0x0003781a01007387 */ /* 0x0001e40000100a00 */
[----:B0-----:R-:W-:Y:S02]  /*5c830*/  IMAD.MOV.U32 R27, RZ, RZ, R16 ;  /* 0x000000ffff1b7224 */ /* 0x001fe400078e0010 */
[----:B------:R-:W-:Y:S02]  /*5c840*/  IMAD.MOV.U32 R26, RZ, RZ, R17 ;  /* 0x000000ffff1a7224 */ /* 0x000fe400078e0011 */
[----:B------:R-:W3:Y:S03]  /*5c850*/  LDL.LU.64 R16, [R1+0x4750] ;  /* 0x0047500001107983 */ /* 0x000ee60000300a00 */
[----:B------:R0:W-:Y:S02]  /*5c860*/  STL.64 [R1+0x46f8], R26 ;  /* 0x0046f81a01007387 */ /* 0x0001e40000100a00 */
[----:B------:R-:W4:Y:S02]  /*5c870*/  LDL.LU R24, [R1+0x590] ;  /* 0x0005900001187983 */ /* 0x000f240000300800 */
[----:B------:R-:W4:Y:S01]  /*5c880*/  LDL.LU R25, [R1+0x594] ;  /* 0x0005940001197983 */ /* 0x000f220000300800 */
[----:B0-----:R-:W2:Y:S01]  /*5c890*/  LDL.LU R26, [R1+0x598] ;  /* 0x00059800011a7983 */ /* 0x001ea20000300800 */
[----:B------:R-:W2:Y:S01]  /*5c8a0*/  LDL.LU R27, [R1+0x59c] ;  /* 0x00059c00011b7983 */ /* 0x000ea20000300800 */
[----:B---3--:R-:W-:Y:S01]  /*5c8b0*/  HMMA.16816.F32.BF16 R12, R20, R16, R12 ;  /* 0x00000010140c723c */ /* 0x008fe2000004180c */
[----:B------:R-:W-:-:S02]  /*5c8c0*/  IMAD.MOV.U32 R0, RZ, RZ, R16 ;  /* 0x000000ffff007224 */ /* 0x000fc400078e0010 */
[----:B------:R-:W-:Y:S01]  /*5c8d0*/  IMAD.MOV.U32 R2, RZ, RZ, R17 ;  /* 0x000000ffff027224 */ /* 0x000fe200078e0011 */
[----:B--2---:R-:W-:Y:S01]  /*5c8e0*/  STL.64 [R1+0x4708], R26 ;  /* 0x0047081a01007387 */ /* 0x004fe20000100a00 */
[----:B----4-:R0:W-:Y:S03]  /*5c8f0*/  STL.64 [R1+0x4700], R24 ;  /* 0x0047001801007387 */ /* 0x0101e60000100a00 */
[----:B0-----:R-:W2:Y:S11]  /*5c900*/  LDL.64 R24, [R1+0x30] ;  /* 0x0000300001187983 */ /* 0x001eb60000100a00 */
[----:B------:R-:W-:Y:S04]  /*5c910*/  @!UPT UIADD3 URZ, URZ, URZ, URZ ;  /* 0x0000003f3f3ff290 */ /* 0x000fe8000fffe03f */
[----:B------:R-:W-:Y:S02]  /*5c920*/  STL.64 [R1+0x360], R12 ;  /* 0x0003600c01007387 */ /* 0x000fe40000100a00 */
[----:B------:R0:W-:Y:S02]  /*5c930*/  STL.64 [R1+0x368], R14 ;  /* 0x0003680e01007387 */ /* 0x0001e40000100a00 */
[----:B0-----:R-:W3:Y:S01]  /*5c940*/  LDL.LU.64 R14, [R1+0x4748] ;  /* 0x00474800010e7983 */ /* 0x001ee20000300a00 */
        /* <DEDUP_REMOVED lines=8> */
[----:B------:R-:W4:Y:S02]  /*5c9d0*/  LDL.LU.64 R12, [R1+0x4728] ;  /* 0x00472800010c7983 */ /* 0x000f240000300a00 */
[----:B------:R0:W-:Y:S02]  /*5c9e0*/  STL.64 [R1+0x46e0], R16 ;  /* 0x0046e01001007387 */ /* 0x0001e40000100a00 */
[----:B0-----:R-:W2:Y:S01]  /*5c9f0*/  LDL.64 R16, [R1+0x1e0] ;  /* 0x0001e00001107983 */ /* 0x001ea20000100a00 */
[----:B----4-:R-:W-:Y:S03]  /*5ca00*/  HMMA.16816.F32.BF16 R8, R20, R12, R8 ;  /* 0x0000000c1408723c */ /* 0x010fe60000041808 */
[----:B--2---:R0:W-:Y:S04]  /*5ca10*/  STL.64 [R1+0x4710], R16 ;  /* 0x0047101001007387 */ /* 0x0041e80000100a00 */
[----:B0-----:R-:W2:Y:S01]  /*5ca20*/  LDL.LU R16, [R1+0x5a0] ;  /* 0x0005a00001107983 */ /* 0x001ea20000300800 */
[----:B------:R-:W2:Y:S02]  /*5ca30*/  LDL.LU R17, [R1+0x5a4] ;  /* 0x0005a40001117983 */ /* 0x000ea40000300800 */
[----:B------:R-:W2:Y:S02]  /*5ca40*/  LDL.LU R18, [R1+0x5a8] ;  /* 0x0005a80001127983 */ /* 0x000ea40000300800 */
[----:B------:R-:W2:Y:S11]  /*5ca50*/  LDL.LU R19, [R1+0x5ac] ;  /* 0x0005ac0001137983 */ /* 0x000eb60000300800 */
[----:B------:R-:W-:Y:S01]  /*5ca60*/  STL.64 [R1+0x340], R8 ;  /* 0x0003400801007387 */ /* 0x000fe20000100a00 */
[----:B------:R0:W-:Y:S03]  /*5ca70*/  STL.64 [R1+0x348], R10 ;  /* 0x0003480a01007387 */ /* 0x0001e60000100a00 */
[----:B0-----:R-:W4:Y:S01]  /*5ca80*/  LDL.LU.64 R10, [R1+0x4720] ;  /* 0x00472000010a7983 */ /* 0x001f220000300a00 */
[----:B------:R-:W2:Y:S02]  /*5ca90*/  LDL.LU.64 R8, [R1+0x4718] ;  /* 0x0047180001087983 */ /* 0x000ea40000300a00 */
[----:B------:R-:W-:-:S02]  /*5caa0*/  IMAD.MOV.U32 R29, RZ, RZ, R24 ;  /* 0x000000ffff1d7224 */ /* 0x000fc400078e0018 */
[----:B------:R-:W-:Y:S01]  /*5cab0*/  IMAD.MOV.U32 R28, RZ, RZ, R25 ;  /* 0x000000ffff1c7224 */ /* 0x000fe200078e0019 */
[C---:B--2---:R-:W-:Y:S01]  /*5cac0*/  HMMA.16816.F32.BF16 R4, R20.reuse, R8, R4 ;  /* 0x000000081404723c */ /* 0x044fe20000041804 */
[----:B----4-:R-:W-:Y:S01]  /*5cad0*/  STL.64 [R1+0x4608], R10 ;  /* 0x0046080a01007387 */ /* 0x010fe20000100a00 */
[----:B------:R0:W-:Y:S11]  /*5cae0*/  STL.64 [R1+0x4600], R8 ;  /* 0x0046000801007387 */ /* 0x0001f60000100a00 */
[----:B------:R-:W-:Y:S10]  /*5caf0*/  @!UPT UIADD3 URZ, URZ, URZ, URZ ;  /* 0x0000003f3f3ff290 */ /* 0x000ff4000fffe03f */
[----:B------:R-:W-:Y:S01]  /*5cb00*/  STL.64 [R1+0x330], R4 ;  /* 0x0003300401007387 */ /* 0x000fe20000100a00 */
[----:B------:R-:W-:Y:S02]  /*5cb10*/  STL.64 [R1+0x338], R6 ;  /* 0x0003380601007387 */ /* 0x000fe40000100a00 */
[----:B---3--:R-:W1:Y:S01]  /*5cb20*/  LDSM.16.MT88.4 R4, [R15+0x8000] ;  /* 0x008000000f04783b */ /* 0x008e620000004200 */
[----:B------:R-:W-:Y:S01]  /*5cb30*/  HMMA.16816.F32.BF16 R16, R20, R24, R16 ;  /* 0x000000181410723c */ /* 0x000fe20000041810 */
[----:B0-----:R-:W2:Y:S02]  /*5cb40*/  LDL.64 R8, [R1+0x1d0] ;  /* 0x0001d00001087983 */ /* 0x001ea40000100a00 */
[----:B------:R-:W-:Y:S02]  /*5cb50*/  STL [R1+0x45e0], R15 ;  /* 0x0045e00f01007387 */ /* 0x000fe40000100800 */
[----:B-1----:R-:W-:Y:S01]  /*5cb60*/  STL.64 [R1+0x4530], R6 ;  /* 0x0045300601007387 */ /* 0x002fe20000100a00 */
[----:B------:R0:W-:Y:S02]  /*5cb70*/  STL.64 [R1+0x4528], R4 ;  /* 0x0045280401007387 */ /* 0x0001e40000100a00 */
[----:B0-----:R-:W-:-:S02]  /*5cb80*/  IMAD.MOV.U32 R4, RZ, RZ, R14 ;  /* 0x000000ffff047224 */ /* 0x001fc400078e000e */
[----:B------:R-:W-:-:S05]  /*5cb90*/  IMAD.MOV.U32 R5, RZ, RZ, R3 ;  /* 0x000000ffff057224 */ /* 0x000fca00078e0003 */
[----:B------:R0:W-:Y:S04]  /*5cba0*/  STL.64 [R1+0x46f0], R4 ;  /* 0x0046f00401007387 */ /* 0x0001e80000100a00 */
[----:B0-----:R-:W3:Y:S01]  /*5cbb0*/  LDL.LU R4, [R1+0x580] ;  /* 0x0005800001047983 */ /* 0x001ee20000300800 */
[----:B------:R-:W3:Y:S02]  /*5cbc0*/  LDL.LU R5, [R1+0x584] ;  /* 0x0005840001057983 */ /* 0x000ee40000300800 */
[----:B------:R-:W3:Y:S02]  /*5cbd0*/  LDL.LU R6, [R1+0x588] ;  /* 0x0005880001067983 */ /* 0x000ee40000300800 */
[----:B------:R-:W3:Y:S01]  /*5cbe0*/  LDL.LU R7, [R1+0x58c] ;  /* 0x00058c0001077983 */ /* 0x000ee20000300800 */
[----:B------:R0:W-:Y:S01]  /*5cbf0*/  STL.64 [R1+0x5a0], R16 ;  /* 0x0005a01001007387 */ /* 0x0001e20000100a00 */
[----:B------:R-:W-:Y:S03]  /*5cc00*/  STL.64 [R1+0x5a8], R18 ;  /* 0x0005a81201007387 */ /* 0x000fe60000100a00 */
[----:B0-----:R-:W4:Y:S01]  /*5cc10*/  LDL.LU.64 R16, [R1+0x4710] ;  /* 0x0047100001107983 */ /* 0x001f220000300a00 */
[----:B------:R-:W4:Y:S02]  /*5cc20*/  LDL.LU.64 R26, [R1+0x4708] ;  /* 0x00470800011a7983 */ /* 0x000f240000300a00 */
[----:B------:R-:W4:Y:S02]  /*5cc30*/  LDL.LU.64 R24, [R1+0x4700] ;  /* 0x0047000001187983 */ /* 0x000f240000300a00 */
[----:B------:R-:W-:Y:S01]  /*5cc40*/  STL [R1+0x45e8], R28 ;  /* 0x0045e81c01007387 */ /* 0x000fe20000100800 */
[----:B------:R-:W-:Y:S01]  /*5cc50*/  STL [R1+0x45e4], R29 ;  /* 0x0045e41d01007387 */ /* 0x000fe20000100800 */
[----:B--2---:R-:W-:-:S02]  /*5cc60*/  IMAD.MOV.U32 R14, RZ, RZ, R8 ;  /* 0x000000ffff0e7224 */ /* 0x004fc400078e0008 */
[----:B------:R-:W-:Y:S01]  /*5cc70*/  IMAD.MOV.U32 R3, RZ, RZ, R9 ;  /* 0x000000ffff037224 */ /* 0x000fe200078e0009 */
[C---:B---3--:R-:W-:Y:S08]  /*5cc80*/  HMMA.16816.F32.BF16 R4, R20.reuse, R8, R4 ;  /* 0x000000081404723c */ /* 0x048ff00000041804 */
[----:B----4-:R-:W-:Y:S01]  /*5cc90*/  HMMA.16816.F32.BF16 R24, R20, R16, R24 ;  /* 0x000000101418723c */ /* 0x010fe20000041818 */
[----:B------:R-:W-:Y:S11]  /*5cca0*/  IMAD.MOV.U32 R15, RZ, RZ, R17 ;  /* 0x000000ffff0f7224 */ /* 0x000ff600078e0011 */
[----:B------:R-:W-:Y:S11]  /*5ccb0*/  @!UPT UIADD3 URZ, URZ, URZ, URZ ;  /* 0x0000003f3f3ff290 */ /* 0x000ff6000fffe03f */
[----:B------:R-:W-:Y:S01]  /*5ccc0*/  STL.64 [R1+0x590], R24 ;  /* 0x0005901801007387 */ /* 0x000fe20000100a00 */
[----:B------:R0:W-:Y:S03]  /*5ccd0*/  STL.64 [R1+0x598], R26 ;  /* 0x0005981a01007387 */ /* 0x0001e60000100a00 */
[----:B0-----:R-:W2:Y:S01]  /*5cce0*/  LDL.LU.64 R26, [R1+0x46f8] ;  /* 0x0046f800011a7983 */ /* 0x001ea20000300a00 */
[----:B------:R-:W3:Y:S02]  /*5ccf0*/  LDL.LU R16, [R1+0x570] ;  /* 0x0005700001107983 */ /* 0x000ee40000300800 */
[----:B------:R-:W3:Y:S02]  /*5cd00*/  LDL.LU R17, [R1+0x574] ;  /* 0x0005740001117983 */ /* 0x000ee40000300800 */
[----:B------:R-:W3:Y:S01]  /*5cd10*/  LDL.LU R18, [R1+0x578] ;  /* 0x0005780001127983 */ /* 0x000ee20000300800 */
[----:B------:R-:W3:Y:S01]  /*5cd20*/  LDL.LU R19, [R1+0x57c] ;  /* 0x00057c0001137983 */ /* 0x000ee20000300800 */
[----:B------:R-:W4:Y:S02]  /*5cd30*/  LDL.64 R24, [R1+0x1b0] ;  /* 0x0001b00001187983 */ /* 0x000f240000100a00 */
[----:B------:R-:W-:Y:S02]  /*5cd40*/  STL [R1+0x45ec], R15 ;  /* 0x0045ec0f01007387 */ /* 0x000fe40000100800 */
[----:B------:R0:W-:Y:S01]  /*5cd50*/  STL.64 [R1+0x580], R4 ;  /* 0x0005800401007387 */ /* 0x0001e20000100a00 */
[----:B------:R-:W-:Y:S04]  /*5cd60*/  STL.64 [R1+0x588], R6 ;  /* 0x0005880601007387 */ /* 0x000fe80000100a00 */
[----:B0-----:R-:W2:Y:S01]  /*5cd70*/  LDL.LU.64 R4, [R1+0x46f0] ;  /* 0x0046f00001047983 */ /* 0x001ea20000300a00 */
        /* <DEDUP_REMOVED lines=16> */
[----:B------:R0:W-:Y:S02]  /*5ce80*/  STL.64 [R1+0x4640], R8 ;  /* 0x0046400801007387 */ /* 0x0001e40000100a00 */
[----:B0-----:R-:W-:Y:S02]  /*5ce90*/  IMAD.MOV.U32 R8, RZ, RZ, R27 ;  /* 0x000000ffff087224 */ /* 0x001fe400078e001b */
[----:B------:R-:W-:-:S05]  /*5cea0*/  IMAD.MOV.U32 R9, RZ, RZ, R26 ;  /* 0x000000ffff097224 */ /* 0x000fca00078e001a */
[----:B------:R0:W-:Y:S04]  /*5ceb0*/  STL.64 [R1+0x4658], R8 ;  /* 0x0046580801007387 */ /* 0x0001e80000100a00 */
[----:B0-----:R-:W4:Y:S01]  /*5cec0*/  LDL.LU R8, [R1+0x560] ;  /* 0x0005600001087983 */ /* 0x001f220000300800 */
[----:B------:R-:W4:Y:S02]  /*5ced0*/  LDL.LU R9, [R1+0x564] ;  /* 0x0005640001097983 */ /* 0x000f240000300800 */
[----:B------:R-:W4:Y:S02]  /*5cee0*/  LDL.LU R10, [R1+0x568] ;  /* 0x00056800010a7983 */ /* 0x000f240000300800 */
[----:B------:R-:W4:Y:S01]  /*5cef0*/  LDL.LU R11, [R1+0x56c] ;  /* 0x00056c00010b7983 */ /* 0x000f220000300800 */
[----:B------:R-:W-:Y:S01]  /*5cf00*/  STL [R1+0x45f4], R3 ;  /* 0x0045f40301007387 */ /* 0x000fe20000100800 */
[----:B------:R-:W-:Y:S02]  /*5cf10*/  STL [R1+0x45f0], R14 ;  /* 0x0045f00e01007387 */ /* 0x000fe40000100800 */
[----:B------:R0:W-:Y:S02]  /*5cf20*/  STL.64 [R1+0x46c0], R12 ;  /* 0x0046c00c01007387 */ /* 0x0001e40000100a00 */
[----:B0-----:R-:W3:Y:S02]  /*5cf30*/  LDL.64 R12, [R1+0x1c0] ;  /* 0x0001c000010c7983 */ /* 0x001ee40000100a00 */
[----:B---3--:R-:W-:Y:S01]  /*5cf40*/  HMMA.16816.F32.BF16 R16, R20, R12, R16 ;  /* 0x0000000c1410723c */ /* 0x008fe20000041810 */
[----:B------:R-:W-:-:S02]  /*5cf50*/  IMAD.MOV.U32 R7, RZ, RZ, R12 ;  /* 0x000000ffff077224 */ /* 0x000fc400078e000c */
[----:B------:R-:W-:Y:S11]  /*5cf60*/  IMAD.MOV.U32 R6, RZ, RZ, R13 ;  /* 0x000000ffff067224 */ /* 0x000ff600078e000d */
[----:B------:R-:W-:Y:S09]  /*5cf70*/  @!UPT UIADD3 URZ, URZ, URZ, URZ ;  /* 0x0000003f3f3ff290 */ /* 0x000ff2000fffe03f */
[----:B------:R0:W-:Y:S01]  /*5cf80*/  STL.64 [R1+0x570], R16 ;  /* 0x0005701001007387 */ /* 0x0001e20000100a00 */
[----:B------:R-:W-:Y:S03]  /*5cf90*/  STL.64 [R1+0x578], R18 ;  /* 0x0005781201007387 */ /* 0x000fe60000100a00 */
[----:B0-----:R-:W3:Y:S01]  /*5cfa0*/  LDL.LU.64 R16, [R1+0x46e0] ;  /* 0x0046e00001107983 */ /* 0x001ee20000300a00 */
[----:B------:R-:W-:Y:S02]  /*5cfb0*/  STL [R1+0x45f8], R7 ;  /* 0x0045f80701007387 */ /* 0x000fe40000100800 */
[----:B------:R-:W-:Y:S02]  /*5cfc0*/  STL [R1+0x46a8], R6 ;  /* 0x0046a80601007387 */ /* 0x000fe40000100800 */
[----:B------:R4:W-:Y:S02]  /*5cfd0*/  STL.64 [R1+0x46a0], R4 ;  /* 0x0046a00401007387 */ /* 0x0009e40000100a00 */
[----:B----4-:R-:W-:Y:S01]  /*5cfe0*/  HMMA.16816.F32.BF16 R4, R20, R24, R8 ;  /* 0x000000181404723c */ /* 0x010fe20000041808 */
[----:B------:R-:W-:-:S02]  /*5cff0*/  IMAD.MOV.U32 R19, RZ, RZ, R24 ;  /* 0x000000ffff137224 */ /* 0x000fc400078e0018 */
[----:B------:R-:W-:Y:S11]  /*5d000*/  IMAD.MOV.U32 R18, RZ, RZ, R25 ;  /* 0x000000ffff127224 */ /* 0x000ff600078e0019 */
[----:B------:R-:W-:Y:S09]  /*5d010*/  @!UPT UIADD3 URZ, URZ, URZ, URZ ;  /* 0x0000003f3f3ff290 */ /* 0x000ff2000fffe03f */
[----:B------:R0:W-:Y:S01]  /*5d020*/  STL.64 [R1+0x560], R4 ;  /* 0x0005600401007387 */ /* 0x0001e20000100a00 */
[----:B------:R1:W-:Y:S02]  /*5d030*/  STL.64 [R1+0x568], R6 ;  /* 0x0005680601007387 */ /* 0x0003e40000100a00 */
[----:B------:R-:W4:Y:S02]  /*5d040*/  LDL.LU R24, [R1+0x520] ;  /* 0x0005200001187983 */ /* 0x000f240000300800 */
[----:B------:R-:W4:Y:S01]  /*5d050*/  LDL.LU R25, [R1+0x524] ;  /* 0x0005240001197983 */ /* 0x000f220000300800 */
[----:B------:R-:W2:Y:S01]  /*5d060*/  LDL.LU R26, [R1+0x528] ;  /* 0x00052800011a7983 */ /* 0x000ea20000300800 */
[----:B------:R-:W2:Y:S03]  /*5d070*/  LDL.LU R27, [R1+0x52c] ;  /* 0x00052c00011b7983 */ /* 0x000ea60000300800 */
[----:B0-----:R-:W2:Y:S01]  /*5d080*/  LDL.LU R4, [R1+0x530] ;  /* 0x0005300001047983 */ /* 0x001ea20000300800 */
[----:B------:R-:W2:Y:S02]  /*5d090*/  LDL.LU R5, [R1+0x534] ;  /* 0x0005340001057983 */ /* 0x000ea40000300800 */
[----:B-1----:R-:W2:Y:S02]  /*5d0a0*/  LDL.LU R6, [R1+0x538] ;  /* 0x0005380001067983 */ /* 0x002ea40000300800 */
[----:B------:R-:W2:Y:S01]  /*5d0b0*/  LDL.LU R7, [R1+0x53c] ;  /* 0x00053c0001077983 */ /* 0x000ea20000300800 */
[----:B------:R-:W2:Y:S01]  /*5d0c0*/  LDL.LU R12, [R1+0x540] ;  /* 0x00054000010c7983 */ /* 0x000ea20000300800 */
[----:B------:R-:W2:Y:S02]  /*5d0d0*/  LDL.LU R13, [R1+0x544] ;  /* 0x00054400010d7983 */ /* 0x000ea40000300800 */
[----:B------:R-:W2:Y:S02]  /*5d0e0*/  LDL.LU R14, [R1+0x548] ;  /* 0x00054800010e7983 */ /* 0x000ea40000300800 */
[----:B------:R-:W2:Y:S02]  /*5d0f0*/  LDL.LU R15, [R1+0x54c] ;  /* 0x00054c00010f7983 */ /* 0x000ea40000300800 */
[----:B--2---:R-:W-:Y:S01]  /*5d100*/  STL.64 [R1+0x46d0], R14 ;  /* 0x0046d00e01007387 */ /* 0x004fe20000100a00 */
[----:B------:R0:W-:Y:S03]  /*5d110*/  STL.64 [R1+0x46c8], R12 ;  /* 0x0046c80c01007387 */ /* 0x0001e60000100a00 */
[----:B0-----:R-:W2:Y:S01]  /*5d120*/  LDL.64 R12, [R1+0x1a0] ;  /* 0x0001a000010c7983 */ /* 0x001ea20000100a00 */
[----:B------:R-:W-:Y:S02]  /*5d130*/  STL.64 [R1+0x46b8], R6 ;  /* 0x0046b80601007387 */ /* 0x000fe40000100a00 */
[----:B------:R0:W-:Y:S02]  /*5d140*/  STL.64 [R1+0x46b0], R4 ;  /* 0x0046b00401007387 */ /* 0x0001e40000100a00 */
[----:B0-----:R-:W2:Y:S01]  /*5d150*/  LDL.64 R4, [R1+0x190] ;  /* 0x0001900001047983 */ /* 0x001ea20000100a00 */
[----:B------:R-:W-:-:S02]  /*5d160*/  IMAD.MOV.U32 R8, RZ, RZ, R2 ;  /* 0x000000ffff087224 */ /* 0x000fc400078e0002 */
[----:B------:R-:W-:Y:S01]  /*5d170*/  IMAD.MOV.U32 R9, RZ, RZ, R0 ;  /* 0x000000ffff097224 */ /* 0x000fe200078e0000 */
[----:B--2---:R0:W-:Y:S04]  /*5d180*/  STL.64 [R1+0x46d8], R4 ;  /* 0x0046d80401007387 */ /* 0x0041e80000100a00 */
[----:B0-----:R-:W2:Y:S01]  /*5d190*/  LDL.LU R4, [R1+0x550] ;  /* 0x0005500001047983 */ /* 0x001ea20000300800 */
[----:B------:R-:W2:Y:S02]  /*5d1a0*/  LDL.LU R5, [R1+0x554] ;  /* 0x0005540001057983 */ /* 0x000ea40000300800 */
[----:B------:R-:W2:Y:S02]  /*5d1b0*/  LDL.LU R6, [R1+0x558] ;  /* 0x0005580001067983 */ /* 0x000ea40000300800 */
[----:B------:R-:W2:Y:S01]  /*5d1c0*/  LDL.LU R7, [R1+0x55c] ;  /* 0x00055c0001077983 */ /* 0x000ea20000300800 */
[----:B------:R-:W-:Y:S01]  /*5d1d0*/  STL.64 [R1+0x4698], R26 ;  /* 0x0046981a01007387 */ /* 0x000fe20000100a00 */
[----:B----4-:R0:W-:Y:S03]  /*5d1e0*/  STL.64 [R1+0x4690], R24 ;  /* 0x0046901801007387 */ /* 0x0101e60000100a00 */
[----:B0-----:R-:W4:Y:S01]  /*5d1f0*/  LDL.64 R24, [R1+0x180] ;  /* 0x0001800001187983 */ /* 0x001f220000100a00 */
[----:B------:R0:W-:Y:S03]  /*5d200*/  STL.64 [R1+0x4680], R8 ;  /* 0x0046800801007387 */ /* 0x0001e60000100a00 */
[----:B0-----:R-:W2:Y:S01]  /*5d210*/  LDL.LU R8, [R1+0x320] ;  /* 0x0003200001087983 */ /* 0x001ea20000300800 */
[----:B------:R-:W2:Y:S02]  /*5d220*/  LDL.LU R9, [R1+0x324] ;  /* 0x0003240001097983 */ /* 0x000ea40000300800 */
[----:B------:R-:W2:Y:S02]  /*5d230*/  LDL.LU R10, [R1+0x328] ;  /* 0x00032800010a7983 */ /* 0x000ea40000300800 */
[----:B------:R-:W2:Y:S01]  /*5d240*/  LDL.LU R11, [R1+0x32c] ;  /* 0x00032c00010b7983 */ /* 0x000ea20000300800 */
[----:B------:R-:W-:Y:S01]  /*5d250*/  STL.64 [R1+0x4638], R18 ;  /* 0x0046381201007387 */ /* 0x000fe20000100a00 */
[----:B---3--:R0:W-:Y:S03]  /*5d260*/  STL.64 [R1+0x4630], R16 ;  /* 0x0046301001007387 */ /* 0x0081e60000100a00 */
[----:B0-----:R-:W3:Y:S01]  /*5d270*/  LDL.LU R16, [R1+0x200] ;  /* 0x0002000001107983 */ /* 0x001ee20000300800 */
[----:B------:R-:W3:Y:S02]  /*5d280*/  LDL.LU R17, [R1+0x204] ;  /* 0x0002040001117983 */ /* 0x000ee40000300800 */
[----:B------:R-:W2:Y:S02]  /*5d290*/  LDL.LU R18, [R1+0x208] ;  /* 0x0002080001127983 */ /* 0x000ea40000300800 */
[----:B------:R-:W2:Y:S02]  /*5d2a0*/  LDL.LU R19, [R1+0x20c] ;  /* 0x00020c0001137983 */ /* 0x000ea40000300800 */
[----:B--2---:R-:W-:Y:S01]  /*5d2b0*/  STL.64 [R1+0x4650], R18 ;  /* 0x0046501201007387 */ /* 0x004fe20000100a00 */
[----:B---3--:R0:W-:Y:S03]  /*5d2c0*/  STL.64 [R1+0x4648], R16 ;  /* 0x0046481001007387 */ /* 0x0081e60000100a00 */
[----:B0-----:R-:W2:Y:S01]  /*5d2d0*/  LDL.LU R16, [R1+0x210] ;  /* 0x0002100001107983 */ /* 0x001ea20000300800 */
[----:B------:R-:W2:Y:S02]  /*5d2e0*/  LDL.LU R17, [R1+0x214] ;  /* 0x0002140001117983 */ /* 0x000ea40000300800 */
[----:B------:R-:W3:Y:S02]  /*5d2f0*/  LDL.LU R18, [R1+0x218] ;  /* 0x0002180001127983 */ /* 0x000ee40000300800 */
[----:B------:R-:W3:Y:S01]  /*5d300*/  LDL.LU R19, [R1+0x21c] ;  /* 0x00021c0001137983 */ /* 0x000ee20000300800 */
[----:B------:R-:W-:Y:S01]  /*5d310*/  HMMA.16816.F32.BF16 R4, R20, R12, R4 ;  /* 0x0000000c1404723c */ /* 0x000fe20000041804 */
[----:B------:R-:W-:-:S02]  /*5d320*/  IMAD.MOV.U32 R28, RZ, RZ, R12 ;  /* 0x000000ffff1c7224 */ /* 0x000fc400078e000c */
[----:B------:R-:W-:Y:S01]  /*5d330*/  IMAD.MOV.U32 R29, RZ, RZ, R13 ;  /* 0x000000ffff1d7224 */ /* 0x000fe200078e000d */
[----:B---3--:R-:W-:Y:S01]  /*5d340*/  STL.64 [R1+0x4668], R18 ;  /* 0x0046681201007387 */ /* 0x008fe20000100a00 */
[----:B--2---:R0:W-:Y:S03]  /*5d350*/  STL.64 [R1+0x4660], R16 ;  /* 0x0046601001007387 */ /* 0x0041e60000100a00 */
[----:B0-----:R-:W2:Y:S01]  /*5d360*/  LDL.LU R16, [R1+0x220] ;  /* 0x0002200001107983 */ /* 0x001ea20000300800 */
[----:B------:R-:W2:Y:S02]  /*5d370*/  LDL.LU R17, [R1+0x224] ;  /* 0x0002240001117983 */ /* 0x000ea40000300800 */
[----:B------:R-:W2:Y:S02]  /*5d380*/  LDL.LU R18, [R1+0x228] ;  /* 0x0002280001127983 */ /* 0x000ea40000300800 */
[----:B------:R-:W2:Y:S10]  /*5d390*/  LDL.LU R19, [R1+0x22c] ;  /* 0x00022c0001137983 */ /* 0x000eb40000300800 */
        /* <DEDUP_REMOVED lines=13> */
[----:B------:R-:W2:Y:S01]  /*5d470*/  LDL.LU.64 R6, [R1+0x46b8] ;  /* 0x0046b80001067983 */ /* 0x000ea20000300a00 */
[----:B------:R-:W2:Y:S01]  /*5d480*/  LDL.LU.64 R4, [R1+0x46b0] ;  /* 0x0046b00001047983 */ /* 0x000ea20000300a00 */
[----:B----4-:R-:W-:Y:S01]  /*5d490*/  IMAD.MOV.U32 R3, RZ, RZ, R25 ;  /* 0x000000ffff037224 */ /* 0x010fe200078e0019 */
[C---:B--2---:R-:W-:Y:S11]  /*5d4a0*/  HMMA.16816.F32.BF16 R4, R20.reuse, R24, R4 ;  /* 0x000000181404723c */ /* 0x044ff60000041804 */
[----:B------:R-:W-:Y:S11]  /*5d4b0*/  @!UPT UIADD3 URZ, URZ, URZ, URZ ;  /* 0x0000003f3f3ff290 */ /* 0x000ff6000fffe03f */
[----:B------:R-:W-:Y:S01]  /*5d4c0*/  @!UPT UIADD3 URZ, URZ, URZ, URZ ;  /* 0x0000003f3f3ff290 */ /* 0x000fe2000fffe03f */
[----:B------:R-:W-:Y:S01]  /*5d4d0*/  STL.64 [R1+0x530], R4 ;  /* 0x0005300401007387 */ /* 0x000fe20000100a00 */
[----:B------:R0:W-:Y:S03]  /*5d4e0*/  STL.64 [R1+0x538], R6 ;  /* 0x0005380601007387 */ /* 0x0001e60000100a00 */
[----:B0-----:R-:W2:Y:S01]  /*5d4f0*/  LDL.LU R6, [R1+0x46a8] ;  /* 0x0046a80001067983 */ /* 0x001ea20000300800 */
[----:B------:R-:W4:Y:S02]  /*5d500*/  LDL.LU.64 R4, [R1+0x46a0] ;  /* 0x0046a00001047983 */ /* 0x000f240000300a00 */
        /* <DEDUP_REMOVED lines=9> */
[----:B------:R-:W-:Y:S01]  /*5d5a0*/  STL.64 [R1+0x4548], R4 ;  /* 0x0045480401007387 */ /* 0x000fe20000100a00 */
[----:B----4-:R-:W-:Y:S02]  /*5d5b0*/  HMMA.16816.F32.BF16 R20, R20, R24, R8 ;  /* 0x000000181414723c */ /* 0x010fe40000041808 */
[----:B------:R-:W4:Y:S01]  /*5d5c0*/  LDL.LU.64 R8, [R1+0x4680] ;  /* 0x0046800001087983 */ /* 0x000f220000300a00 */
[----:B------:R-:W-:Y:S02]  /*5d5d0*/  IMAD.MOV.U32 R2, RZ, RZ, R24 ;  /* 0x000000ffff027224 */ /* 0x000fe400078e0018 */
[----:B------:R-:W-:Y:S11]  /*5d5e0*/  IMAD.MOV.U32 R0, RZ, RZ, R25 ;  /* 0x000000ffff007224 */ /* 0x000ff600078e0019 */
[----:B------:R-:W-:Y:S07]  /*5d5f0*/  @!UPT UIADD3 URZ, URZ, URZ, URZ ;  /* 0x0000003f3f3ff290 */ /* 0x000fee000fffe03f */
[----:B------:R0:W-:Y:S01]  /*5d600*/  STL.64 [R1+0x320], R20 ;  /* 0x0003201401007387 */ /* 0x0001e20000100a00 */
[----:B------:R2:W-:Y:S02]  /*5d610*/  STL.64 [R1+0x328], R22 ;  /* 0x0003281601007387 */ /* 0x0005e40000100a00 */
[----:B-1----:R-:W4:Y:S02]  /*5d620*/  LDL.LU.64 R26, [R1+0x4678] ;  /* 0x00467800011a7983 */ /* 0x002f240000300a00 */
[----:B------:R-:W4:Y:S01]  /*5d630*/  LDL.LU.64 R24, [R1+0x4670] ;  /* 0x0046700001187983 */ /* 0x000f220000300a00 */
[----:B0-----:R-:W3:Y:S01]  /*5d640*/  LDL.LU R20, [R1+0x8d0] ;  /* 0x0008d00001147983 */ /* 0x001ee20000300800 */
[----:B------:R-:W3:Y:S02]  /*5d650*/  LDL.LU R21, [R1+0x8d4] ;  /* 0x0008d40001157983 */ /* 0x000ee40000300800 */
[----:B--2---:R-:W2:Y:S02]  /*5d660*/  LDL.LU R22, [R1+0x8d8] ;  /* 0x0008d80001167983 */ /* 0x004ea40000300800 */
[----:B------:R-:W2:Y:S01]  /*5d670*/  LDL.LU R23, [R1+0x8dc] ;  /* 0x0008dc0001177983 */ /* 0x000ea20000300800 */
[C---:B----4-:R-:W-:Y:S01]  /*5d680*/  HMMA.16816.F32.BF16 R8, R24.reuse, R8, R16 ;  /* 0x000000081808723c */ /* 0x050fe20000041810 */
[----:B------:R-:W4:Y:S01]  /*5d690*/  LDL.LU.64 R18, [R1+0x4668] ;  /* 0x0046680001127983 */ /* 0x000f220000300a00 */
[----:B------:R-:W4:Y:S11]  /*5d6a0*/  LDL.LU.64 R16, [R1+0x4660] ;  /* 0x0046600001107983 */ /* 0x000f360000300a00 */
[----:B------:R-:W-:Y:S10]  /*5d6b0*/  @!UPT UIADD3 URZ, URZ, URZ, URZ ;  /* 0x0000003f3f3ff290 */ /* 0x000ff4000fffe03f */
        /* <DEDUP_REMOVED lines=23> */
[----:B0-----:R-:W3:Y:S01]  /*5d830*/  LDL.LU.64 R10, [R1+0x4618] ;  /* 0x00461800010a7983 */ /* 0x001ee20000300a00 */
[----:B------:R-:W3:Y:S02]  /*5d840*/  LDL.LU.64 R8, [R1+0x4610] ;  /* 0x0046100001087983 */ /* 0x000ee40000300a00 */
[----:B------:R-:W-:Y:S01]  /*5d850*/  STL.64 [R1+0x44f0], R16 ;  /* 0x0044f01001007387 */ /* 0x000fe20000100a00 */
[C---:B---3--:R-:W-:Y:S11]  /*5d860*/  HMMA.16816.F32.BF16 R8, R24.reuse, R12, R8 ;  /* 0x0000000c1808723c */ /* 0x048ff60000041808 */
[----:B------:R-:W-:Y:S11]  /*5d870*/  @!UPT UIADD3 URZ, URZ, URZ, URZ ;  /* 0x0000003f3f3ff290 */ /* 0x000ff6000fffe03f */
[----:B------:R-:W-:Y:S01]  /*5d880*/  @!UPT UIADD3 URZ, URZ, URZ, URZ ;  /* 0x0000003f3f3ff290 */ /* 0x000fe2000fffe03f */
[----:B------:R-:W-:Y:S01]  /*5d890*/  STL.64 [R1+0x150], R8 ;  /* 0x0001500801007387 */ /* 0x000fe20000100a00 */
[----:B------:R0:W-:Y:S03]  /*5d8a0*/  STL.64 [R1+0x158], R10 ;  /* 0x0001580a01007387 */ /* 0x0001e60000100a00 */
[----:B0-----:R-:W2:Y:S01]  /*5d8b0*/  LDL.LU.64 R10, [R1+0x4608] ;  /* 0x00460800010a7983 */ /* 0x001ea20000300a00 */
[----:B------:R-:W3:Y:S02]  /*5d8c0*/  LDL.LU.64 R8, [R1+0x4600] ;  /* 0x0046000001087983 */ /* 0x000ee40000300a00 */
[----:B------:R-:W2:Y:S01]  /*5d8d0*/  LDL.64 R16, [R1] ;  /* 0x0000000001107983 */ /* 0x000ea20000100a00 */
[----:B---3--:R-:W-:Y:S01]  /*5d8e0*/  HMMA.16816.F32.BF16 R20, R24, R8, R20 ;  /* 0x000000081814723c */ /* 0x008fe20000041814 */
[----:B--2---:R-:W-:Y:S11]  /*5d8f0*/  STL.64 [R1+0x4508], R16 ;  /* 0x0045081001007387 */ /* 0x004ff60000100a00 */
[----:B------:R-:W-:Y:S11]  /*5d900*/  @!UPT UIADD3 URZ, URZ, URZ, URZ ;  /* 0x0000003f3f3ff290 */ /* 0x000ff6000fffe03f */
[----:B------:R-:W-:Y:S01]  /*5d910*/  STL.64 [R1+0x140], R20 ;  /* 0x0001401401007387 */ /* 0x000fe20000100a00 */
[----:B------:R-:W-:Y:S02]  /*5d920*/  STL.64 [R1+0x148], R22 ;  /* 0x0001481601007387 */ /* 0x000fe40000100a00 */
        /* <DEDUP_REMOVED lines=19> */
[----:B0-----:R-:W2:Y:S01]  /*5da60*/  LDL.LU R8, [R1+0xc0] ;  /* 0x0000c00001087983 */ /* 0x001ea20000300800 */
[----:B------:R-:W2:Y:S02]  /*5da70*/  LDL.LU R9, [R1+0xc4] ;  /* 0x0000c40001097983 */ /* 0x000ea40000300800 */
[----:B------:R-:W2:Y:S02]  /*5da80*/  LDL.LU R10, [R1+0xc8] ;  /* 0x0000c800010a7983 */ /* 0x000ea40000300800 */
[----:B------:R-:W2:Y:S02]  /*5da90*/  LDL.LU R11, [R1+0xcc] ;  /* 0x0000cc00010b7983 */ /* 0x000ea40000300800 */
        /* <DEDUP_REMOVED lines=17> */
[----:B------:R-:W2:Y:S01]  /*5dbb0*/  LDL R16, [R1+0x1e0] ;  /* 0x0001e00001107983 */ /* 0x000ea20000100800 */
[----:B------:R-:W-:Y:S02]  /*5dbc0*/  IMAD.MOV.U32 R17, RZ, RZ, R15 ;  /* 0x000000ffff117224 */ /* 0x000fe400078e000f */
[----:B------:R-:W3:Y:S03]  /*5dbd0*/  LDL.LU R15, [R1+0x45e0] ;  /* 0x0045e000010f7983 */ /* 0x000ee60000300800 */
[----:B--2---:R-:W-:Y:S01]  /*5dbe0*/  STL.64 [R1+0x45c8], R16 ;  /* 0x0045c81001007387 */ /* 0x004fe20000100a00 */
[----:B------:R4:W-:Y:S02]  /*5dbf0*/  STL.64 [R1+0x4590], R4 ;  /* 0x0045900401007387 */ /* 0x0009e40000100a00 */
[----:B0-----:R-:W2:Y:S02]  /*5dc00*/  LDL.LU R8, [R1+0x900] ;  /* 0x0009000001087983 */ /* 0x001ea40000300800 */
[----:B------:R-:W2:Y:S01]  /*5dc10*/  LDL.LU R9, [R1+0x904] ;  /* 0x0009040001097983 */ /* 0x000ea20000300800 */
[----:B------:R-:W2:Y:S01]  /*5dc20*/  LDL.LU R10, [R1+0x908] ;  /* 0x00090800010a7983 */ /* 0x000ea20000300800 */
[----:B------:R-:W2:Y:S03]  /*5dc30*/  LDL.LU R11, [R1+0x90c] ;  /* 0x00090c00010b7983 */ /* 0x000ea60000300800 */
[----:B---3--:R-:W0:Y:S01]  /*5dc40*/  LDSM.16.MT88.4 R20, [R15+0x8080] ;  /* 0x008080000f14783b */ /* 0x008e220000004200 */
[----:B----4-:R-:W-:-:S02]  /*5dc50*/  IMAD.MOV.U32 R4, RZ, RZ, R19 ;  /* 0x000000ffff047224 */ /* 0x010fc400078e0013 */
[----:B------:R-:W-:Y:S01]  /*5dc60*/  IMAD.MOV.U32 R5, RZ, RZ, R18 ;  /* 0x000000ffff057224 */ /* 0x000fe200078e0012 */
[----:B--2---:R-:W-:Y:S01]  /*5dc70*/  STL.64 [R1+0x45a0], R10 ;  /* 0x0045a00a01007387 */ /* 0x004fe20000100a00 */
[----:B------:R-:W-:Y:S03]  /*5dc80*/  STL.64 [R1+0x4598], R8 ;  /* 0x0045980801007387 */ /* 0x000fe60000100a00 */
[----:B------:R1:W-:Y:S02]  /*5dc90*/  STL.64 [R1+0x45a8], R4 ;  /* 0x0045a80401007387 */ /* 0x0003e40000100a00 */
[----:B-1----:R-:W-:Y:S02]  /*5dca0*/  IMAD.MOV.U32 R4, RZ, RZ, R7 ;  /* 0x000000ffff047224 */ /* 0x002fe400078e0007 */
[----:B------:R-:W-:-:S05]  /*5dcb0*/  IMAD.MOV.U32 R5, RZ, RZ, R6 ;  /* 0x000000ffff057224 */ /* 0x000fca00078e0006 */
[----:B------:R1:W-:Y:S04]  /*5dcc0*/  STL.64 [R1+0x45c0], R4 ;  /* 0x0045c00401007387 */ /* 0x0003e80000100a00 */
        /* <DEDUP_REMOVED lines=15> */
[----:B------:R-:W4:Y:S01]  /*5ddc0*/  LDL.LU R11, [R1+0x91c] ;  /* 0x00091c00010b7983 */ /* 0x000f220000300800 */
[C---:B--2---:R-:W-:Y:S01]  /*5ddd0*/  HMMA.16816.F32.BF16 R16, R24.reuse, R16, R4 ;  /* 0x000000101810723c */ /* 0x044fe20000041804 */
[----:B----4-:R-:W-:Y:S01]  /*5dde0*/  STL.64 [R1+0x45b8], R10 ;  /* 0x0045b80a01007387 */ /* 0x010fe20000100a00 */
[----:B---3--:R1:W-:Y:S03]  /*5ddf0*/  STL.64 [R1+0x45b0], R8 ;  /* 0x0045b00801007387 */ /* 0x0083e60000100a00 */
[----:B-1----:R-:W2:Y:S01]  /*5de00*/  LDL.LU R8, [R1+0x920] ;  /* 0x0009200001087983 */ /* 0x002ea20000300800 */
[----:B------:R-:W2:Y:S02]  /*5de10*/  LDL.LU R9, [R1+0x924] ;  /* 0x0009240001097983 */ /* 0x000ea40000300800 */
[----:B------:R-:W2:Y:S02]  /*5de20*/  LDL.LU R10, [R1+0x928] ;  /* 0x00092800010a7983 */ /* 0x000ea40000300800 */
[----:B------:R-:W2:Y:S01]  /*5de30*/  LDL.LU R11, [R1+0x92c] ;  /* 0x00092c00010b7983 */ /* 0x000ea20000300800 */
[----:B------:R-:W-:Y:S01]  /*5de40*/  STL [R1+0x44e8], R15 ;  /* 0x0044e80f01007387 */ /* 0x000fe20000100800 */
[----:B------:R-:W-:Y:S02]  /*5de50*/  STL.64 [R1+0x44e0], R12 ;  /* 0x0044e00c01007387 */ /* 0x000fe40000100a00 */
[----:B0-----:R-:W-:Y:S02]  /*5de60*/  STL.64 [R1+0x4408], R22 ;  /* 0x0044081601007387 */ /* 0x001fe40000100a00 */
[----:B------:R-:W-:Y:S01]  /*5de70*/  STL.64 [R1+0x4400], R20 ;  /* 0x0044001401007387 */ /* 0x000fe20000100a00 */
[----:B------:R-:W3:Y:S01]  /*5de80*/  LDL.LU.64 R6, [R1+0x45d8] ;  /* 0x0045d80001067983 */ /* 0x000ee20000300a00 */
[----:B------:R-:W3:Y:S05]  /*5de90*/  LDL.LU.64 R4, [R1+0x45d0] ;  /* 0x0045d00001047983 */ /* 0x000eea0000300a00 */
[----:B------:R0:W-:Y:S02]  /*5dea0*/  STL.64 [R1+0x130], R16 ;  /* 0x0001301001007387 */ /* 0x0001e40000100a00 */
[----:B------:R3:W-:Y:S01]  /*5deb0*/  STL.64 [R1+0x138], R18 ;  /* 0x0001381201007387 */ /* 0x0007e20000100a00 */
[----:B0-----:R-:W3:Y:S02]  /*5dec0*/  LDL.LU.64 R16, [R1+0x45c8] ;  /* 0x0045c80001107983 */ /* 0x001ee40000300a00 */
[C---:B---3--:R-:W-:Y:S02]  /*5ded0*/  HMMA.16816.F32.BF16 R16, R24.reuse, R16, R4 ;  /* 0x000000101810723c */ /* 0x048fe40000041804 */
[----:B------:R-:W2:Y:S11]  /*5dee0*/  LDL.LU.64 R4, [R1+0x45c0] ;  /* 0x0045c00001047983 */ /* 0x000eb60000300a00 */
[----:B------:R-:W-:Y:S10]  /*5def0*/  @!UPT UIADD3 URZ, URZ, URZ, URZ ;  /* 0x0000003f3f3ff290 */ /* 0x000ff4000fffe03f */
[----:B------:R0:W-:Y:S01]  /*5df00*/  STL.64 [R1+0x120], R16 ;  /* 0x0001201001007387 */ /* 0x0001e20000100a00 */
[----:B------:R-:W-:Y:S03]  /*5df10*/  STL.64 [R1+0x128], R18 ;  /* 0x0001281201007387 */ /* 0x000fe60000100a00 */
[----:B0-----:R-:W3:Y:S01]  /*5df20*/  LDL.64 R16, [R1+0x10] ;  /* 0x0000100001107983 */ /* 0x001ee20000100a00 */
[----:B------:R-:W-:Y:S02]  /*5df30*/  IMAD.MOV.U32 R12, RZ, RZ, R14 ;  /* 0x000000ffff0c7224 */ /* 0x000fe400078e000e */
[----:B------:R-:W-:Y:S01]  /*5df40*/  IMAD.MOV.U32 R13, RZ, RZ, R3 ;  /* 0x000000ffff0d7224 */ /* 0x000fe200078e0003 */
[----:B---3--:R0:W-:Y:S04]  /*5df50*/  STL.64 [R1+0x4510], R16 ;  /* 0x0045101001007387 */ /* 0x0081e80000100a00 */
[----:B0-----:R-:W3:Y:S01]  /*5df60*/  LDL.LU R16, [R1+0x930] ;  /* 0x0009300001107983 */ /* 0x001ee20000300800 */
[----:B------:R-:W3:Y:S02]  /*5df70*/  LDL.LU R17, [R1+0x934] ;  /* 0x0009340001117983 */ /* 0x000ee40000300800 */
[----:B------:R-:W3:Y:S02]  /*5df80*/  LDL.LU R18, [R1+0x938] ;  /* 0x0009380001127983 */ /* 0x000ee40000300800 */
[----:B------:R-:W3:Y:S02]  /*5df90*/  LDL.LU R19, [R1+0x93c] ;  /* 0x00093c0001137983 */ /* 0x000ee40000300800 */
[C---:B---3--:R-:W-:Y:S01]  /*5dfa0*/  HMMA.16816.F32.BF16 R12, R24.reuse, R12, R16 ;  /* 0x0000000c180c723c */ /* 0x048fe20000041810 */
[----:B------:R-:W3:Y:S11]  /*5dfb0*/  LDL.64 R16, [R1+0x20] ;  /* 0x0000200001107983 */ /* 0x000ef60000100a00 */
[----:B------:R-:W-:Y:S11]  /*5dfc0*/  @!UPT UIADD3 URZ, URZ, URZ, URZ ;  /* 0x0000003f3f3ff290 */ /* 0x000ff6000fffe03f */
[----:B------:R0:W-:Y:S01]  /*5dfd0*/  STL.64 [R1+0x110], R12 ;  /* 0x0001100c01007387 */ /* 0x0001e20000100a00 */
[----:B------:R1:W-:Y:S03]  /*5dfe0*/  STL.64 [R1+0x118], R14 ;  /* 0x0001180e01007387 */ /* 0x0003e60000100a00 */
[----:B0-----:R-:W4:Y:S01]  /*5dff0*/  LDL.LU R12, [R1+0x450] ;  /* 0x00045000010c7983 */ /* 0x001f220000300800 */
[----:B------:R-:W4:Y:S02]  /*5e000*/  LDL.LU R13, [R1+0x454] ;  /* 0x00045400010d7983 */ /* 0x000f240000300800 */
[----:B-1----:R-:W3:Y:S02]  /*5e010*/  LDL.LU R14, [R1+0x458] ;  /* 0x00045800010e7983 */ /* 0x002ee40000300800 */
[----:B------:R-:W3:Y:S01]  /*5e020*/  LDL.LU R15, [R1+0x45c] ;  /* 0x00045c00010f7983 */ /* 0x000ee20000300800 */
[C---:B--2---:R-:W-:Y:S01]  /*5e030*/  HMMA.16816.F32.BF16 R4, R24.reuse, R4, R8 ;  /* 0x000000041804723c */ /* 0x044fe20000041808 */
        /* <DEDUP_REMOVED lines=13> */
[----:B------:R-:W3:Y:S02]  /*5e110*/  LDL.LU.64 R8, [R1+0x45b0] ;  /* 0x0045b00001087983 */ /* 0x000ee40000300a00 */
        /* <DEDUP_REMOVED lines=37> */
[----:B0-----:R-:W2:Y:S01]  /*5e370*/  LDL.LU.64 R6, [R1+0x4530] ;  /* 0x0045300001067983 */ /* 0x001ea20000300a00 */
[----:B------:R-:W2:Y:S02]  /*5e380*/  LDL.LU.64 R4, [R1+0x4528] ;  /* 0x0045280001047983 */ /* 0x000ea40000300a00 */
[----:B------:R-:W-:Y:S02]  /*5e390*/  IMAD.MOV.U32 R20, RZ, RZ, R2 ;  /* 0x000000ffff147224 */ /* 0x000fe400078e0002 */
[----:B------:R-:W-:Y:S02]  /*5e3a0*/  IMAD.MOV.U32 R21, RZ, RZ, R0 ;  /* 0x000000ffff157224 */ /* 0x000fe400078e0000 */
[----:B------:R-:W-:-:S02]  /*5e3b0*/  IMAD.MOV.U32 R3, RZ, RZ, R16 ;  /* 0x000000ffff037224 */ /* 0x000fc400078e0010 */
[----:B------:R-:W-:-:S03]  /*5e3c0*/  IMAD.MOV.U32 R2, RZ, RZ, R17 ;  /* 0x000000ffff027224 */ /* 0x000fc600078e0011 */
[----:B---3--:R-:W-:Y:S01]  /*5e3d0*/  HMMA.16816.F32.BF16 R24, R24, R20, R8 ;  /* 0x000000141818723c */ /* 0x008fe20000041808 */
[----:B------:R-:W3:Y:S11]  /*5e3e0*/  LDL.LU R8, [R1+0x440] ;  /* 0x0004400001087983 */ /* 0x000ef60000300800 */
[----:B------:R-:W-:Y:S11]  /*5e3f0*/  @!UPT UIADD3 URZ, URZ, URZ, URZ ;  /* 0x0000003f3f3ff290 */ /* 0x000ff6000fffe03f */
[----:B------:R0:W-:Y:S01]  /*5e400*/  STL.64 [R1+0xb0], R24 ;  /* 0x0000b01801007387 */ /* 0x0001e20000100a00 */
[----:B------:R1:W-:Y:S02]  /*5e410*/  STL.64 [R1+0xb8], R26 ;  /* 0x0000b81a01007387 */ /* 0x0003e40000100a00 */
[----:B------:R-:W3:Y:S02]  /*5e420*/  LDL.LU R9, [R1+0x444] ;  /* 0x0004440001097983 */ /* 0x000ee40000300800 */
[----:B------:R-:W3:Y:S01]  /*5e430*/  LDL.LU R10, [R1+0x448] ;  /* 0x00044800010a7983 */ /* 0x000ee20000300800 */
[----:B------:R-:W3:Y:S01]  /*5e440*/  LDL.LU R11, [R1+0x44c] ;  /* 0x00044c00010b7983 */ /* 0x000ee20000300800 */
[C---:B--2---:R-:W-:Y:S03]  /*5e450*/  HMMA.16816.F32.BF16 R12, R4.reuse, R16, R12 ;  /* 0x00000010040c723c */ /* 0x044fe6000004180c */
[----:B0-----:R-:W2:Y:S01]  /*5e460*/  LDL.LU R24, [R1+0x430] ;  /* 0x0004300001187983 */ /* 0x001ea20000300800 */
[----:B------:R-:W2:Y:S02]  /*5e470*/  LDL.LU R25, [R1+0x434] ;  /* 0x0004340001197983 */ /* 0x000ea40000300800 */
[----:B-1----:R-:W2:Y:S02]  /*5e480*/  LDL.LU R26, [R1+0x438] ;  /* 0x00043800011a7983 */ /* 0x002ea40000300800 */
[----:B------:R-:W2:Y:S01]  /*5e490*/  LDL.LU R27, [R1+0x43c] ;  /* 0x00043c00011b7983 */ /* 0x000ea20000300800 */
[----:B------:R0:W-:Y:S04]  /*5e4a0*/  STL.64 [R1+0x4418], R20 ;  /* 0x0044181401007387 */ /* 0x0001e80000100a00 */
[----:B0-----:R-:W4:Y:S01]  /*5e4b0*/  LDL.LU R20, [R1+0x470] ;  /* 0x0004700001147983 */ /* 0x001f220000300800 */
[----:B------:R-:W4:Y:S02]  /*5e4c0*/  LDL.LU R21, [R1+0x474] ;  /* 0x0004740001157983 */ /* 0x000f240000300800 */
[----:B------:R-:W4:Y:S02]  /*5e4d0*/  LDL.LU R22, [R1+0x478] ;  /* 0x0004780001167983 */ /* 0x000f240000300800 */
[----:B------:R-:W4:Y:S05]  /*5e4e0*/  LDL.LU R23, [R1+0x47c] ;  /* 0x00047c0001177983 */ /* 0x000f2a0000300800 */
[----:B------:R-:W-:Y:S01]  /*5e4f0*/  STL.64 [R1+0x480], R12 ;  /* 0x0004800c01007387 */ /* 0x000fe20000100a00 */
[----:B------:R0:W-:Y:S03]  /*5e500*/  STL.64 [R1+0x488], R14 ;  /* 0x0004880e01007387 */ /* 0x0001e60000100a00 */
[----:B0-----:R-:W2:Y:S01]  /*5e510*/  LDL.LU.64 R14, [R1+0x4520] ;  /* 0x00452000010e7983 */ /* 0x001ea20000300a00 */
[----:B------:R-:W2:Y:S02]  /*5e520*/  LDL.LU.64 R12, [R1+0x4518] ;  /* 0x00451800010c7983 */ /* 0x000ea40000300a00 */
[----:B------:R-:W4:Y:S02]  /*5e530*/  LDL.LU.64 R16, [R1+0x4510] ;  /* 0x0045100001107983 */ /* 0x000f240000300a00 */
[C---:B----4-:R-:W-:Y:S11]  /*5e540*/  HMMA.16816.F32.BF16 R20, R4.reuse, R16, R20 ;  /* 0x000000100414723c */ /* 0x050ff60000041814 */
[----:B------:R-:W-:Y:S11]  /*5e550*/  @!UPT UIADD3 URZ, URZ, URZ, URZ ;  /* 0x0000003f3f3ff290 */ /* 0x000ff6000fffe03f */
[----:B------:R-:W-:Y:S01]  /*5e560*/  @!UPT UIADD3 URZ, URZ, URZ, URZ ;  /* 0x0000003f3f3ff290 */ /* 0x000fe2000fffe03f */
        /* <DEDUP_REMOVED lines=13> */
[----:B------:R-:W2:Y:S02]  /*5e640*/  LDL.LU.64 R16, [R1+0x44f0] ;  /* 0x0044f00001107983 */ /* 0x000ea40000300a00 */
[----:B------:R-:W-:Y:S01]  /*5e650*/  STL.64 [R1+0x44a8], R22 ;  /* 0x0044a81601007387 */ /* 0x000fe20000100a00 */
[----:B------:R0:W-:Y:S04]  /*5e660*/  STL.64 [R1+0x44a0], R20 ;  /* 0x0044a01401007387 */ /* 0x0001e80000100a00 */
[----:B0-----:R-:W4:Y:S01]  /*5e670*/  LDL.64 R20, [R1+0x1e0] ;  /* 0x0001e00001147983 */ /* 0x001f220000100a00 */
[C---:B--2---:R-:W-:Y:S03]  /*5e680*/  HMMA.16816.F32.BF16 R12, R4.reuse, R16, R12 ;  /* 0x00000010040c723c */ /* 0x044fe6000004180c */
[----:B----4-:R0:W-:Y:S04]  /*5e690*/  STL.64 [R1+0x44b8], R20 ;  /* 0x0044b81401007387 */ /* 0x0101e80000100a00 */
[----:B0-----:R-:W2:Y:S11]  /*5e6a0*/  LDL.64 R20, [R1+0x30] ;  /* 0x0000300001147983 */ /* 0x001eb60000100a00 */
[----:B------:R-:W-:Y:S05]  /*5e6b0*/  @!UPT UIADD3 URZ, URZ, URZ, URZ ;  /* 0x0000003f3f3ff290 */ /* 0x000fea000fffe03f */
[----:B------:R-:W-:Y:S02]  /*5e6c0*/  STL.64 [R1+0x450], R12 ;  /* 0x0004500c01007387 */ /* 0x000fe40000100a00 */
[----:B------:R0:W-:Y:S02]  /*5e6d0*/  STL.64 [R1+0x458], R14 ;  /* 0x0004580e01007387 */ /* 0x0001e40000100a00 */
[----:B0-----:R-:W4:Y:S01]  /*5e6e0*/  LDL.LU R15, [R1+0x44e8] ;  /* 0x0044e800010f7983 */ /* 0x001f220000300800 */
[----:B------:R-:W3:Y:S02]  /*5e6f0*/  LDL.LU.64 R12, [R1+0x44e0] ;  /* 0x0044e000010c7983 */ /* 0x000ee40000300a00 */
[----:B------:R0:W-:Y:S02]  /*5e700*/  STL.64 [R1+0x44b0], R16 ;  /* 0x0044b01001007387 */ /* 0x0001e40000100a00 */
        /* <DEDUP_REMOVED lines=14> */
[----:B0-----:R-:W3:Y:S01]  /*5e7f0*/  LDL.LU.64 R10, [R1+0x44d8] ;  /* 0x0044d800010a7983 */ /* 0x001ee20000300a00 */
[----:B------:R-:W2:Y:S02]  /*5e800*/  LDL.LU.64 R8, [R1+0x44d0] ;  /* 0x0044d00001087983 */ /* 0x000ea40000300a00 */
[----:B------:R-:W-:Y:S02]  /*5e810*/  IMAD.MOV.U32 R14, RZ, RZ, R20 ;  /* 0x000000ffff0e7224 */ /* 0x000fe400078e0014 */
[----:B------:R-:W-:Y:S01]  /*5e820*/  IMAD.MOV.U32 R0, RZ, RZ, R21 ;  /* 0x000000ffff007224 */ /* 0x000fe200078e0015 */
[C---:B--2---:R-:W-:Y:S01]  /*5e830*/  HMMA.16816.F32.BF16 R24, R4.reuse, R8, R24 ;  /* 0x000000080418723c */ /* 0x044fe20000041818 */
[----:B---3--:R-:W-:Y:S01]  /*5e840*/  STL.64 [R1+0x43a0], R10 ;  /* 0x0043a00a01007387 */ /* 0x008fe20000100a00 */
[----:B------:R0:W-:Y:S11]  /*5e850*/  STL.64 [R1+0x4398], R8 ;  /* 0x0043980801007387 */ /* 0x0001f60000100a00 */
[----:B------:R-:W-:Y:S10]  /*5e860*/  @!UPT UIADD3 URZ, URZ, URZ, URZ ;  /* 0x0000003f3f3ff290 */ /* 0x000ff4000fffe03f */
[----:B------:R-:W-:Y:S01]  /*5e870*/  STL.64 [R1+0x430], R24 ;  /* 0x0004301801007387 */ /* 0x000fe20000100a00 */
[----:B------:R-:W-:Y:S02]  /*5e880*/  STL.64 [R1+0x438], R26 ;  /* 0x0004381a01007387 */ /* 0x000fe40000100a00 */
[----:B----4-:R-:W1:Y:S01]  /*5e890*/  LDSM.16.MT88.4 R24, [R15+0x8100] ;  /* 0x008100000f18783b */ /* 0x010e620000004200 */
[C---:B------:R-:W-:Y:S01]  /*5e8a0*/  HMMA.16816.F32.BF16 R16, R4.reuse, R20, R16 ;  /* 0x000000140410723c */ /* 0x040fe20000041810 */
[----:B0-----:R-:W2:Y:S04]  /*5e8b0*/  LDL.64 R8, [R1+0x1d0] ;  /* 0x0001d00001087983 */ /* 0x001ea80000100a00 */
[----:B-1----:R-:W-:Y:S01]  /*5e8c0*/  STL.64 [R1+0x4298], R26 ;  /* 0x0042981a01007387 */ /* 0x002fe20000100a00 */
[----:B------:R0:W-:Y:S03]  /*5e8d0*/  STL.64 [R1+0x4290], R24 ;  /* 0x0042901801007387 */ /* 0x0001e60000100a00 */
[----:B0-----:R-:W3:Y:S01]  /*5e8e0*/  LDL.LU R24, [R1+0x790] ;  /* 0x0007900001187983 */ /* 0x001ee20000300800 */
[----:B------:R-:W3:Y:S02]  /*5e8f0*/  LDL.LU R25, [R1+0x794] ;  /* 0x0007940001197983 */ /* 0x000ee40000300800 */
[----:B------:R-:W3:Y:S02]  /*5e900*/  LDL.LU R26, [R1+0x798] ;  /* 0x00079800011a7983 */ /* 0x000ee40000300800 */
[----:B------:R-:W3:Y:S09]  /*5e910*/  LDL.LU R27, [R1+0x79c] ;  /* 0x00079c00011b7983 */ /* 0x000ef20000300800 */
[----:B------:R-:W-:Y:S01]  /*5e920*/  STL.64 [R1+0x420], R16 ;  /* 0x0004201001007387 */ /* 0x000fe20000100a00 */
[----:B------:R0:W-:Y:S03]  /*5e930*/  STL.64 [R1+0x428], R18 ;  /* 0x0004281201007387 */ /* 0x0001e60000100a00 */
[----:B0-----:R-:W4:Y:S01]  /*5e940*/  LDL.LU.64 R18, [R1+0x44c8] ;  /* 0x0044c80001127983 */ /* 0x001f220000300a00 */
[----:B------:R-:W4:Y:S02]  /*5e950*/  LDL.LU.64 R16, [R1+0x44c0] ;  /* 0x0044c00001107983 */ /* 0x000f240000300a00 */
[----:B------:R-:W4:Y:S02]  /*5e960*/  LDL.LU.64 R20, [R1+0x44b8] ;  /* 0x0044b80001147983 */ /* 0x000f240000300a00 */
[----:B------:R-:W-:Y:S01]  /*5e970*/  STL [R1+0x4374], R0 ;  /* 0x0043740001007387 */ /* 0x000fe20000100800 */
[----:B------:R-:W-:Y:S01]  /*5e980*/  STL [R1+0x4370], R14 ;  /* 0x0043700e01007387 */ /* 0x000fe20000100800 */
[----:B--2---:R-:W-:Y:S01]  /*5e990*/  IMAD.MOV.U32 R28, RZ, RZ, R8 ;  /* 0x000000ffff1c7224 */ /* 0x004fe200078e0008 */
[C---:B----4-:R-:W-:Y:S01]  /*5e9a0*/  HMMA.16816.F32.BF16 R16, R4.reuse, R20, R16 ;  /* 0x000000140410723c */ /* 0x050fe20000041810 */
[----:B------:R-:W-:Y:S11]  /*5e9b0*/  IMAD.MOV.U32 R15, RZ, RZ, R21 ;  /* 0x000000ffff0f7224 */ /* 0x000ff600078e0015 */
[----:B------:R-:W-:Y:S11]  /*5e9c0*/  @!UPT UIADD3 URZ, URZ, URZ, URZ ;  /* 0x0000003f3f3ff290 */ /* 0x000ff6000fffe03f */
[----:B------:R0:W-:Y:S01]  /*5e9d0*/  STL.64 [R1+0x7a0], R16 ;  /* 0x0007a01001007387 */ /* 0x0001e20000100a00 */
[----:B------:R1:W-:Y:S03]  /*5e9e0*/  STL.64 [R1+0x7a8], R18 ;  /* 0x0007a81201007387 */ /* 0x0003e60000100a00 */
[----:B0-----:R-:W2:Y:S01]  /*5e9f0*/  LDL.LU.64 R16, [R1+0x44b0] ;  /* 0x0044b00001107983 */ /* 0x001ea20000300a00 */
[----:B-1----:R-:W-:Y:S02]  /*5ea00*/  IMAD.MOV.U32 R18, RZ, RZ, R20 ;  /* 0x000000ffff127224 */ /* 0x002fe400078e0014 */
[----:B------:R-:W4:Y:S02]  /*5ea10*/  LDL.LU.64 R22, [R1+0x44a8] ;  /* 0x0044a80001167983 */ /* 0x000f240000300a00 */
[----:B------:R-:W2:Y:S01]  /*5ea20*/  LDL.LU.64 R20, [R1+0x44a0] ;  /* 0x0044a00001147983 */ /* 0x000ea20000300a00 */
[----:B------:R-:W-:Y:S01]  /*5ea30*/  STL [R1+0x437c], R15 ;  /* 0x00437c0f01007387 */ /* 0x000fe20000100800 */
[----:B------:R3:W-:Y:S02]  /*5ea40*/  STL.64 [R1+0x4480], R12 ;  /* 0x0044800c01007387 */ /* 0x0007e40000100a00 */
[----:B---3--:R-:W-:Y:S01]  /*5ea50*/  HMMA.16816.F32.BF16 R12, R4, R8, R24 ;  /* 0x00000008040c723c */ /* 0x008fe20000041818 */
[----:B------:R-:W-:Y:S01]  /*5ea60*/  STL [R1+0x4378], R18 ;  /* 0x0043781201007387 */ /* 0x000fe20000100800 */
[----:B------:R-:W-:Y:S11]  /*5ea70*/  IMAD.MOV.U32 R19, RZ, RZ, R9 ;  /* 0x000000ffff137224 */ /* 0x000ff600078e0009 */
[----:B------:R-:W-:Y:S10]  /*5ea80*/  @!UPT UIADD3 URZ, URZ, URZ, URZ ;  /* 0x0000003f3f3ff290 */ /* 0x000ff4000fffe03f */
[----:B------:R-:W-:Y:S01]  /*5ea90*/  STL.64 [R1+0x790], R12 ;  /* 0x0007900c01007387 */ /* 0x000fe20000100a00 */
[----:B------:R-:W-:Y:S02]  /*5eaa0*/  STL.64 [R1+0x798], R14 ;  /* 0x0007980e01007387 */ /* 0x000fe40000100a00 */
[----:B------:R-:W3:Y:S02]  /*5eab0*/  LDL.LU R8, [R1+0x650] ;  /* 0x0006500001087983 */ /* 0x000ee40000300800 */
[----:B------:R-:W3:Y:S01]  /*5eac0*/  LDL.LU R9, [R1+0x654] ;  /* 0x0006540001097983 */ /* 0x000ee20000300800 */
[----:B------:R-:W2:Y:S01]  /*5ead0*/  LDL.LU R10, [R1+0x658] ;  /* 0x00065800010a7983 */ /* 0x000ea20000300800 */
[----:B------:R-:W2:Y:S03]  /*5eae0*/  LDL.LU R11, [R1+0x65c] ;  /* 0x00065c00010b7983 */ /* 0x000ea60000300800 */
[----:B--2---:R-:W-:Y:S01]  /*5eaf0*/  STL.64 [R1+0x43b0], R10 ;  /* 0x0043b00a01007387 */ /* 0x004fe20000100a00 */
[----:B---3--:R0:W-:Y:S03]  /*5eb00*/  STL.64 [R1+0x43a8], R8 ;  /* 0x0043a80801007387 */ /* 0x0081e60000100a00 */
[----:B0-----:R-:W2:Y:S01]  /*5eb10*/  LDL.LU R8, [R1+0x660] ;  /* 0x0006600001087983 */ /* 0x001ea20000300800 */
[----:B------:R-:W2:Y:S02]  /*5eb20*/  LDL.LU R9, [R1+0x664] ;  /* 0x0006640001097983 */ /* 0x000ea40000300800 */
[----:B------:R-:W3:Y:S02]  /*5eb30*/  LDL.LU R10, [R1+0x668] ;  /* 0x00066800010a7983 */ /* 0x000ee40000300800 */
[----:B------:R-:W3:Y:S02]  /*5eb40*/  LDL.LU R11, [R1+0x66c] ;  /* 0x00066c00010b7983 */ /* 0x000ee40000300800 */
[----:B---3--:R-:W-:Y:S01]  /*5eb50*/  STL.64 [R1+0x43c0], R10 ;  /* 0x0043c00a01007387 */ /* 0x008fe20000100a00 */
[----:B--2---:R4:W-:Y:S02]  /*5eb60*/  STL.64 [R1+0x43b8], R8 ;  /* 0x0043b80801007387 */ /* 0x0049e40000100a00 */
[----:B----4-:R-:W-:-:S02]  /*5eb70*/  IMAD.MOV.U32 R8, RZ, RZ, R23 ;  /* 0x000000ffff087224 */ /* 0x010fc400078e0017 */
[----:B------:R-:W-:-:S05]  /*5eb80*/  IMAD.MOV.U32 R9, RZ, RZ, R22 ;  /* 0x000000ffff097224 */ /* 0x000fca00078e0016 */
[----:B------:R0:W-:Y:S02]  /*5eb90*/  STL.64 [R1+0x43d0], R8 ;  /* 0x0043d00801007387 */ /* 0x0001e40000100a00 */
[----:B0-----:R-:W-:Y:S02]  /*5eba0*/  IMAD.MOV.U32 R8, RZ, RZ, R21 ;  /* 0x000000ffff087224 */ /* 0x001fe400078e0015 */
[----:B------:R-:W-:-:S05]  /*5ebb0*/  IMAD.MOV.U32 R9, RZ, RZ, R20 ;  /* 0x000000ffff097224 */ /* 0x000fca00078e0014 */
[----:B------:R0:W-:Y:S01]  /*5ebc0*/  STL.64 [R1+0x43e8], R8 ;  /* 0x0043e80801007387 */ /* 0x0001e20000100a00 */
[----:B------:R-:W2:Y:S02]  /*5ebd0*/  LDL R27, [R1+0x1de0] ;  /* 0x001de000011b7983 */ /* 0x000ea40000100800 */
[----:B0-----:R-:W-:Y:S02]  /*5ebe0*/  IMAD.MOV.U32 R8, RZ, RZ, R3 ;  /* 0x000000ffff087224 */ /* 0x001fe400078e0003 */
[----:B------:R-:W-:Y:S01]  /*5ebf0*/  IMAD.MOV.U32 R9, RZ, RZ, R2 ;  /* 0x000000ffff097224 */ /* 0x000fe200078e0002 */
[----:B--2---:R0:W-:Y:S01]  /*5ec00*/  STL [R1+0x43c8], R27 ;  /* 0x0043c81b01007387 */ /* 0x0041e20000100800 */
[----:B------:R-:W2:Y:S02]  /*5ec10*/  LDL.LU R24, [R1+0x670] ;  /* 0x0006700001187983 */ /* 0x000ea40000300800 */
[----:B------:R-:W2:Y:S02]  /*5ec20*/  LDL.LU R25, [R1+0x674] ;  /* 0x0006740001197983 */ /* 0x000ea40000300800 */
[----:B------:R-:W3:Y:S01]  /*5ec30*/  LDL.LU R26, [R1+0x678] ;  /* 0x00067800011a7983 */ /* 0x000ee20000300800 */
[----:B0-----:R-:W3:Y:S01]  /*5ec40*/  LDL.LU R27, [R1+0x67c] ;  /* 0x00067c00011b7983 */ /* 0x001ee20000300800 */
[----:B------:R0:W-:Y:S03]  /*5ec50*/  STL.64 [R1+0x4410], R8 ;  /* 0x0044100801007387 */ /* 0x0001e60000100a00 */
        /* <DEDUP_REMOVED lines=10> */
[----:B----4-:R-:W-:Y:S01]  /*5ed00*/  STL.64 [R1+0x4438], R10 ;  /* 0x0044380a01007387 */ /* 0x010fe20000100a00 */
[----:B--2---:R0:W-:Y:S03]  /*5ed10*/  STL.64 [R1+0x4430], R8 ;  /* 0x0044300801007387 */ /* 0x0041e60000100a00 */
[----:B0-----:R-:W2:Y:S04]  /*5ed20*/  LDL.64 R8, [R1+0x180] ;  /* 0x0001800001087983 */ /* 0x001ea80000100a00 */
[----:B--2---:R0:W-:Y:S04]  /*5ed30*/  STL.64 [R1+0x4448], R8 ;  /* 0x0044480801007387 */ /* 0x0041e80000100a00 */
[----:B0-----:R-:W2:Y:S04]  /*5ed40*/  LDL.64 R8, [R1+0x190] ;  /* 0x0001900001087983 */ /* 0x001ea80000100a00 */
[----:B--2---:R0:W-:Y:S04]  /*5ed50*/  STL.64 [R1+0x4460], R8 ;  /* 0x0044600801007387 */ /* 0x0041e80000100a00 */
[----:B0-----:R-:W2:Y:S04]  /*5ed60*/  LDL.64 R8, [R1+0x1a0] ;  /* 0x0001a00001087983 */ /* 0x001ea80000100a00 */
[----:B--2---:R-:W-:Y:S01]  /*5ed70*/  STL.64 [R1+0x4478], R8 ;  /* 0x0044780801007387 */ /* 0x004fe20000100a00 */
[----:B------:R-:W2:Y:S03]  /*5ed80*/  LDL.64 R20, [R1+0x170] ;  /* 0x0001700001147983 */ /* 0x000ea60000100a00 */
        /* <DEDUP_REMOVED lines=10> */
[----:B------:R0:W-:Y:S02]  /*5ee30*/  STL.64 [R1+0x4488], R12 ;  /* 0x0044880c01007387 */ /* 0x0001e40000100a00 */
[----:B------:R-:W2:Y:S01]  /*5ee40*/  LDL.64 R8, [R1+0x1b0] ;  /* 0x0001b00001087983 */ /* 0x000ea20000100a00 */
[----:B0-----:R-:W3:Y:S04]  /*5ee50*/  LDL.64 R12, [R1+0x1c0] ;  /* 0x0001c000010c7983 */ /* 0x001ee80000100a00 */
[----:B--2---:R0:W-:Y:S04]  /*5ee60*/  STL.64 [R1+0x4498], R8 ;  /* 0x0044980801007387 */ /* 0x0041e80000100a00 */
        /* <DEDUP_REMOVED lines=20> */
[----:B------:R-:W4:Y:S02]  /*5efb0*/  LDL.LU R26, [R1+0x688] ;  /* 0x00068800011a7983 */ /* 0x000f240000300800 */
[----:B------:R-:W4:Y:S01]  /*5efc0*/  LDL.LU R27, [R1+0x68c] ;  /* 0x00068c00011b7983 */ /* 0x000f220000300800 */
[----:B------:R-:W-:Y:S01]  /*5efd0*/  HMMA.16816.F32.BF16 R8, R4, R12, R8 ;  /* 0x0000000c0408723c */ /* 0x000fe20000041808 */
[----:B------:R-:W-:-:S02]  /*5efe0*/  IMAD.MOV.U32 R3, RZ, RZ, R12 ;  /* 0x000000ffff037224 */ /* 0x000fc400078e000c */
[----:B------:R-:W-:Y:S01]  /*5eff0*/  IMAD.MOV.U32 R29, RZ, RZ, R13 ;  /* 0x000000ffff1d7224 */ /* 0x000fe200078e000d */
[----:B----4-:R-:W-:Y:S01]  /*5f000*/  STL.64 [R1+0x43f8], R26 ;  /* 0x0043f81a01007387 */ /* 0x010fe20000100a00 */
[----:B---3--:R0:W-:Y:S03]  /*5f010*/  STL.64 [R1+0x43f0], R24 ;  /* 0x0043f01801007387 */ /* 0x0081e60000100a00 */
[----:B0-----:R-:W3:Y:S01]  /*5f020*/  LDL.LU R24, [R1+0x690] ;  /* 0x0006900001187983 */ /* 0x001ee20000300800 */
[----:B------:R-:W3:Y:S02]  /*5f030*/  LDL.LU R25, [R1+0x694] ;  /* 0x0006940001197983 */ /* 0x000ee40000300800 */
[----:B------:R-:W3:Y:S02]  /*5f040*/  LDL.LU R26, [R1+0x698] ;  /* 0x00069800011a7983 */ /* 0x000ee40000300800 */
[----:B------:R-:W3:Y:S01]  /*5f050*/  LDL.LU R27, [R1+0x69c] ;  /* 0x00069c00011b7983 */ /* 0x000ee20000300800 */
[----:B------:R-:W-:Y:S01]  /*5f060*/  STL [R1+0x4384], R19 ;  /* 0x0043841301007387 */ /* 0x000fe20000100800 */
[----:B------:R-:W-:Y:S08]  /*5f070*/  STL [R1+0x4380], R28 ;  /* 0x0043801c01007387 */ /* 0x000ff00000100800 */
[----:B------:R0:W-:Y:S02]  /*5f080*/  STL.64 [R1+0x780], R8 ;  /* 0x0007800801007387 */ /* 0x0001e40000100a00 */
[----:B------:R-:W-:Y:S01]  /*5f090*/  STL.64 [R1+0x788], R10 ;  /* 0x0007880a01007387 */ /* 0x000fe20000100a00 */
[----:B0-----:R-:W4:Y:S01]  /*5f0a0*/  LDL.LU.64 R8, [R1+0x4498] ;  /* 0x0044980001087983 */ /* 0x001f220000300a00 */
[----:B------:R-:W4:Y:S02]  /*5f0b0*/  LDL.LU.64 R14, [R1+0x4490] ;  /* 0x00449000010e7983 */ /* 0x000f240000300a00 */
[----:B------:R-:W4:Y:S02]  /*5f0c0*/  LDL.LU.64 R12, [R1+0x4488] ;  /* 0x00448800010c7983 */ /* 0x000f240000300a00 */
[----:B------:R-:W-:Y:S01]  /*5f0d0*/  STL [R1+0x438c], R29 ;  /* 0x00438c1d01007387 */ /* 0x000fe20000100800 */
[----:B------:R-:W-:Y:S01]  /*5f0e0*/  STL [R1+0x4388], R3 ;  /* 0x0043880301007387 */ /* 0x000fe20000100800 */
[C---:B----4-:R-:W-:Y:S01]  /*5f0f0*/  HMMA.16816.F32.BF16 R12, R4.reuse, R8, R12 ;  /* 0x00000008040c723c */ /* 0x050fe2000004180c */
[----:B------:R-:W-:Y:S11]  /*5f100*/  IMAD.MOV.U32 R2, RZ, RZ, R9 ;  /* 0x000000ffff027224 */ /* 0x000ff600078e0009 */
[----:B------:R-:W-:Y:S11]  /*5f110*/  @!UPT UIADD3 URZ, URZ, URZ, URZ ;  /* 0x0000003f3f3ff290 */ /* 0x000ff6000fffe03f */
[----:B------:R0:W-:Y:S01]  /*5f120*/  STL.64 [R1+0x770], R12 ;  /* 0x0007700c01007387 */ /* 0x0001e20000100a00 */
[----:B------:R1:W-:Y:S03]  /*5f130*/  STL.64 [R1+0x778], R14 ;  /* 0x0007780e01007387 */ /* 0x0003e60000100a00 */
[----:B0-----:R-:W4:Y:S01]  /*5f140*/  LDL.LU.64 R12, [R1+0x4480] ;  /* 0x00448000010c7983 */ /* 0x001f220000300a00 */
[----:B-1----:R-:W-:Y:S02]  /*5f150*/  IMAD.MOV.U32 R14, RZ, RZ, R8 ;  /* 0x000000ffff0e7224 */ /* 0x002fe400078e0008 */
[----:B------:R-:W2:Y:S03]  /*5f160*/  LDL.LU.64 R8, [R1+0x4478] ;  /* 0x0044780001087983 */ /* 0x000ea60000300a00 */
        /* <DEDUP_REMOVED lines=23> */
[----:B------:R0:W-:Y:S01]  /*5f2e0*/  STL.64 [R1+0x740], R20 ;  /* 0x0007401401007387 */ /* 0x0001e20000100a00 */
[----:B------:R-:W-:Y:S03]  /*5f2f0*/  STL.64 [R1+0x748], R22 ;  /* 0x0007481601007387 */ /* 0x000fe60000100a00 */
        /* <DEDUP_REMOVED lines=13> */
[----:B------:R-:W3:Y:S01]  /*5f3d0*/  LDL.LU.64 R8, [R1+0x4410] ;  /* 0x0044100001087983 */ /* 0x000ee20000300a00 */
[----:B------:R-:W3:Y:S02]  /*5f3e0*/  LDL.LU.64 R22, [R1+0x4408] ;  /* 0x0044080001167983 */ /* 0x000ee40000300a00 */
[----:B------:R-:W3:Y:S11]  /*5f3f0*/  LDL.LU.64 R20, [R1+0x4400] ;  /* 0x0044000001147983 */ /* 0x000ef60000300a00 */
[----:B------:R-:W-:Y:S08]  /*5f400*/  @!UPT UIADD3 URZ, URZ, URZ, URZ ;  /* 0x0000003f3f3ff290 */ /* 0x000ff0000fffe03f */
        /* <DEDUP_REMOVED lines=21> */
[----:B------:R-:W3:Y:S11]  /*5f560*/  LDL.LU R27, [R1+0x43c8] ;  /* 0x0043c800011b7983 */ /* 0x000ef60000300800 */
[----:B------:R-:W-:Y:S10]  /*5f570*/  @!UPT UIADD3 URZ, URZ, URZ, URZ ;  /* 0x0000003f3f3ff290 */ /* 0x000ff4000fffe03f */
        /* <DEDUP_REMOVED lines=10> */
[----:B------:R-:W4:Y:S02]  /*5f620*/  LDL.LU.64 R8, [R1+0x43a8] ;  /* 0x0043a80001087983 */ /* 0x000f240000300a00 */
[----:B------:R-:W-:Y:S01]  /*5f630*/  STL.64 [R1+0x4250], R16 ;  /* 0x0042501001007387 */ /* 0x000fe20000100a00 */
[C---:B----4-:R-:W-:Y:S11]  /*5f640*/  HMMA.16816.F32.BF16 R8, R20.reuse, R12, R8 ;  /* 0x0000000c1408723c */ /* 0x050ff60000041808 */
[----:B------:R-:W-:Y:S11]  /*5f650*/  @!UPT UIADD3 URZ, URZ, URZ, URZ ;  /* 0x0000003f3f3ff290 */ /* 0x000ff6000fffe03f */
[----:B------:R-:W-:Y:S01]  /*5f660*/  @!UPT UIADD3 URZ, URZ, URZ, URZ ;  /* 0x0000003f3f3ff290 */ /* 0x000fe2000fffe03f */
[----:B------:R-:W-:Y:S01]  /*5f670*/  STL.64 [R1+0x650], R8 ;  /* 0x0006500801007387 */ /* 0x000fe20000100a00 */
[----:B------:R0:W-:Y:S03]  /*5f680*/  STL.64 [R1+0x658], R10 ;  /* 0x0006580a01007387 */ /* 0x0001e60000100a00 */
[----:B0-----:R-:W2:Y:S01]  /*5f690*/  LDL.LU.64 R10, [R1+0x43a0] ;  /* 0x0043a000010a7983 */ /* 0x001ea20000300a00 */
[----:B------:R-:W4:Y:S02]  /*5f6a0*/  LDL.LU.64 R8, [R1+0x4398] ;  /* 0x0043980001087983 */ /* 0x000f240000300a00 */
[----:B------:R-:W-:Y:S01]  /*5f6b0*/  STL.64 [R1+0x4258], R12 ;  /* 0x0042580c01007387 */ /* 0x000fe20000100a00 */
[----:B----4-:R-:W-:Y:S01]  /*5f6c0*/  HMMA.16816.F32.BF16 R4, R20, R8, R4 ;  /* 0x000000081404723c */ /* 0x010fe20000041804 */
[----:B--2---:R-:W-:Y:S01]  /*5f6d0*/  STL.64 [R1+0x4248], R10 ;  /* 0x0042480a01007387 */ /* 0x004fe20000100a00 */
[----:B------:R-:W-:Y:S11]  /*5f6e0*/  STL.64 [R1+0x4240], R8 ;  /* 0x0042400801007387 */ /* 0x000ff60000100a00 */
[----:B------:R-:W-:Y:S10]  /*5f6f0*/  @!UPT UIADD3 URZ, URZ, URZ, URZ ;  /* 0x0000003f3f3ff290 */ /* 0x000ff4000fffe03f */
[----:B------:R-:W-:Y:S01]  /*5f700*/  STL.64 [R1+0x640], R4 ;  /* 0x0006400401007387 */ /* 0x000fe20000100a00 */
[----:B------:R-:W-:Y:S02]  /*5f710*/  STL.64 [R1+0x648], R6 ;  /* 0x0006480601007387 */ /* 0x000fe40000100a00 */
[----:B------:R-:W2:Y:S02]  /*5f720*/  LDL.LU R24, [R1+0x390] ;  /* 0x0003900001187983 */ /* 0x000ea40000300800 */
[----:B------:R-:W2:Y:S01]  /*5f730*/  LDL.LU R25, [R1+0x394] ;  /* 0x0003940001197983 */ /* 0x000ea20000300800 */
[----:B---3--:R0:W1:Y:S04]  /*5f740*/  LDSM.16.MT88.4 R4, [R27+0x8180] ;  /* 0x008180001b04783b */ /* 0x0080680000004200 */
[----:B------:R-:W3:Y:S04]  /*5f750*/  LDL.LU R26, [R1+0x398] ;  /* 0x00039800011a7983 */ /* 0x000ee80000300800 */
[----:B0-----:R-:W3:Y:S01]  /*5f760*/  LDL.LU R27, [R1+0x39c] ;  /* 0x00039c00011b7983 */ /* 0x001ee20000300800 */
[----:B------:R-:W-:-:S02]  /*5f770*/  IMAD.MOV.U32 R8, RZ, RZ, R3 ;  /* 0x000000ffff087224 */ /* 0x000fc400078e0003 */
[----:B------:R-:W-:Y:S01]  /*5f780*/  IMAD.MOV.U32 R9, RZ, RZ, R19 ;  /* 0x000000ffff097224 */ /* 0x000fe200078e0013 */
[----:B---3--:R-:W-:Y:S01]  /*5f790*/  STL.64 [R1+0x42a8], R26 ;  /* 0x0042a81a01007387 */ /* 0x008fe20000100a00 */
[----:B--2---:R0:W-:Y:S02]  /*5f7a0*/  STL.64 [R1+0x42a0], R24 ;  /* 0x0042a01801007387 */ /* 0x0041e40000100a00 */
[----:B0-----:R-:W-:Y:S02]  /*5f7b0*/  IMAD.MOV.U32 R24, RZ, RZ, R14 ;  /* 0x000000ffff187224 */ /* 0x001fe400078e000e */
[----:B------:R-:W-:Y:S01]  /*5f7c0*/  IMAD.MOV.U32 R25, RZ, RZ, R29 ;  /* 0x000000ffff197224 */ /* 0x000fe200078e001d */
[----:B------:R-:W2:Y:S01]  /*5f7d0*/  LDL.LU R14, [R1+0x4390] ;  /* 0x00439000010e7983 */ /* 0x000ea20000300800 */
[----:B------:R-:W3:Y:S03]  /*5f7e0*/  LDL.LU R29, [R1+0x438c] ;  /* 0x00438c00011d7983 */ /* 0x000ee60000300800 */
[----:B------:R0:W-:Y:S01]  /*5f7f0*/  STL.64 [R1+0x42b8], R24 ;  /* 0x0042b81801007387 */ /* 0x0001e20000100a00 */
[----:B------:R-:W4:Y:S02]  /*5f800*/  LDL.LU R3, [R1+0x4388] ;  /* 0x0043880001037983 */ /* 0x000f240000300800 */
[----:B------:R-:W2:Y:S02]  /*5f810*/  LDL.LU R19, [R1+0x4384] ;  /* 0x0043840001137983 */ /* 0x000ea40000300800 */
[----:B------:R1:W-:Y:S01]  /*5f820*/  STL.64 [R1+0x42c0], R8 ;  /* 0x0042c00801007387 */ /* 0x0003e20000100a00 */
[----:B0-----:R-:W2:Y:S01]  /*5f830*/  LDL.LU R24, [R1+0x5c0] ;  /* 0x0005c00001187983 */ /* 0x001ea20000300800 */
[----:B------:R-:W2:Y:S02]  /*5f840*/  LDL.LU R25, [R1+0x5c4] ;  /* 0x0005c40001197983 */ /* 0x000ea40000300800 */
[----:B------:R-:W2:Y:S02]  /*5f850*/  LDL.LU R26, [R1+0x5c8] ;  /* 0x0005c800011a7983 */ /* 0x000ea40000300800 */
[----:B------:R-:W2:Y:S02]  /*5f860*/  LDL.LU R27, [R1+0x5cc] ;  /* 0x0005cc00011b7983 */ /* 0x000ea40000300800 */
[----:B-1----:R-:W-:-:S02]  /*5f870*/  IMAD.MOV.U32 R8, RZ, RZ, R28 ;  /* 0x000000ffff087224 */ /* 0x002fc400078e001c */
[----:B------:R-:W-:Y:S01]  /*5f880*/  IMAD.MOV.U32 R9, RZ, RZ, R15 ;  /* 0x000000ffff097224 */ /* 0x000fe200078e000f */
[----:B--2---:R-:W-:Y:S01]  /*5f890*/  STL.64 [R1+0x42d0], R26 ;  /* 0x0042d01a01007387 */ /* 0x004fe20000100a00 */
[----:B------:R-:W-:Y:S02]  /*5f8a0*/  STL.64 [R1+0x42c8], R24 ;  /* 0x0042c81801007387 */ /* 0x000fe40000100a00 */
[----:B------:R-:W2:Y:S02]  /*5f8b0*/  LDL.LU R28, [R1+0x4380] ;  /* 0x00438000011c7983 */ /* 0x000ea40000300800 */
[----:B------:R-:W2:Y:S01]  /*5f8c0*/  LDL.LU R15, [R1+0x437c] ;  /* 0x00437c00010f7983 */ /* 0x000ea20000300800 */
[----:B------:R0:W-:Y:S02]  /*5f8d0*/  STL.64 [R1+0x42d8], R8 ;  /* 0x0042d80801007387 */ /* 0x0001e40000100a00 */
[----:B0-----:R-:W-:Y:S02]  /*5f8e0*/  IMAD.MOV.U32 R8, RZ, RZ, R18 ;  /* 0x000000ffff087224 */ /* 0x001fe400078e0012 */
        /* <DEDUP_REMOVED lines=19> */
[----:B----4-:R-:W-:-:S02]  /*5fa20*/  IMAD.MOV.U32 R8, RZ, RZ, R3 ;  /* 0x000000ffff087224 */ /* 0x010fc400078e0003 */
[----:B---3--:R-:W-:Y:S01]  /*5fa30*/  IMAD.MOV.U32 R9, RZ, RZ, R29 ;  /* 0x000000ffff097224 */ /* 0x008fe200078e001d */
[----:B------:R-:W3:Y:S04]  /*5fa40*/  LDL.LU R3, [R1+0x4368] ;  /* 0x0043680001037983 */ /* 0x000ee80000300800 */
[----:B------:R-:W-:Y:S04]  /*5fa50*/  STL.64 [R1+0x4320], R8 ;  /* 0x0043200801007387 */ /* 0x000fe80000100a00 */
[----:B--2---:R-:W-:Y:S01]  /*5fa60*/  STL.64 [R1+0x4300], R26 ;  /* 0x0043001a01007387 */ /* 0x004fe20000100a00 */
[----:B------:R0:W-:Y:S03]  /*5fa70*/  STL.64 [R1+0x42f8], R24 ;  /* 0x0042f81801007387 */ /* 0x0001e60000100a00 */
[----:B0-----:R-:W2:Y:S01]  /*5fa80*/  LDL.LU R24, [R1+0x5f0] ;  /* 0x0005f00001187983 */ /* 0x001ea20000300800 */
[----:B------:R-:W2:Y:S02]  /*5fa90*/  LDL.LU R25, [R1+0x5f4] ;  /* 0x0005f40001197983 */ /* 0x000ea40000300800 */
[----:B------:R-:W4:Y:S02]  /*5faa0*/  LDL.LU R26, [R1+0x5f8] ;  /* 0x0005f800011a7983 */ /* 0x000f240000300800 */
[----:B------:R-:W4:Y:S02]  /*5fab0*/  LDL.LU R27, [R1+0x5fc] ;  /* 0x0005fc00011b7983 */ /* 0x000f240000300800 */
[----:B------:R-:W-:-:S02]  /*5fac0*/  IMAD.MOV.U32 R8, RZ, RZ, R28 ;  /* 0x000000ffff087224 */ /* 0x000fc400078e001c */
[----:B------:R-:W-:-:S05]  /*5fad0*/  IMAD.MOV.U32 R9, RZ, RZ, R19 ;  /* 0x000000ffff097224 */ /* 0x000fca00078e0013 */
[----:B------:R-:W-:Y:S04]  /*5fae0*/  STL.64 [R1+0x4338], R8 ;  /* 0x0043380801007387 */ /* 0x000fe80000100a00 */
[----:B----4-:R-:W-:Y:S01]  /*5faf0*/  STL.64 [R1+0x4318], R26 ;  /* 0x0043181a01007387 */ /* 0x010fe20000100a00 */
[----:B--2---:R0:W-:Y:S03]  /*5fb00*/  STL.64 [R1+0x4310], R24 ;  /* 0x0043101801007387 */ /* 0x0041e60000100a00 */
        /* <DEDUP_REMOVED lines=17> */
[----:B------:R-:W4:Y:S02]  /*5fc20*/  LDL.LU R26, [R1+0x628] ;  /* 0x00062800011a7983 */ /* 0x000f240000300800 */
[----:B------:R-:W4:Y:S02]  /*5fc30*/  LDL.LU R27, [R1+0x62c] ;  /* 0x00062c00011b7983 */ /* 0x000f240000300800 */
[----:B------:R-:W-:Y:S01]  /*5fc40*/  IMAD.MOV.U32 R8, RZ, RZ, R14 ;  /* 0x000000ffff087224 */ /* 0x000fe200078e000e */
[----:B----4-:R-:W-:Y:S01]  /*5fc50*/  STL.64 [R1+0x4360], R26 ;  /* 0x0043601a01007387 */ /* 0x010fe20000100a00 */
[----:B--2---:R0:W-:Y:S03]  /*5fc60*/  STL.64 [R1+0x4358], R24 ;  /* 0x0043581801007387 */ /* 0x0041e60000100a00 */
[----:B0-----:R-:W2:Y:S01]  /*5fc70*/  LDL.LU R24, [R1+0x630] ;  /* 0x0006300001187983 */ /* 0x001ea20000300800 */
        /* <DEDUP_REMOVED lines=15> */
[----:B0-----:R-:W2:Y:S01]  /*5fd70*/  LDL.LU.64 R12, [R1+0x20] ;  /* 0x00002000010c7983 */ /* 0x001ea20000300a00 */
[----:B------:R-:W-:-:S07]  /*5fd80*/  IMAD.MOV.U32 R9, RZ, RZ, R0 ;  /* 0x000000ffff097224 */ /* 0x000fce00078e0000 */
[C---:B------:R-:W-:Y:S01]  /*5fd90*/  HMMA.16816.F32.BF16 R8, R20.reuse, R8, R24 ;  /* 0x000000081408723c */ /* 0x040fe20000041818 */
[----:B--2---:R0:W-:Y:S04]  /*5fda0*/  STL.64 [R1+0x42b0], R12 ;  /* 0x0042b00c01007387 */ /* 0x0041e80000100a00 */
[----:B0-----:R-:W2:Y:S01]  /*5fdb0*/  LDL.LU R12, [R1+0x5b0] ;  /* 0x0005b000010c7983 */ /* 0x001ea20000300800 */
[----:B------:R-:W2:Y:S02]  /*5fdc0*/  LDL.LU R13, [R1+0x5b4] ;  /* 0x0005b400010d7983 */ /* 0x000ea40000300800 */
[----:B------:R-:W2:Y:S02]  /*5fdd0*/  LDL.LU R14, [R1+0x5b8] ;  /* 0x0005b800010e7983 */ /* 0x000ea40000300800 */
[----:B------:R-:W2:Y:S01]  /*5fde0*/  LDL.LU R15, [R1+0x5bc] ;  /* 0x0005bc00010f7983 */ /* 0x000ea20000300800 */
[----:B------:R-:W4:Y:S04]  /*5fdf0*/  LDL.LU.64 R16, [R1] ;  /* 0x0000000001107983 */ /* 0x000f280000300a00 */
[----:B----4-:R0:W-:Y:S04]  /*5fe00*/  STL.64 [R1+0x4270], R16 ;  /* 0x0042701001007387 */ /* 0x0101e80000100a00 */
[----:B0-----:R-:W4:Y:S01]  /*5fe10*/  LDL.LU.64 R16, [R1+0x10] ;  /* 0x0000100001107983 */ /* 0x001f220000300a00 */
[----:B------:R-:W-:Y:S02]  /*5fe20*/  STL.64 [R1+0x41a8], R6 ;  /* 0x0041a80601007387 */ /* 0x000fe40000100a00 */
[----:B------:R0:W-:Y:S02]  /*5fe30*/  STL.64 [R1+0x41a0], R4 ;  /* 0x0041a00401007387 */ /* 0x0001e40000100a00 */
[----:B0-----:R-:W2:Y:S01]  /*5fe40*/  LDL.LU.64 R4, [R1+0x160] ;  /* 0x0001600001047983 */ /* 0x001ea20000300a00 */
[----:B------:R-:W2:Y:S02]  /*5fe50*/  LDL.LU.64 R26, [R1+0x4360] ;  /* 0x00436000011a7983 */ /* 0x000ea40000300a00 */
[----:B------:R-:W2:Y:S02]  /*5fe60*/  LDL.LU.64 R24, [R1+0x4358] ;  /* 0x0043580001187983 */ /* 0x000ea40000300a00 */
        /* <DEDUP_REMOVED lines=50> */
[----:B0-----:R-:W3:Y:S01]  /*60190*/  LDL.LU R8, [R1+0x2d0] ;  /* 0x0002d00001087983 */ /* 0x001ee20000300800 */
[----:B------:R-:W3:Y:S02]  /*601a0*/  LDL.LU R9, [R1+0x2d4] ;  /* 0x0002d40001097983 */ /* 0x000ee40000300800 */
[----:B-1----:R-:W3:Y:S02]  /*601b0*/  LDL.LU R10, [R1+0x2d8] ;  /* 0x0002d800010a7983 */ /* 0x002ee40000300800 */
[----:B------:R-:W3:Y:S01]  /*601c0*/  LDL.LU R11, [R1+0x2dc] ;  /* 0x0002dc00010b7983 */ /* 0x000ee20000300800 */
[C---:B--2---:R-:W-:Y:S01]  /*601d0*/  HMMA.16816.F32.BF16 R24, R20.reuse, R24, R12 ;  /* 0x000000181418723c */ /* 0x044fe2000004180c */
[----:B------:R-:W2:Y:S11]  /*601e0*/  LDL.LU.64 R12, [R1+0x42b0] ;  /* 0x0042b000010c7983 */ /* 0x000eb60000300a00 */
[----:B------:R-:W-:Y:S11]  /*601f0*/  @!UPT UIADD3 URZ, URZ, URZ, URZ ;  /* 0x0000003f3f3ff290 */ /* 0x000ff6000fffe03f */
[----:B------:R-:W-:Y:S01]  /*60200*/  STL.64 [R1+0x5b0], R24 ;  /* 0x0005b01801007387 */ /* 0x000fe20000100a00 */
[----:B------:R0:W-:Y:S03]  /*60210*/  STL.64 [R1+0x5b8], R26 ;  /* 0x0005b81a01007387 */ /* 0x0001e60000100a00 */
[----:B0-----:R-:W2:Y:S01]  /*60220*/  LDL.LU.64 R26, [R1+0x42a8] ;  /* 0x0042a800011a7983 */ /* 0x001ea20000300a00 */
[----:B------:R-:W2:Y:S02]  /*60230*/  LDL.LU.64 R24, [R1+0x42a0] ;  /* 0x0042a00001187983 */ /* 0x000ea40000300a00 */
[----:B--2---:R-:W-:Y:S01]  /*60240*/  HMMA.16816.F32.BF16 R20, R20, R4, R24 ;  /* 0x000000041414723c */ /* 0x004fe20000041818 */
[----:B------:R-:W2:Y:S01]  /*60250*/  LDL.LU.64 R26, [R1+0x4298] ;  /* 0x00429800011a7983 */ /* 0x000ea20000300a00 */
[----:B------:R-:W2:Y:S11]  /*60260*/  LDL.LU.64 R24, [R1+0x4290] ;  /* 0x0042900001187983 */ /* 0x000eb60000300a00 */
[----:B------:R-:W-:Y:S10]  /*60270*/  @!UPT UIADD3 URZ, URZ, URZ, URZ ;  /* 0x0000003f3f3ff290 */ /* 0x000ff4000fffe03f */
[----:B------:R0:W-:Y:S01]  /*60280*/  STL.64 [R1+0x390], R20 ;  /* 0x0003901401007387 */ /* 0x0001e20000100a00 */
[----:B------:R1:W-:Y:S03]  /*60290*/  STL.64 [R1+0x398], R22 ;  /* 0x0003981601007387 */ /* 0x0003e60000100a00 */
[----:B0-----:R-:W2:Y:S01]  /*602a0*/  LDL.LU R20, [R1+0x2e0] ;  /* 0x0002e00001147983 */ /* 0x001ea20000300800 */
[----:B---3--:R-:W-:Y:S02]  /*602b0*/  IMAD.MOV.U32 R21, RZ, RZ, R3 ;  /* 0x000000ffff157224 */ /* 0x008fe400078e0003 */
[----:B------:R-:W3:Y:S02]  /*602c0*/  LDL.LU R3, [R1+0x4288] ;  /* 0x0042880001037983 */ /* 0x000ee40000300800 */
[----:B-1----:R-:W2:Y:S01]  /*602d0*/  LDL.LU R22, [R1+0x2e8] ;  /* 0x0002e80001167983 */ /* 0x002ea20000300800 */
[----:B------:R-:W2:Y:S01]  /*602e0*/  LDL.LU R23, [R1+0x2ec] ;  /* 0x0002ec0001177983 */ /* 0x000ea20000300800 */
[----:B------:R0:W-:Y:S03]  /*602f0*/  STL.64 [R1+0x41b0], R4 ;  /* 0x0041b00401007387 */ /* 0x0001e60000100a00 */
[----:B0-----:R-:W2:Y:S01]  /*60300*/  LDL.LU R4, [R1+0x310] ;  /* 0x0003100001047983 */ /* 0x001ea20000300800 */
[----:B------:R-:W2:Y:S02]  /*60310*/  LDL.LU R5, [R1+0x314] ;  /* 0x0003140001057983 */ /* 0x000ea40000300800 */
[----:B------:R-:W2:Y:S02]  /*60320*/  LDL.LU R6, [R1+0x318] ;  /* 0x0003180001067983 */ /* 0x000ea40000300800 */
[----:B---3--:R-:W-:-:S07]  /*60330*/  IMAD.MOV.U32 R7, RZ, RZ, R3 ;  /* 0x000000ffff077224 */ /* 0x008fce00078e0003 */
[----:B--2---:R-:W-:Y:S11]  /*60340*/  HMMA.16816.F32.BF16 R4, R24, R12, R4 ;  /* 0x0000000c1804723c */ /* 0x004ff60000041804 */
[----:B------:R-:W-:Y:S11]  /*60350*/  @!UPT UIADD3 URZ, URZ, URZ, URZ ;  /* 0x0000003f3f3ff290 */ /* 0x000ff6000fffe03f */
[----:B------:R-:W-:Y:S01]  /*60360*/  @!UPT UIADD3 URZ, URZ, URZ, URZ ;  /* 0x0000003f3f3ff290 */ /* 0x000fe2000fffe03f */
[----:B------:R-:W-:Y:S01]  /*60370*/  STL.64 [R1+0x310], R4 ;  /* 0x0003100401007387 */ /* 0x000fe20000100a00 */
[----:B------:R0:W-:Y:S02]  /*60380*/  STL.64 [R1+0x318], R6 ;  /* 0x0003180601007387 */ /* 0x0001e40000100a00 */
[----:B------:R-:W2:Y:S02]  /*60390*/  LDL.LU.64 R14, [R1+0x4280] ;  /* 0x00428000010e7983 */ /* 0x000ea40000300a00 */
[----:B0-----:R-:W-:Y:S02]  /*603a0*/  IMAD.MOV.U32 R7, RZ, RZ, R12 ;  /* 0x000000ffff077224 */ /* 0x001fe400078e000c */
[----:B------:R-:W-:Y:S02]  /*603b0*/  IMAD.MOV.U32 R6, RZ, RZ, R13 ;  /* 0x000000ffff067224 */ /* 0x000fe400078e000d */
[----:B------:R-:W2:Y:S03]  /*603c0*/  LDL.LU.64 R12, [R1+0x4278] ;  /* 0x00427800010c7983 */ /* 0x000ea60000300a00 */
[----:B------:R-:W-:Y:S02]  /*603d0*/  STL [R1+0x41f4], R6 ;  /* 0x0041f40601007387 */ /* 0x000fe40000100800 */
[----:B------:R-:W-:Y:S02]  /*603e0*/  STL [R1+0x41f0], R7 ;  /* 0x0041f00701007387 */ /* 0x000fe40000100800 */
[----:B----4-:R-:W-:-:S02]  /*603f0*/  IMAD.MOV.U32 R5, RZ, RZ, R16 ;  /* 0x000000ffff057224 */ /* 0x010fc400078e0010 */
[----:B------:R-:W-:Y:S01]  /*60400*/  IMAD.MOV.U32 R4, RZ, RZ, R17 ;  /* 0x000000ffff047224 */ /* 0x000fe200078e0011 */
[----:B--2---:R-:W-:Y:S01]  /*60410*/  HMMA.16816.F32.BF16 R12, R24, R16, R12 ;  /* 0x00000010180c723c */ /* 0x004fe2000004180c */
[----:B------:R-:W2:Y:S11]  /*60420*/  LDL.LU.64 R16, [R1+0x4270] ;  /* 0x0042700001107983 */ /* 0x000eb60000300a00 */
[----:B------:R-:W-:Y:S11]  /*60430*/  @!UPT UIADD3 URZ, URZ, URZ, URZ ;  /* 0x0000003f3f3ff290 */ /* 0x000ff6000fffe03f */
[----:B------:R-:W-:Y:S01]  /*60440*/  STL.64 [R1+0x300], R12 ;  /* 0x0003000c01007387 */ /* 0x000fe20000100a00 */
[----:B------:R0:W-:Y:S02]  /*60450*/  STL [R1+0x308], R14 ;  /* 0x0003080e01007387 */ /* 0x0001e40000100800 */
[----:B------:R-:W-:Y:S02]  /*60460*/  IMAD.MOV.U32 R3, RZ, RZ, R15 ;  /* 0x000000ffff037224 */ /* 0x000fe400078e000f */
[----:B0-----:R-:W3:Y:S01]  /*60470*/  LDL.LU.64 R14, [R1+0x4268] ;  /* 0x00426800010e7983 */ /* 0x001ee20000300a00 */
[----:B------:R-:W3:Y:S02]  /*60480*/  LDL.LU.64 R12, [R1+0x4260] ;  /* 0x00426000010c7983 */ /* 0x000ee40000300a00 */
[----:B------:R-:W-:Y:S02]  /*60490*/  STL [R1+0x38c8], R3 ;  /* 0x0038c80301007387 */ /* 0x000fe40000100800 */
[----:B--2---:R-:W-:-:S02]  /*604a0*/  IMAD.MOV.U32 R6, RZ, RZ, R16 ;  /* 0x000000ffff067224 */ /* 0x004fc400078e0010 */
[----:B------:R-:W-:Y:S01]  /*604b0*/  IMAD.MOV.U32 R7, RZ, RZ, R17 ;  /* 0x000000ffff077224 */ /* 0x000fe200078e0011 */
[C---:B---3--:R-:W-:Y:S11]  /*604c0*/  HMMA.16816.F32.BF16 R12, R24.reuse, R16, R12 ;  /* 0x00000010180c723c */ /* 0x048ff6000004180c */
[----:B------:R-:W-:Y:S11]  /*604d0*/  @!UPT UIADD3 URZ, URZ, URZ, URZ ;  /* 0x0000003f3f3ff290 */ /* 0x000ff6000fffe03f */
[----:B------:R-:W-:Y:S01]  /*604e0*/  @!UPT UIADD3 URZ, URZ, URZ, URZ ;  /* 0x0000003f3f3ff290 */ /* 0x000fe2000fffe03f */
[----:B------:R0:W-:Y:S01]  /*604f0*/  STL.64 [R1+0x2f0], R12 ;  /* 0x0002f00c01007387 */ /* 0x0001e20000100a00 */
[----:B------:R-:W-:Y:S03]  /*60500*/  STL.64 [R1+0x2f8], R14 ;  /* 0x0002f80e01007387 */ /* 0x000fe60000100a00 */
[----:B0-----:R-:W2:Y:S01]  /*60510*/  LDL.LU.64 R12, [R1+0x4258] ;  /* 0x00425800010c7983 */ /* 0x001ea20000300a00 */
[----:B------:R-:W3:Y:S02]  /*60520*/  LDL.LU.64 R16, [R1+0x4250] ;  /* 0x0042500001107983 */ /* 0x000ee40000300a00 */
[----:B------:R-:W-:Y:S02]  /*60530*/  STL.64 [R1+0x4200], R6 ;  /* 0x0042000601007387 */ /* 0x000fe40000100a00 */
[----:B------:R0:W-:Y:S02]  /*60540*/  STL.64 [R1+0x41f8], R4 ;  /* 0x0041f80401007387 */ /* 0x0001e40000100a00 */
[----:B0-----:R-:W4:Y:S01]  /*60550*/  LDL.LU R4, [R1+0x2c0] ;  /* 0x0002c00001047983 */ /* 0x001f220000300800 */
[----:B------:R-:W4:Y:S02]  /*60560*/  LDL.LU R5, [R1+0x2c4] ;  /* 0x0002c40001057983 */ /* 0x000f240000300800 */
[----:B------:R-:W4:Y:S02]  /*60570*/  LDL.LU R6, [R1+0x2c8] ;  /* 0x0002c80001067983 */ /* 0x000f240000300800 */
[----:B------:R-:W4:Y:S01]  /*60580*/  LDL.LU R7, [R1+0x2cc] ;  /* 0x0002cc0001077983 */ /* 0x000f220000300800 */
[C---:B---3--:R-:W-:Y:S08]  /*60590*/  HMMA.16816.F32.BF16 R20, R24.reuse, R16, R20 ;  /* 0x000000101814723c */ /* 0x048ff00000041814 */
[C---:B--2---:R-:W-:Y:S11]  /*605a0*/  HMMA.16816.F32.BF16 R8, R24.reuse, R12, R8 ;  /* 0x0000000c1808723c */ /* 0x044ff60000041808 */
[----:B------:R-:W-:Y:S04]  /*605b0*/  @!UPT UIADD3 URZ, URZ, URZ, URZ ;  /* 0x0000003f3f3ff290 */ /* 0x000fe8000fffe03f */
[----:B------:R0:W-:Y:S01]  /*605c0*/  STL.64 [R1+0x2e0], R20 ;  /* 0x0002e01401007387 */ /* 0x0001e20000100a00 */
[----:B------:R-:W-:Y:S03]  /*605d0*/  STL.64 [R1+0x2e8], R22 ;  /* 0x0002e81601007387 */ /* 0x000fe60000100a00 */
[----:B0-----:R-:W2:Y:S01]  /*605e0*/  LDL.LU.64 R20, [R1+0x30] ;  /* 0x0000300001147983 */ /* 0x001ea20000300a00 */
[----:B------:R0:W-:Y:S02]  /*605f0*/  STL [R1+0x419c], R16 ;  /* 0x00419c1001007387 */ /* 0x0001e40000100800 */
[----:B------:R1:W-:Y:S01]  /*60600*/  STL [R1+0x4198], R17 ;  /* 0x0041981101007387 */ /* 0x0003e20000100800 */
[----:B0-----:R-:W2:Y:S01]  /*60610*/  LDL.LU R16, [R1+0x2b0] ;  /* 0x0002b00001107983 */ /* 0x001ea20000300800 */
[----:B-1----:R-:W2:Y:S02]  /*60620*/  LDL.LU R17, [R1+0x2b4] ;  /* 0x0002b40001117983 */ /* 0x002ea40000300800 */
[----:B------:R-:W2:Y:S02]  /*60630*/  LDL.LU R18, [R1+0x2b8] ;  /* 0x0002b80001127983 */ /* 0x000ea40000300800 */
[----:B------:R-:W2:Y:S01]  /*60640*/  LDL.LU R19, [R1+0x2bc] ;  /* 0x0002bc0001137983 */ /* 0x000ea20000300800 */
[----:B------:R-:W-:Y:S01]  /*60650*/  STL.64 [R1+0x2d0], R8 ;  /* 0x0002d00801007387 */ /* 0x000fe20000100a00 */
[----:B------:R0:W-:Y:S03]  /*60660*/  STL.64 [R1+0x2d8], R10 ;  /* 0x0002d80a01007387 */ /* 0x0001e60000100a00 */
[----:B0-----:R-:W3:Y:S01]  /*60670*/  LDL.LU.64 R10, [R1+0x4248] ;  /* 0x00424800010a7983 */ /* 0x001ee20000300a00 */
[----:B------:R-:W4:Y:S02]  /*60680*/  LDL.LU.64 R8, [R1+0x4240] ;  /* 0x0042400001087983 */ /* 0x000f240000300a00 */
[C---:B----4-:R-:W-:Y:S11]  /*60690*/  HMMA.16816.F32.BF16 R4, R24.reuse, R8, R4 ;  /* 0x000000081804723c */ /* 0x050ff60000041804 */
[----:B------:R-:W-:Y:S11]  /*606a0*/  @!UPT UIADD3 URZ, URZ, URZ, URZ ;  /* 0x0000003f3f3ff290 */ /* 0x000ff6000fffe03f */
[----:B------:R-:W-:Y:S01]  /*606b0*/  @!UPT UIADD3 URZ, URZ, URZ, URZ ;  /* 0x0000003f3f3ff290 */ /* 0x000fe2000fffe03f */
[----:B------:R0:W-:Y:S01]  /*606c0*/  STL.64 [R1+0x2c0], R4 ;  /* 0x0002c00401007387 */ /* 0x0001e20000100a00 */
[----:B------:R1:W-:Y:S02]  /*606d0*/  STL [R1+0x2c8], R6 ;  /* 0x0002c80601007387 */ /* 0x0003e40000100800 */
[----:B------:R-:W-:Y:S01]  /*606e0*/  IMAD.MOV.U32 R3, RZ, RZ, R7 ;  /* 0x000000ffff037224 */ /* 0x000fe200078e0007 */
[----:B0-----:R-:W4:Y:S01]  /*606f0*/  LDL.LU R4, [R1+0x270] ;  /* 0x0002700001047983 */ /* 0x001f220000300800 */
[----:B------:R-:W4:Y:S02]  /*60700*/  LDL.LU R5, [R1+0x274] ;  /* 0x0002740001057983 */ /* 0x000f240000300800 */
[----:B-1----:R-:W2:Y:S02]  /*60710*/  LDL.LU R6, [R1+0x278] ;  /* 0x0002780001067983 */ /* 0x002ea40000300800 */
[----:B------:R-:W2:Y:S02]  /*60720*/  LDL.LU R7, [R1+0x27c] ;  /* 0x00027c0001077983 */ /* 0x000ea40000300800 */
[----:B--2---:R-:W-:Y:S01]  /*60730*/  STL.64 [R1+0x4210], R6 ;  /* 0x0042100601007387 */ /* 0x004fe20000100a00 */
[----:B----4-:R0:W-:Y:S03]  /*60740*/  STL.64 [R1+0x4208], R4 ;  /* 0x0042080401007387 */ /* 0x0101e60000100a00 */
[----:B0-----:R-:W2:Y:S04]  /*60750*/  LDL.LU.64 R4, [R1+0x1c0] ;  /* 0x0001c00001047983 */ /* 0x001ea80000300a00 */
[----:B--2---:R0:W-:Y:S04]  /*60760*/  STL.64 [R1+0x4220], R4 ;  /* 0x0042200401007387 */ /* 0x0041e80000100a00 */
[----:B0-----:R-:W2:Y:S04]  /*60770*/  LDL.LU.64 R4, [R1+0x1d0] ;  /* 0x0001d00001047983 */ /* 0x001ea80000300a00 */
[----:B--2---:R0:W-:Y:S04]  /*60780*/  STL.64 [R1+0x4238], R4 ;  /* 0x0042380401007387 */ /* 0x0041e80000100a00 */
[----:B0-----:R-:W2:Y:S01]  /*60790*/  LDL.LU.64 R4, [R1+0x1e0] ;  /* 0x0001e00001047983 */ /* 0x001ea20000300a00 */
[----:B---3--:R-:W-:Y:S02]  /*607a0*/  STL.64 [R1+0x4130], R10 ;  /* 0x0041300a01007387 */ /* 0x008fe40000100a00 */
[----:B------:R0:W-:Y:S02]  /*607b0*/  STL.64 [R1+0x4128], R8 ;  /* 0x0041280801007387 */ /* 0x0001e40000100a00 */
[----:B0-----:R-:W3:Y:S01]  /*607c0*/  LDL.LU.64 R8, [R1+0x1b0] ;  /* 0x0001b00001087983 */ /* 0x001ee20000300a00 */
[----:B------:R-:W-:Y:S03]  /*607d0*/  HMMA.16816.F32.BF16 R16, R24, R20, R16 ;  /* 0x000000141810723c */ /* 0x000fe60000041810 */
[----:B---3--:R0:W-:Y:S04]  /*607e0*/  STL.64 [R1+0x4218], R8 ;  /* 0x0042180801007387 */ /* 0x0081e80000100a00 */
        /* <DEDUP_REMOVED lines=10> */
[----:B------:R-:W-:Y:S01]  /*60890*/  STL [R1+0x38cc], R3 ;  /* 0x0038cc0301007387 */ /* 0x000fe20000100800 */
[----:B------:R0:W-:Y:S02]  /*608a0*/  STL.64 [R1+0x2b0], R16 ;  /* 0x0002b01001007387 */ /* 0x0001e40000100a00 */
[----:B0-----:R-:W-:-:S02]  /*608b0*/  IMAD.MOV.U32 R16, RZ, RZ, R20 ;  /* 0x000000ffff107224 */ /* 0x001fc400078e0014 */
[----:B------:R-:W-:Y:S02]  /*608c0*/  IMAD.MOV.U32 R17, RZ, RZ, R21 ;  /* 0x000000ffff117224 */ /* 0x000fe400078e0015 */
[----:B------:R-:W0:Y:S04]  /*608d0*/  LDSM.16.MT88.4 R20, [R2+0xa000] ;  /* 0x00a000000214783b */ /* 0x000e280000004200 */
[----:B------:R-:W-:Y:S01]  /*608e0*/  STL.64 [R1+0x2b8], R18 ;  /* 0x0002b81201007387 */ /* 0x000fe20000100a00 */
[----:B------:R-:W-:Y:S03]  /*608f0*/  STL [R1+0x40ec], R2 ;  /* 0x0040ec0201007387 */ /* 0x000fe60000100800 */
[----:B0-----:R-:W-:Y:S01]  /*60900*/  STL.64 [R1+0x4000], R22 ;  /* 0x0040001601007387 */ /* 0x001fe20000100a00 */
[----:B------:R0:W-:Y:S03]  /*60910*/  STL.64 [R1+0x3ff8], R20 ;  /* 0x003ff81401007387 */ /* 0x0001e60000100a00 */
[----:B0-----:R-:W4:Y:S01]  /*60920*/  LDL.LU R20, [R1+0x2a0] ;  /* 0x0002a00001147983 */ /* 0x001f220000300800 */
[----:B------:R-:W4:Y:S02]  /*60930*/  LDL.LU R21, [R1+0x2a4] ;  /* 0x0002a40001157983 */ /* 0x000f240000300800 */
[----:B------:R-:W4:Y:S02]  /*60940*/  LDL.LU R22, [R1+0x2a8] ;  /* 0x0002a80001167983 */ /* 0x000f240000300800 */
[----:B------:R-:W4:Y:S02]  /*60950*/  LDL.LU R23, [R1+0x2ac] ;  /* 0x0002ac0001177983 */ /* 0x000f240000300800 */
[----:B--2---:R-:W-:-:S02]  /*60960*/  IMAD.MOV.U32 R14, RZ, RZ, R4 ;  /* 0x000000ffff0e7224 */ /* 0x004fc400078e0004 */
[----:B------:R-:W-:Y:S01]  /*60970*/  IMAD.MOV.U32 R29, RZ, RZ, R5 ;  /* 0x000000ffff1d7224 */ /* 0x000fe200078e0005 */
[C---:B----4-:R-:W-:Y:S01]  /*60980*/  HMMA.16816.F32.BF16 R20, R24.reuse, R4, R20 ;  /* 0x000000041814723c */ /* 0x050fe20000041814 */
[----:B------:R-:W3:Y:S11]  /*60990*/  LDL.LU.64 R4, [R1+0x4238] ;  /* 0x0042380001047983 */ /* 0x000ef60000300a00 */
[----:B------:R-:W-:Y:S11]  /*609a0*/  @!UPT UIADD3 URZ, URZ, URZ, URZ ;  /* 0x0000003f3f3ff290 */ /* 0x000ff6000fffe03f */
[----:B------:R0:W-:Y:S01]  /*609b0*/  STL.64 [R1+0x2a0], R20 ;  /* 0x0002a01401007387 */ /* 0x0001e20000100a00 */
[----:B------:R-:W-:Y:S02]  /*609c0*/  IMAD.MOV.U32 R3, RZ, RZ, R23 ;  /* 0x000000ffff037224 */ /* 0x000fe400078e0017 */
[----:B------:R-:W-:Y:S01]  /*609d0*/  STL [R1+0x2a8], R22 ;  /* 0x0002a81601007387 */ /* 0x000fe20000100800 */
[----:B0-----:R-:W2:Y:S01]  /*609e0*/  LDL.LU.64 R20, [R1+0x1a0] ;  /* 0x0001a00001147983 */ /* 0x001ea20000300a00 */
[----:B------:R-:W-:Y:S02]  /*609f0*/  STL [R1+0x40f4], R29 ;  /* 0x0040f41d01007387 */ /* 0x000fe40000100800 */
[----:B------:R-:W-:Y:S02]  /*60a00*/  STL [R1+0x40f0], R14 ;  /* 0x0040f00e01007387 */ /* 0x000fe40000100800 */
[----:B------:R-:W-:Y:S01]  /*60a10*/  STL [R1+0x3a08], R3 ;  /* 0x003a080301007387 */ /* 0x000fe20000100800 */
        /* <DEDUP_REMOVED lines=9> */
[----:B------:R-:W-:Y:S01]  /*60ab0*/  STL [R1+0x40fc], R19 ;  /* 0x0040fc1301007387 */ /* 0x000fe20000100800 */
[----:B------:R-:W-:Y:S01]  /*60ac0*/  STL [R1+0x40f8], R18 ;  /* 0x0040f81201007387 */ /* 0x000fe20000100800 */
[----:B------:R0:W-:Y:S03]  /*60ad0*/  STL.64 [R1+0x41e8], R16 ;  /* 0x0041e81001007387 */ /* 0x0001e60000100a00 */
[----:B0-----:R-:W2:Y:S01]  /*60ae0*/  LDL.LU R16, [R1+0x260] ;  /* 0x0002600001107983 */ /* 0x001ea20000300800 */
[----:B------:R-:W2:Y:S02]  /*60af0*/  LDL.LU R17, [R1+0x264] ;  /* 0x0002640001117983 */ /* 0x000ea40000300800 */
[----:B------:R-:W2:Y:S02]  /*60b00*/  LDL.LU R18, [R1+0x268] ;  /* 0x0002680001127983 */ /* 0x000ea40000300800 */
[----:B------:R-:W2:Y:S01]  /*60b10*/  LDL.LU R19, [R1+0x26c] ;  /* 0x00026c0001137983 */ /* 0x000ea20000300800 */
[----:B---3--:R-:W-:Y:S01]  /*60b20*/  HMMA.16816.F32.BF16 R8, R24, R4, R8 ;  /* 0x000000041808723c */ /* 0x008fe20000041808 */
[----:B------:R-:W-:-:S02]  /*60b30*/  IMAD.MOV.U32 R28, RZ, RZ, R4 ;  /* 0x000000ffff1c7224 */ /* 0x000fc400078e0004 */
[----:B------:R-:W-:Y:S11]  /*60b40*/  IMAD.MOV.U32 R3, RZ, RZ, R5 ;  /* 0x000000ffff037224 */ /* 0x000ff600078e0005 */
[----:B------:R-:W-:Y:S09]  /*60b50*/  @!UPT UIADD3 URZ, URZ, URZ, URZ ;  /* 0x0000003f3f3ff290 */ /* 0x000ff2000fffe03f */
[----:B------:R0:W-:Y:S01]  /*60b60*/  STL.64 [R1+0x280], R8 ;  /* 0x0002800801007387 */ /* 0x0001e20000100a00 */
[----:B------:R-:W-:Y:S03]  /*60b70*/  STL.64 [R1+0x288], R10 ;  /* 0x0002880a01007387 */ /* 0x000fe60000100a00 */
[----:B0-----:R-:W3:Y:S01]  /*60b80*/  LDL.LU.64 R8, [R1+0x4218] ;  /* 0x0042180001087983 */ /* 0x001ee20000300a00 */
[----:B------:R-:W3:Y:S02]  /*60b90*/  LDL.LU.64 R6, [R1+0x4210] ;  /* 0x0042100001067983 */ /* 0x000ee40000300a00 */
[----:B------:R-:W3:Y:S02]  /*60ba0*/  LDL.LU.64 R4, [R1+0x4208] ;  /* 0x0042080001047983 */ /* 0x000ee40000300a00 */
[----:B------:R-:W-:Y:S01]  /*60bb0*/  STL [R1+0x4104], R3 ;  /* 0x0041040301007387 */ /* 0x000fe20000100800 */
        /* <DEDUP_REMOVED lines=8> */
[----:B------:R-:W4:Y:S02]  /*60c40*/  LDL.LU.64 R4, [R1+0x41f8] ;  /* 0x0041f80001047983 */ /* 0x000f240000300a00 */
[----:B------:R-:W2:Y:S02]  /*60c50*/  LDL.LU R8, [R1+0x50] ;  /* 0x0000500001087983 */ /* 0x000ea40000300800 */
[----:B------:R-:W2:Y:S01]  /*60c60*/  LDL.LU R9, [R1+0x54] ;  /* 0x0000540001097983 */ /* 0x000ea20000300800 */
[----:B------:R-:W2:Y:S01]  /*60c70*/  LDL.LU R10, [R1+0x58] ;  /* 0x00005800010a7983 */ /* 0x000ea20000300800 */
[----:B------:R-:W2:Y:S03]  /*60c80*/  LDL.LU R11, [R1+0x5c] ;  /* 0x00005c00010b7983 */ /* 0x000ea60000300800 */
        /* <DEDUP_REMOVED lines=9> */
[----:B------:R-:W-:Y:S01]  /*60d20*/  IMAD.MOV.U32 R9, RZ, RZ, R7 ;  /* 0x000000ffff097224 */ /* 0x000fe200078e0007 */
[----:B------:R-:W2:Y:S01]  /*60d30*/  LDL.LU R6, [R1+0x41f4] ;  /* 0x0041f40001067983 */ /* 0x000ea20000300800 */
[----:B------:R-:W3:Y:S03]  /*60d40*/  LDL.LU R7, [R1+0x41f0] ;  /* 0x0041f00001077983 */ /* 0x000ee60000300800 */
[----:B------:R0:W-:Y:S02]  /*60d50*/  STL.64 [R1+0x4168], R8 ;  /* 0x0041680801007387 */ /* 0x0001e40000100a00 */
[C---:B0-----:R-:W-:Y:S02]  /*60d60*/  HMMA.16816.F32.BF16 R8, R24.reuse, R20, R16 ;  /* 0x000000141808723c */ /* 0x041fe40000041810 */
[----:B------:R-:W-:Y:S11]  /*60d70*/  STL [R1+0x4108], R0 ;  /* 0x0041080001007387 */ /* 0x000ff60000100800 */
[----:B------:R-:W-:Y:S10]  /*60d80*/  @!UPT UIADD3 URZ, URZ, URZ, URZ ;  /* 0x0000003f3f3ff290 */ /* 0x000ff4000fffe03f */
[----:B------:R4:W-:Y:S01]  /*60d90*/  STL.64 [R1+0x260], R8 ;  /* 0x0002600801007387 */ /* 0x0009e20000100a00 */
[----:B------:R-:W-:Y:S02]  /*60da0*/  STL.64 [R1+0x268], R10 ;  /* 0x0002680a01007387 */ /* 0x000fe40000100a00 */
[----:B----4-:R-:W-:Y:S02]  /*60db0*/  IMAD.MOV.U32 R8, RZ, RZ, R5 ;  /* 0x000000ffff087224 */ /* 0x010fe400078e0005 */
[----:B------:R-:W-:Y:S02]  /*60dc0*/  IMAD.MOV.U32 R9, RZ, RZ, R4 ;  /* 0x000000ffff097224 */ /* 0x000fe400078e0004 */
[----:B------:R-:W4:Y:S01]  /*60dd0*/  LDL.LU.64 R4, [R1+0x170] ;  /* 0x0001700001047983 */ /* 0x000f220000300a00 */
[----:B------:R-:W-:Y:S02]  /*60de0*/  IMAD.MOV.U32 R14, RZ, RZ, R20 ;  /* 0x000000ffff0e7224 */ /* 0x000fe400078e0014 */
[----:B------:R-:W-:Y:S01]  /*60df0*/  IMAD.MOV.U32 R2, RZ, RZ, R21 ;  /* 0x000000ffff027224 */ /* 0x000fe200078e0015 */
[----:B----4-:R0:W-:Y:S01]  /*60e00*/  STL.64 [R1+0x41c8], R4 ;  /* 0x0041c80401007387 */ /* 0x0101e20000100a00 */
        /* <DEDUP_REMOVED lines=8> */
[----:B0-----:R-:W2:Y:S04]  /*60e90*/  LDL.LU.64 R4, [R1+0x180] ;  /* 0x0001800001047983 */ /* 0x001ea80000300a00 */
[----:B--2---:R0:W-:Y:S04]  /*60ea0*/  STL.64 [R1+0x41e0], R4 ;  /* 0x0041e00401007387 */ /* 0x0041e80000100a00 */
[----:B0-----:R-:W2:Y:S01]  /*60eb0*/  LDL.LU.64 R4, [R1+0x190] ;  /* 0x0001900001047983 */ /* 0x001ea20000300a00 */
[----:B------:R-:W-:Y:S02]  /*60ec0*/  STL.64 [R1+0x41c0], R22 ;  /* 0x0041c01601007387 */ /* 0x000fe40000100a00 */
[----:B----4-:R0:W-:Y:S02]  /*60ed0*/  STL.64 [R1+0x41b8], R20 ;  /* 0x0041b81401007387 */ /* 0x0101e40000100a00 */
        /* <DEDUP_REMOVED lines=10> */
[----:B------:R-:W-:Y:S01]  /*60f80*/  STL.64 [R1+0x4180], R8 ;  /* 0x0041800801007387 */ /* 0x000fe20000100a00 */
[----:B------:R-:W-:Y:S02]  /*60f90*/  STL.64 [R1+0x4160], R14 ;  /* 0x0041600e01007387 */ /* 0x000fe40000100a00 */
[----:B------:R0:W-:Y:S02]  /*60fa0*/  STL.64 [R1+0x4158], R12 ;  /* 0x0041580c01007387 */ /* 0x0001e40000100a00 */
[----:B0-----:R-:W4:Y:S01]  /*60fb0*/  LDL.LU R12, [R1+0x70] ;  /* 0x00007000010c7983 */ /* 0x001f220000300800 */
[----:B------:R-:W4:Y:S02]  /*60fc0*/  LDL.LU R13, [R1+0x74] ;  /* 0x00007400010d7983 */ /* 0x000f240000300800 */
[----:B------:R-:W2:Y:S02]  /*60fd0*/  LDL.LU R14, [R1+0x78] ;  /* 0x00007800010e7983 */ /* 0x000ea40000300800 */
[----:B------:R-:W2:Y:S01]  /*60fe0*/  LDL.LU R15, [R1+0x7c] ;  /* 0x00007c00010f7983 */ /* 0x000ea20000300800 */
[----:B------:R-:W-:Y:S01]  /*60ff0*/  HMMA.16816.F32.BF16 R16, R24, R4, R16 ;  /* 0x000000041810723c */ /* 0x000fe20000041810 */
[----:B--2---:R-:W-:Y:S01]  /*61000*/  STL.64 [R1+0x4178], R14 ;  /* 0x0041780e01007387 */ /* 0x004fe20000100a00 */
[----:B----4-:R0:W-:Y:S03]  /*61010*/  STL.64 [R1+0x4170], R12 ;  /* 0x0041700c01007387 */ /* 0x0101e60000100a00 */
        /* <DEDUP_REMOVED lines=11> */
[----:B------:R0:W-:Y:S01]  /*610d0*/  STL.64 [R1+0x250], R16 ;  /* 0x0002501001007387 */ /* 0x0001e20000100a00 */
[----:B------:R1:W-:Y:S03]  /*610e0*/  STL.64 [R1+0x258], R18 ;  /* 0x0002581201007387 */ /* 0x0003e60000100a00 */
[----:B0-----:R-:W4:Y:S01]  /*610f0*/  LDL.LU.64 R16, [R1+0x41e8] ;  /* 0x0041e80001107983 */ /* 0x001f220000300a00 */
[----:B-1----:R-:W-:-:S02]  /*61100*/  IMAD.MOV.U32 R18, RZ, RZ, R4 ;  /* 0x000000ffff127224 */ /* 0x002fc400078e0004 */
[----:B------:R-:W2:Y:S02]  /*61110*/  LDL.LU.64 R4, [R1+0x41e0] ;  /* 0x0041e00001047983 */ /* 0x000ea40000300a00 */
        /* <DEDUP_REMOVED lines=18> */
[----:B---3--:R-:W-:Y:S02]  /*61240*/  IMAD.MOV.U32 R8, RZ, RZ, R7 ;  /* 0x000000ffff087224 */ /* 0x008fe400078e0007 */
[----:B------:R-:W-:Y:S01]  /*61250*/  IMAD.MOV.U32 R9, RZ, RZ, R6 ;  /* 0x000000ffff097224 */ /* 0x000fe200078e0006 */
[----:B--2---:R-:W-:Y:S07]  /*61260*/  HMMA.16816.F32.BF16 R24, R24, R4, R20 ;  /* 0x000000041818723c */ /* 0x004fee0000041814 */
[----:B------:R-:W-:-:S02]  /*61270*/  IMAD.MOV.U32 R21, RZ, RZ, R4 ;  /* 0x000000ffff157224 */ /* 0x000fc400078e0004 */
[----:B------:R-:W-:Y:S11]  /*61280*/  IMAD.MOV.U32 R20, RZ, RZ, R5 ;  /* 0x000000ffff147224 */ /* 0x000ff600078e0005 */
[----:B------:R-:W-:Y:S03]  /*61290*/  @!UPT UIADD3 URZ, URZ, URZ, URZ ;  /* 0x0000003f3f3ff290 */ /* 0x000fe6000fffe03f */
[----:B------:R-:W-:Y:S01]  /*612a0*/  STL.64 [R1+0xa0], R24 ;  /* 0x0000a01801007387 */ /* 0x000fe20000100a00 */
[----:B------:R-:W-:Y:S02]  /*612b0*/  STL.64 [R1+0xa8], R26 ;  /* 0x0000a81a01007387 */ /* 0x000fe40000100a00 */
[----:B------:R-:W2:Y:S02]  /*612c0*/  LDL.LU.64 R6, [R1+0x41a8] ;  /* 0x0041a80001067983 */ /* 0x000ea40000300a00 */
[----:B------:R-:W2:Y:S01]  /*612d0*/  LDL.LU.64 R4, [R1+0x41a0] ;  /* 0x0041a00001047983 */ /* 0x000ea20000300a00 */
[----:B------:R0:W-:Y:S04]  /*612e0*/  STL.64 [R1+0x4110], R20 ;  /* 0x0041101401007387 */ /* 0x0001e80000100a00 */
[----:B0-----:R-:W3:Y:S01]  /*612f0*/  LDL.LU R20, [R1+0x890] ;  /* 0x0008900001147983 */ /* 0x001ee20000300800 */
[----:B------:R-:W3:Y:S02]  /*61300*/  LDL.LU R21, [R1+0x894] ;  /* 0x0008940001157983 */ /* 0x000ee40000300800 */
[----:B------:R-:W3:Y:S02]  /*61310*/  LDL.LU R22, [R1+0x898] ;  /* 0x0008980001167983 */ /* 0x000ee40000300800 */
[----:B------:R-:W3:Y:S02]  /*61320*/  LDL.LU R23, [R1+0x89c] ;  /* 0x00089c0001177983 */ /* 0x000ee40000300800 */
[----:B----4-:R-:W-:-:S02]  /*61330*/  IMAD.MOV.U32 R24, RZ, RZ, R16 ;  /* 0x000000ffff187224 */ /* 0x010fc400078e0010 */
[----:B------:R-:W-:Y:S01]  /*61340*/  IMAD.MOV.U32 R25, RZ, RZ, R17 ;  /* 0x000000ffff197224 */ /* 0x000fe200078e0011 */
[C---:B--2---:R-:W-:Y:S01]  /*61350*/  HMMA.16816.F32.BF16 R8, R4.reuse, R8, R12 ;  /* 0x000000080408723c */ /* 0x044fe2000004180c */
[----:B---3--:R-:W-:Y:S01]  /*61360*/  STL.64 [R1+0x4120], R22 ;  /* 0x0041201601007387 */ /* 0x008fe20000100a00 */
[----:B------:R0:W-:Y:S03]  /*61370*/  STL.64 [R1+0x4118], R20 ;  /* 0x0041181401007387 */ /* 0x0001e60000100a00 */
[----:B0-----:R-:W2:Y:S01]  /*61380*/  LDL.LU R20, [R1+0x40] ;  /* 0x0000400001147983 */ /* 0x001ea20000300800 */
[----:B------:R-:W2:Y:S02]  /*61390*/  LDL.LU R21, [R1+0x44] ;  /* 0x0000440001157983 */ /* 0x000ea40000300800 */
[----:B------:R-:W2:Y:S02]  /*613a0*/  LDL.LU R22, [R1+0x48] ;  /* 0x0000480001167983 */ /* 0x000ea40000300800 */
[----:B------:R-:W2:Y:S01]  /*613b0*/  LDL.LU R23, [R1+0x4c] ;  /* 0x00004c0001177983 */ /* 0x000ea20000300800 */
[----:B------:R-:W3:Y:S01]  /*613c0*/  LDL.LU R16, [R1+0x419c] ;  /* 0x00419c0001107983 */ /* 0x000ee20000300800 */
[----:B------:R-:W3:Y:S02]  /*613d0*/  LDL.LU R17, [R1+0x4198] ;  /* 0x0041980001117983 */ /* 0x000ee40000300800 */
[----:B------:R-:W4:Y:S02]  /*613e0*/  LDL.LU.64 R14, [R1+0x4190] ;  /* 0x00419000010e7983 */ /* 0x000f240000300a00 */
[----:B------:R-:W4:Y:S07]  /*613f0*/  LDL.LU.64 R12, [R1+0x4188] ;  /* 0x00418800010c7983 */ /* 0x000f2e0000300a00 */
        /* <DEDUP_REMOVED lines=39> */
[----:B---3--:R-:W-:Y:S01]  /*61670*/  HMMA.16816.F32.BF16 R24, R4, R24, R20 ;  /* 0x000000180418723c */ /* 0x008fe20000041814 */
[----:B------:R-:W3:Y:S01]  /*61680*/  LDL.LU.64 R20, [R1+0x4110] ;  /* 0x0041100001147983 */ /* 0x000ee20000300a00 */
[----:B--2---:R-:W-:Y:S11]  /*61690*/  STL.64 [R1+0x3fc0], R10 ;  /* 0x003fc00a01007387 */ /* 0x004ff60000100a00 */
[----:B------:R-:W-:Y:S11]  /*616a0*/  @!UPT UIADD3 URZ, URZ, URZ, URZ ;  /* 0x0000003f3f3ff290 */ /* 0x000ff6000fffe03f */
[----:B------:R-:W-:-:S05]  /*616b0*/  IMAD.MOV.U32 R8, RZ, RZ, R27 ;  /* 0x000000ffff087224 */ /* 0x000fca00078e001b */
[----:B------:R3:W-:Y:S02]  /*616c0*/  STL [R1+0x3fb8], R8 ;  /* 0x003fb80801007387 */ /* 0x0007e40000100800 */
[----:B---3--:R-:W-:Y:S02]  /*616d0*/  IMAD.MOV.U32 R8, RZ, RZ, R21 ;  /* 0x000000ffff087224 */ /* 0x008fe400078e0015 */
[----:B------:R-:W-:-:S05]  /*616e0*/  IMAD.MOV.U32 R9, RZ, RZ, R20 ;  /* 0x000000ffff097224 */ /* 0x000fca00078e0014 */
[----:B------:R0:W-:Y:S01]  /*616f0*/  STL.64 [R1+0x4008], R8 ;  /* 0x0040080801007387 */ /* 0x0001e20000100a00 */
[----:B------:R-:W2:Y:S02]  /*61700*/  LDL.LU R20, [R1+0x500] ;  /* 0x0005000001147983 */ /* 0x000ea40000300800 */
[----:B------:R-:W2:Y:S02]  /*61710*/  LDL.LU R21, [R1+0x504] ;  /* 0x0005040001157983 */ /* 0x000ea40000300800 */
[----:B------:R-:W3:Y:S01]  /*61720*/  LDL.LU R22, [R1+0x508] ;  /* 0x0005080001167983 */ /* 0x000ee20000300800 */
[----:B------:R-:W3:Y:S01]  /*61730*/  LDL.LU R23, [R1+0x50c] ;  /* 0x00050c0001177983 */ /* 0x000ee20000300800 */
[----:B0-----:R-:W-:Y:S02]  /*61740*/  IMAD.MOV.U32 R8, RZ, RZ, R0 ;  /* 0x000000ffff087224 */ /* 0x001fe400078e0000 */
        /* <DEDUP_REMOVED lines=26> */
[----:B------:R-:W3:Y:S01]  /*618f0*/  LDL.LU R29, [R1+0x40f4] ;  /* 0x0040f400011d7983 */ /* 0x000ee20000300800 */
[----:B------:R4:W-:Y:S02]  /*61900*/  STL.64 [R1+0x4050], R8 ;  /* 0x0040500801007387 */ /* 0x0009e40000100a00 */
[----:B----4-:R-:W-:Y:S02]  /*61910*/  IMAD.MOV.U32 R8, RZ, RZ, R14 ;  /* 0x000000ffff087224 */ /* 0x010fe400078e000e */
[----:B------:R-:W-:Y:S01]  /*61920*/  IMAD.MOV.U32 R9, RZ, RZ, R2 ;  /* 0x000000ffff097224 */ /* 0x000fe200078e0002 */
[----:B------:R-:W4:Y:S01]  /*61930*/  LDL.LU R14, [R1+0x40f0] ;  /* 0x0040f000010e7983 */ /* 0x000f220000300800 */
[----:B------:R-:W3:Y:S03]  /*61940*/  LDL.LU R2, [R1+0x40ec] ;  /* 0x0040ec0001027983 */ /* 0x000ee60000300800 */
[----:B------:R0:W-:Y:S01]  /*61950*/  STL.64 [R1+0x4068], R8 ;  /* 0x0040680801007387 */ /* 0x0001e20000100a00 */
[----:B------:R-:W3:Y:S02]  /*61960*/  LDL.LU R20, [R1+0x860] ;  /* 0x0008600001147983 */ /* 0x000ee40000300800 */
[----:B------:R-:W3:Y:S02]  /*61970*/  LDL.LU R21, [R1+0x864] ;  /* 0x0008640001157983 */ /* 0x000ee40000300800 */
[----:B------:R-:W3:Y:S01]  /*61980*/  LDL.LU R22, [R1+0x868] ;  /* 0x0008680001167983 */ /* 0x000ee20000300800 */
[----:B------:R-:W3:Y:S01]  /*61990*/  LDL.LU R23, [R1+0x86c] ;  /* 0x00086c0001177983 */ /* 0x000ee20000300800 */
[----:B0-----:R-:W-:-:S02]  /*619a0*/  IMAD.MOV.U32 R8, RZ, RZ, R0 ;  /* 0x000000ffff087224 */ /* 0x001fc400078e0000 */
[----:B------:R-:W-:Y:S01]  /*619b0*/  IMAD.MOV.U32 R9, RZ, RZ, R15 ;  /* 0x000000ffff097224 */ /* 0x000fe200078e000f */
[----:B------:R-:W3:Y:S01]  /*619c0*/  LDL.LU R0, [R1+0x40e8] ;  /* 0x0040e80001007983 */ /* 0x000ee20000300800 */
[----:B------:R-:W3:Y:S03]  /*619d0*/  LDL.LU R15, [R1+0x40e4] ;  /* 0x0040e400010f7983 */ /* 0x000ee60000300800 */
[----:B------:R0:W-:Y:S02]  /*619e0*/  STL.64 [R1+0x4080], R8 ;  /* 0x0040800801007387 */ /* 0x0001e40000100a00 */
[----:B0-----:R-:W-:Y:S02]  /*619f0*/  IMAD.MOV.U32 R9, RZ, RZ, R19 ;  /* 0x000000ffff097224 */ /* 0x001fe400078e0013 */
[----:B--2---:R-:W-:Y:S02]  /*61a00*/  IMAD.MOV.U32 R8, RZ, RZ, R18 ;  /* 0x000000ffff087224 */ /* 0x004fe400078e0012 */
[----:B------:R-:W2:Y:S01]  /*61a10*/  LDL.LU R18, [R1+0x40e0] ;  /* 0x0040e00001127983 */ /* 0x000ea20000300800 */
[----:B------:R-:W2:Y:S02]  /*61a20*/  LDL.LU R19, [R1+0x40dc] ;  /* 0x0040dc0001137983 */ /* 0x000ea40000300800 */
[----:B------:R4:W-:Y:S02]  /*61a30*/  STL.64 [R1+0x4098], R8 ;  /* 0x0040980801007387 */ /* 0x0009e40000100a00 */
[----:B----4-:R-:W-:Y:S01]  /*61a40*/  IMAD.MOV.U32 R8, RZ, RZ, R14 ;  /* 0x000000ffff087224 */ /* 0x010fe200078e000e */
[----:B---3--:R-:W-:Y:S01]  /*61a50*/  STL.64 [R1+0x4060], R22 ;  /* 0x0040601601007387 */ /* 0x008fe20000100a00 */
[----:B------:R0:W-:Y:S03]  /*61a60*/  STL.64 [R1+0x4058], R20 ;  /* 0x0040581401007387 */ /* 0x0001e60000100a00 */
[----:B0-----:R-:W3:Y:S01]  /*61a70*/  LDL.LU R20, [R1+0x870] ;  /* 0x0008700001147983 */ /* 0x001ee20000300800 */
[----:B------:R-:W3:Y:S02]  /*61a80*/  LDL.LU R21, [R1+0x874] ;  /* 0x0008740001157983 */ /* 0x000ee40000300800 */
[----:B------:R-:W4:Y:S02]  /*61a90*/  LDL.LU R22, [R1+0x878] ;  /* 0x0008780001167983 */ /* 0x000f240000300800 */
[----:B------:R-:W4:Y:S01]  /*61aa0*/  LDL.LU R23, [R1+0x87c] ;  /* 0x00087c0001177983 */ /* 0x000f220000300800 */
[----:B------:R-:W2:Y:S01]  /*61ab0*/  LDL.LU R14, [R1+0x40d8] ;  /* 0x0040d800010e7983 */ /* 0x000ea20000300800 */
[----:B------:R-:W-:-:S02]  /*61ac0*/  IMAD.MOV.U32 R9, RZ, RZ, R29 ;  /* 0x000000ffff097224 */ /* 0x000fc400078e001d */
[----:B------:R-:W2:Y:S01]  /*61ad0*/  LDL.LU R29, [R1+0x40d4] ;  /* 0x0040d400011d7983 */ /* 0x000ea20000300800 */
[----:B----4-:R0:W-:Y:S01]  /*61ae0*/  STL.64 [R1+0x4078], R22 ;  /* 0x0040781601007387 */ /* 0x0101e20000100a00 */
[----:B---3--:R2:W-:Y:S02]  /*61af0*/  STL.64 [R1+0x4070], R20 ;  /* 0x0040701401007387 */ /* 0x0085e40000100a00 */
[----:B0-----:R-:W-:Y:S02]  /*61b00*/  IMAD.MOV.U32 R22, RZ, RZ, R15 ;  /* 0x000000ffff167224 */ /* 0x001fe400078e000f */
[----:B--2---:R-:W-:Y:S02]  /*61b10*/  IMAD.MOV.U32 R20, RZ, RZ, R19 ;  /* 0x000000ffff147224 */ /* 0x004fe400078e0013 */
[----:B------:R-:W-:Y:S01]  /*61b20*/  IMAD.MOV.U32 R23, RZ, RZ, R14 ;  /* 0x000000ffff177224 */ /* 0x000fe200078e000e */
[----:B------:R-:W2:Y:S01]  /*61b30*/  LDL.LU R19, [R1+0x40d0] ;  /* 0x0040d00001137983 */ /* 0x000ea20000300800 */
[----:B------:R-:W-:-:S02]  /*61b40*/  IMAD.MOV.U32 R21, RZ, RZ, R18 ;  /* 0x000000ffff157224 */ /* 0x000fc400078e0012 */
[----:B------:R-:W3:Y:S02]  /*61b50*/  LDL.LU R18, [R1+0x40cc] ;  /* 0x0040cc0001127983 */ /* 0x000ee40000300800 */
[----:B------:R-:W4:Y:S01]  /*61b60*/  LDL.LU R15, [R1+0x40c8] ;  /* 0x0040c800010f7983 */ /* 0x000f220000300800 */
[----:B------:R-:W4:Y:S01]  /*61b70*/  LDL.LU R14, [R1+0x40c4] ;  /* 0x0040c400010e7983 */ /* 0x000f220000300800 */
[----:B------:R-:W-:Y:S02]  /*61b80*/  STL.64 [R1+0x4090], R22 ;  /* 0x0040901601007387 */ /* 0x000fe40000100a00 */
[----:B------:R0:W-:Y:S02]  /*61b90*/  STL.64 [R1+0x4088], R20 ;  /* 0x0040881401007387 */ /* 0x0001e40000100a00 */
[----:B0-----:R-:W4:Y:S01]  /*61ba0*/  LDL.LU R20, [R1+0x8b0] ;  /* 0x0008b00001147983 */ /* 0x001f220000300800 */
[----:B------:R-:W4:Y:S02]  /*61bb0*/  LDL.LU R21, [R1+0x8b4] ;  /* 0x0008b40001157983 */ /* 0x000f240000300800 */
[----:B--2---:R-:W-:-:S02]  /*61bc0*/  IMAD.MOV.U32 R23, RZ, RZ, R19 ;  /* 0x000000ffff177224 */ /* 0x004fc400078e0013 */
[----:B---3--:R-:W-:Y:S02]  /*61bd0*/  IMAD.MOV.U32 R22, RZ, RZ, R18 ;  /* 0x000000ffff167224 */ /* 0x008fe400078e0012 */
[----:B------:R-:W2:Y:S01]  /*61be0*/  LDL.LU R18, [R1+0x40c0] ;  /* 0x0040c00001127983 */ /* 0x000ea20000300800 */
[----:B------:R-:W2:Y:S02]  /*61bf0*/  LDL.LU R19, [R1+0x40bc] ;  /* 0x0040bc0001137983 */ /* 0x000ea40000300800 */
[----:B------:R-:W-:Y:S01]  /*61c00*/  STL.64 [R1+0x40a8], R22 ;  /* 0x0040a81601007387 */ /* 0x000fe20000100a00 */
[----:B----4-:R0:W-:Y:S02]  /*61c10*/  STL.64 [R1+0x40a0], R20 ;  /* 0x0040a01401007387 */ /* 0x0101e40000100a00 */
[----:B0-----:R-:W-:Y:S02]  /*61c20*/  IMAD.MOV.U32 R20, RZ, RZ, R14 ;  /* 0x000000ffff147224 */ /* 0x001fe400078e000e */
[----:B------:R-:W-:Y:S01]  /*61c30*/  IMAD.MOV.U32 R21, RZ, RZ, R15 ;  /* 0x000000ffff157224 */ /* 0x000fe200078e000f */
[----:B------:R-:W3:Y:S01]  /*61c40*/  LDL.LU R14, [R1+0x40b8] ;  /* 0x0040b800010e7983 */ /* 0x000ee20000300800 */
[----:B------:R-:W3:Y:S02]  /*61c50*/  LDL.LU R15, [R1+0x40b4] ;  /* 0x0040b400010f7983 */ /* 0x000ee40000300800 */
[----:B------:R-:W4:Y:S02]  /*61c60*/  LDL.LU R22, [R1+0x8c8] ;  /* 0x0008c80001167983 */ /* 0x000f240000300800 */
[----:B------:R-:W4:Y:S02]  /*61c70*/  LDL.LU R23, [R1+0x8cc] ;  /* 0x0008cc0001177983 */ /* 0x000f240000300800 */
[----:B------:R-:W-:-:S02]  /*61c80*/  IMAD.MOV.U32 R12, RZ, RZ, R24 ;  /* 0x000000ffff0c7224 */ /* 0x000fc400078e0018 */
[----:B------:R-:W-:Y:S02]  /*61c90*/  IMAD.MOV.U32 R13, RZ, RZ, R25 ;  /* 0x000000ffff0d7224 */ /* 0x000fe400078e0019 */
[----:B------:R-:W-:Y:S02]  /*61ca0*/  IMAD.MOV.U32 R16, RZ, RZ, R26 ;  /* 0x000000ffff107224 */ /* 0x000fe400078e001a */
[----:B------:R-:W0:Y:S04]  /*61cb0*/  LDSM.16.MT88.4 R24, [R2+0xa080] ;  /* 0x00a080000218783b */ /* 0x000e280000004200 */
[----:B------:R1:W-:Y:S02]  /*61cc0*/  STL [R1+0x3c20], R16 ;  /* 0x003c201001007387 */ /* 0x0003e40000100800 */
[----:B-1----:R-:W-:-:S02]  /*61cd0*/  IMAD.MOV.U32 R16, RZ, RZ, R28 ;  /* 0x000000ffff107224 */ /* 0x002fc400078e001c */
[----:B--2---:R-:W-:Y:S01]  /*61ce0*/  STL.64 [R1+0x3fd0], R18 ;  /* 0x003fd01201007387 */ /* 0x004fe20000100a00 */
[----:B------:R-:W2:Y:S02]  /*61cf0*/  LDL.LU R28, [R1+0x40b0] ;  /* 0x0040b000011c7983 */ /* 0x000ea40000300800 */
[----:B------:R-:W-:Y:S02]  /*61d00*/  STL [R1+0x3c14], R13 ;  /* 0x003c140d01007387 */ /* 0x000fe40000100800 */
[----:B------:R1:W-:Y:S01]  /*61d10*/  STL [R1+0x3c10], R12 ;  /* 0x003c100c01007387 */ /* 0x0003e20000100800 */
[----:B----4-:R-:W-:Y:S01]  /*61d20*/  HMMA.16816.F32.BF16 R8, R4, R8, R20 ;  /* 0x000000080408723c */ /* 0x010fe20000041814 */
[----:B---3--:R3:W-:Y:S01]  /*61d30*/  STL.64 [R1+0x3fc8], R14 ;  /* 0x003fc80e01007387 */ /* 0x0087e20000100a00 */
[----:B-1----:R-:W4:Y:S02]  /*61d40*/  LDL.LU R12, [R1+0x8a0] ;  /* 0x0008a000010c7983 */ /* 0x002f240000300800 */
[----:B------:R-:W4:Y:S01]  /*61d50*/  LDL.LU R13, [R1+0x8a4] ;  /* 0x0008a400010d7983 */ /* 0x000f220000300800 */
[----:B---3--:R-:W4:Y:S01]  /*61d60*/  LDL.LU R14, [R1+0x8a8] ;  /* 0x0008a800010e7983 */ /* 0x008f220000300800 */
[----:B------:R-:W4:Y:S02]  /*61d70*/  LDL.LU R15, [R1+0x8ac] ;  /* 0x0008ac00010f7983 */ /* 0x000f240000300800 */
[----:B0-----:R-:W-:Y:S02]  /*61d80*/  STL.64 [R1+0x3ef0], R26 ;  /* 0x003ef01a01007387 */ /* 0x001fe40000100a00 */
[----:B------:R0:W-:Y:S02]  /*61d90*/  STL.64 [R1+0x3ee8], R24 ;  /* 0x003ee81801007387 */ /* 0x0001e40000100a00 */
[----:B0-----:R-:W3:Y:S01]  /*61da0*/  LDL.LU R24, [R1+0x4f0] ;  /* 0x0004f00001187983 */ /* 0x001ee20000300800 */
[----:B------:R-:W3:Y:S02]  /*61db0*/  LDL.LU R25, [R1+0x4f4] ;  /* 0x0004f40001197983 */ /* 0x000ee40000300800 */
[----:B------:R-:W3:Y:S02]  /*61dc0*/  LDL.LU R26, [R1+0x4f8] ;  /* 0x0004f800011a7983 */ /* 0x000ee40000300800 */
[----:B------:R-:W3:Y:S01]  /*61dd0*/  LDL.LU R27, [R1+0x4fc] ;  /* 0x0004fc00011b7983 */ /* 0x000ee20000300800 */
[----:B------:R-:W2:Y:S01]  /*61de0*/  LDL.LU.64 R22, [R1+0x40a8] ;  /* 0x0040a80001167983 */ /* 0x000ea20000300a00 */
[----:B------:R-:W2:Y:S04]  /*61df0*/  LDL.LU.64 R20, [R1+0x40a0] ;  /* 0x0040a00001147983 */ /* 0x000ea80000300a00 */
[----:B------:R0:W-:Y:S02]  /*61e00*/  STL.64 [R1+0xc80], R8 ;  /* 0x000c800801007387 */ /* 0x0001e40000100a00 */
[----:B------:R2:W-:Y:S01]  /*61e10*/  STL.64 [R1+0xc88], R10 ;  /* 0x000c880a01007387 */ /* 0x0005e20000100a00 */
[----:B0-----:R-:W2:Y:S01]  /*61e20*/  LDL.LU.64 R8, [R1+0x4098] ;  /* 0x0040980001087983 */ /* 0x001ea20000300a00 */
[----:B------:R-:W-:-:S07]  /*61e30*/  IMAD.MOV.U32 R17, RZ, RZ, R3 ;  /* 0x000000ffff117224 */ /* 0x000fce00078e0003 */
[C---:B----4-:R-:W-:Y:S08]  /*61e40*/  HMMA.16816.F32.BF16 R12, R4.reuse, R16, R12 ;  /* 0x00000010040c723c */ /* 0x050ff0000004180c */
[C---:B--2---:R-:W-:Y:S01]  /*61e50*/  HMMA.16816.F32.BF16 R8, R4.reuse, R8, R20 ;  /* 0x000000080408723c */ /* 0x044fe20000041814 */
[----:B------:R-:W2:Y:S01]  /*61e60*/  LDL.LU.64 R22, [R1+0x4090] ;  /* 0x0040900001167983 */ /* 0x000ea20000300a00 */
[----:B------:R-:W2:Y:S11]  /*61e70*/  LDL.LU.64 R20, [R1+0x4088] ;  /* 0x0040880001147983 */ /* 0x000eb60000300a00 */
[----:B------:R-:W-:Y:S10]  /*61e80*/  @!UPT UIADD3 URZ, URZ, URZ, URZ ;  /* 0x0000003f3f3ff290 */ /* 0x000ff4000fffe03f */
[----:B------:R0:W-:Y:S01]  /*61e90*/  STL.64 [R1+0xc70], R8 ;  /* 0x000c700801007387 */ /* 0x0001e20000100a00 */
[----:B------:R-:W-:Y:S03]  /*61ea0*/  STL.64 [R1+0xc78], R10 ;  /* 0x000c780a01007387 */ /* 0x000fe60000100a00 */
[----:B0-----:R-:W2:Y:S01]  /*61eb0*/  LDL.LU.64 R8, [R1+0x4080] ;  /* 0x0040800001087983 */ /* 0x001ea20000300a00 */
[----:B------:R-:W4:Y:S02]  /*61ec0*/  LDL.LU R16, [R1+0x4d0] ;  /* 0x0004d00001107983 */ /* 0x000f240000300800 */
[----:B------:R-:W-:Y:S02]  /*61ed0*/  STL.64 [R1+0xc60], R12 ;  /* 0x000c600c01007387 */ /* 0x000fe40000100a00 */
[----:B------:R-:W-:Y:S01]  /*61ee0*/  STL.64 [R1+0xc68], R14 ;  /* 0x000c680e01007387 */ /* 0x000fe20000100a00 */
[----:B------:R-:W4:Y:S01]  /*61ef0*/  LDL.LU R17, [R1+0x4d4] ;  /* 0x0004d40001117983 */ /* 0x000f220000300800 */
[----:B------:R-:W2:Y:S02]  /*61f00*/  LDL.LU R18, [R1+0x4d8] ;  /* 0x0004d80001127983 */ /* 0x000ea40000300800 */
[----:B------:R-:W2:Y:S02]  /*61f10*/  LDL.LU R19, [R1+0x4dc] ;  /* 0x0004dc0001137983 */ /* 0x000ea40000300800 */
[----:B--2---:R0:W-:Y:S01]  /*61f20*/  STL.64 [R1+0x3fe0], R18 ;  /* 0x003fe01201007387 */ /* 0x0041e20000100a00 */
[----:B----4-:R-:W-:Y:S03]  /*61f30*/  STL.64 [R1+0x3fd8], R16 ;  /* 0x003fd81001007387 */ /* 0x010fe60000100a00 */
[----:B0-----:R-:W2:Y:S01]  /*61f40*/  LDL.64 R18, [R1+0x18] ;  /* 0x0000180001127983 */ /* 0x001ea20000100a00 */
[C---:B------:R-:W-:Y:S03]  /*61f50*/  HMMA.16816.F32.BF16 R8, R4.reuse, R8, R20 ;  /* 0x000000080408723c */ /* 0x040fe60000041814 */
[----:B--2---:R0:W-:Y:S04]  /*61f60*/  STL.64 [R1+0x3fe8], R18 ;  /* 0x003fe81201007387 */ /* 0x0041e80000100a00 */
[----:B0-----:R-:W2:Y:S01]  /*61f70*/  LDL.64 R18, [R1+0x28] ;  /* 0x0000280001127983 */ /* 0x001ea20000100a00 */
[----:B------:R-:W4:Y:S02]  /*61f80*/  LDL.LU R12, [R1+0x4c0] ;  /* 0x0004c000010c7983 */ /* 0x000f240000300800 */
[----:B------:R-:W4:Y:S02]  /*61f90*/  LDL.LU R13, [R1+0x4c4] ;  /* 0x0004c400010d7983 */ /* 0x000f240000300800 */
[----:B------:R-:W4:Y:S01]  /*61fa0*/  LDL.LU R14, [R1+0x4c8] ;  /* 0x0004c800010e7983 */ /* 0x000f220000300800 */
[----:B------:R-:W4:Y:S01]  /*61fb0*/  LDL.LU R15, [R1+0x4cc] ;  /* 0x0004cc00010f7983 */ /* 0x000f220000300800 */
[----:B------:R-:W2:Y:S02]  /*61fc0*/  LDL.LU.64 R22, [R1+0x4078] ;  /* 0x0040780001167983 */ /* 0x000ea40000300a00 */
[----:B------:R-:W2:Y:S07]  /*61fd0*/  LDL.LU.64 R20, [R1+0x4070] ;  /* 0x0040700001147983 */ /* 0x000eae0000300a00 */
        /* <DEDUP_REMOVED lines=33> */
[----:B------:R-:W3:Y:S02]  /*621f0*/  LDL.LU.64 R20, [R1+0x3ff8] ;  /* 0x003ff80001147983 */ /* 0x000ee40000300a00 */
[----:B------:R-:W2:Y:S02]  /*62200*/  LDL.LU R4, [R1+0x4e0] ;  /* 0x0004e00001047983 */ /* 0x000ea40000300800 */
[----:B------:R-:W-:Y:S11]  /*62210*/  IMAD.MOV.U32 R3, RZ, RZ, R19 ;  /* 0x000000ffff037224 */ /* 0x000ff600078e0013 */
[----:B------:R-:W-:Y:S05]  /*62220*/  @!UPT UIADD3 URZ, URZ, URZ, URZ ;  /* 0x0000003f3f3ff290 */ /* 0x000fea000fffe03f */
[----:B------:R0:W-:Y:S01]  /*62230*/  STL.64 [R1+0x8b0], R8 ;  /* 0x0008b00801007387 */ /* 0x0001e20000100a00 */
[----:B------:R1:W-:Y:S02]  /*62240*/  STL.64 [R1+0x8b8], R10 ;  /* 0x0008b80a01007387 */ /* 0x0003e40000100a00 */
[----:B------:R-:W2:Y:S02]  /*62250*/  LDL.LU R5, [R1+0x4e4] ;  /* 0x0004e40001057983 */ /* 0x000ea40000300800 */
[----:B------:R-:W2:Y:S01]  /*62260*/  LDL.LU R6, [R1+0x4e8] ;  /* 0x0004e80001067983 */ /* 0x000ea20000300800 */
[----:B------:R-:W2:Y:S04]  /*62270*/  LDL.LU R7, [R1+0x4ec] ;  /* 0x0004ec0001077983 */ /* 0x000ea80000300800 */
[----:B0-----:R-:W2:Y:S01]  /*62280*/  LDL.LU R8, [R1+0x4b0] ;  /* 0x0004b00001087983 */ /* 0x001ea20000300800 */
[----:B------:R-:W-:-:S02]  /*62290*/  IMAD.MOV.U32 R9, RZ, RZ, R28 ;  /* 0x000000ffff097224 */ /* 0x000fc400078e001c */
[----:B------:R-:W2:Y:S02]  /*622a0*/  LDL.LU R28, [R1+0x3ff4] ;  /* 0x003ff400011c7983 */ /* 0x000ea40000300800 */
[----:B-1----:R-:W-:Y:S02]  /*622b0*/  IMAD.MOV.U32 R10, RZ, RZ, R29 ;  /* 0x000000ffff0a7224 */ /* 0x002fe400078e001d */
[----:B------:R-:W2:Y:S01]  /*622c0*/  LDL.LU R29, [R1+0x3ff0] ;  /* 0x003ff000011d7983 */ /* 0x000ea20000300800 */
[C---:B---3--:R-:W-:Y:S11]  /*622d0*/  HMMA.16816.F32.BF16 R24, R20.reuse, R18, R24 ;  /* 0x000000121418723c */ /* 0x048ff60000041818 */
[----:B------:R-:W-:Y:S11]  /*622e0*/  @!UPT UIADD3 URZ, URZ, URZ, URZ ;  /* 0x0000003f3f3ff290 */ /* 0x000ff6000fffe03f */
[----:B------:R-:W-:Y:S01]  /*622f0*/  @!UPT UIADD3 URZ, URZ, URZ, URZ ;  /* 0x0000003f3f3ff290 */ /* 0x000fe2000fffe03f */
[----:B------:R0:W-:Y:S01]  /*62300*/  STL.64 [R1+0x8a0], R24 ;  /* 0x0008a01801007387 */ /* 0x0001e20000100a00 */
[----:B------:R2:W-:Y:S02]  /*62310*/  STL.64 [R1+0x8a8], R26 ;  /* 0x0008a81a01007387 */ /* 0x0005e40000100a00 */
[----:B0-----:R-:W-:Y:S02]  /*62320*/  IMAD.MOV.U32 R24, RZ, RZ, R18 ;  /* 0x000000ffff187224 */ /* 0x001fe400078e0012 */
[----:B------:R-:W3:Y:S01]  /*62330*/  LDL.LU.64 R18, [R1+0x3fe8] ;  /* 0x003fe80001127983 */ /* 0x000ee20000300a00 */
[----:B------:R-:W-:Y:S02]  /*62340*/  IMAD.MOV.U32 R11, RZ, RZ, R0 ;  /* 0x000000ffff0b7224 */ /* 0x000fe400078e0000 */
[----:B--2---:R-:W-:Y:S01]  /*62350*/  IMAD.MOV.U32 R27, RZ, RZ, R28 ;  /* 0x000000ffff1b7224 */ /* 0x004fe200078e001c */
[----:B---3--:R-:W-:Y:S01]  /*62360*/  HMMA.16816.F32.BF16 R4, R20, R18, R4 ;  /* 0x000000121404723c */ /* 0x008fe20000041804 */
[----:B------:R-:W-:-:S02]  /*62370*/  IMAD.MOV.U32 R26, RZ, RZ, R18 ;  /* 0x000000ffff1a7224 */ /* 0x000fc400078e0012 */
[----:B------:R-:W-:Y:S02]  /*62380*/  IMAD.MOV.U32 R25, RZ, RZ, R19 ;  /* 0x000000ffff197224 */ /* 0x000fe400078e0013 */
[----:B------:R-:W2:Y:S01]  /*62390*/  LDL.LU.64 R18, [R1+0x3fe0] ;  /* 0x003fe00001127983 */ /* 0x000ea20000300a00 */
[----:B------:R-:W2:Y:S11]  /*623a0*/  LDL.LU.64 R16, [R1+0x3fd8] ;  /* 0x003fd80001107983 */ /* 0x000eb60000300a00 */
[----:B------:R-:W-:Y:S06]  /*623b0*/  @!UPT UIADD3 URZ, URZ, URZ, URZ ;  /* 0x0000003f3f3ff290 */ /* 0x000fec000fffe03f */
[----:B------:R0:W-:Y:S01]  /*623c0*/  STL.64 [R1+0x880], R4 ;  /* 0x0008800401007387 */ /* 0x0001e20000100a00 */
[----:B------:R1:W-:Y:S02]  /*623d0*/  STL [R1+0x888], R6 ;  /* 0x0008880601007387 */ /* 0x0003e40000100800 */
[----:B------:R-:W-:Y:S01]  /*623e0*/  IMAD.MOV.U32 R0, RZ, RZ, R7 ;  /* 0x000000ffff007224 */ /* 0x000fe200078e0007 */
[----:B0-----:R-:W3:Y:S01]  /*623f0*/  LDL.LU R4, [R1+0x4a0] ;  /* 0x0004a00001047983 */ /* 0x001ee20000300800 */
[----:B------:R-:W3:Y:S02]  /*62400*/  LDL.LU R5, [R1+0x4a4] ;  /* 0x0004a40001057983 */ /* 0x000ee40000300800 */
[----:B-1----:R-:W3:Y:S02]  /*62410*/  LDL.LU R6, [R1+0x4a8] ;  /* 0x0004a80001067983 */ /* 0x002ee40000300800 */
[----:B------:R-:W3:Y:S01]  /*62420*/  LDL.LU R7, [R1+0x4ac] ;  /* 0x0004ac0001077983 */ /* 0x000ee20000300800 */
[----:B------:R0:W-:Y:S01]  /*62430*/  STL [R1+0x3f78], R26 ;  /* 0x003f781a01007387 */ /* 0x0001e20000100800 */
[----:B------:R2:W-:Y:S02]  /*62440*/  STL.64 [R1+0x3f70], R24 ;  /* 0x003f701801007387 */ /* 0x0005e40000100a00 */
[----:B0-----:R-:W-:Y:S01]  /*62450*/  IMAD.MOV.U32 R26, RZ, RZ, R29 ;  /* 0x000000ffff1a7224 */ /* 0x001fe200078e001d */
[----:B------:R-:W-:Y:S06]  /*62460*/  STL [R1+0x3720], R0 ;  /* 0x0037200001007387 */ /* 0x000fec0000100800 */
[C---:B--2---:R-:W-:Y:S01]  /*62470*/  HMMA.16816.F32.BF16 R24, R20.reuse, R26, R16 ;  /* 0x0000001a1418723c */ /* 0x044fe20000041810 */
[----:B------:R-:W4:Y:S11]  /*62480*/  LDL.LU.64 R18, [R1+0x3fd0] ;  /* 0x003fd00001127983 */ /* 0x000f360000300a00 */
[----:B------:R-:W-:Y:S11]  /*62490*/  @!UPT UIADD3 URZ, URZ, URZ, URZ ;  /* 0x0000003f3f3ff290 */ /* 0x000ff6000fffe03f */
[----:B------:R-:W-:Y:S01]  /*624a0*/  STL.64 [R1+0x870], R24 ;  /* 0x0008701801007387 */ /* 0x000fe20000100a00 */
[----:B------:R0:W-:Y:S03]  /*624b0*/  STL.64 [R1+0x878], R26 ;  /* 0x0008781a01007387 */ /* 0x0001e60000100a00 */
[----:B0-----:R-:W2:Y:S04]  /*624c0*/  LDL.64 R26, [R1+0x1d8] ;  /* 0x0001d800011a7983 */ /* 0x001ea80000100a00 */
[----:B--2---:R0:W-:Y:S04]  /*624d0*/  STL.64 [R1+0x3f88], R26 ;  /* 0x003f881a01007387 */ /* 0x0041e80000100a00 */
[----:B0-----:R-:W2:Y:S01]  /*624e0*/  LDL.64 R26, [R1+0x1e8] ;  /* 0x0001e800011a7983 */ /* 0x001ea20000100a00 */
[C---:B----4-:R-:W-:Y:S11]  /*624f0*/  HMMA.16816.F32.BF16 R12, R20.reuse, R18, R12 ;  /* 0x00000012140c723c */ /* 0x050ff6000004180c */
[----:B------:R-:W-:Y:S11]  /*62500*/  @!UPT UIADD3 URZ, URZ, URZ, URZ ;  /* 0x0000003f3f3ff290 */ /* 0x000ff6000fffe03f */
[----:B------:R-:W-:Y:S02]  /*62510*/  @!UPT UIADD3 URZ, URZ, URZ, URZ ;  /* 0x0000003f3f3ff290 */ /* 0x000fe4000fffe03f */
[----:B------:R-:W-:Y:S02]  /*62520*/  IMAD.MOV.U32 R29, RZ, RZ, R14 ;  /* 0x000000ffff1d7224 */ /* 0x000fe400078e000e */
[----:B------:R-:W-:Y:S01]  /*62530*/  IMAD.MOV.U32 R28, RZ, RZ, R15 ;  /* 0x000000ffff1c7224 */ /* 0x000fe200078e000f */
[----:B--2---:R0:W-:Y:S04]  /*62540*/  STL.64 [R1+0x3fa0], R26 ;  /* 0x003fa01a01007387 */ /* 0x0041e80000100a00 */
[----:B0-----:R-:W2:Y:S01]  /*62550*/  LDL.64 R26, [R1+0x38] ;  /* 0x00003800011a7983 */ /* 0x001ea20000100a00 */
[----:B------:R-:W-:Y:S02]  /*62560*/  STL.64 [R1+0x860], R12 ;  /* 0x0008600c01007387 */ /* 0x000fe40000100a00 */
[----:B------:R-:W4:Y:S02]  /*62570*/  LDL.LU.64 R14, [R1+0x3fc8] ;  /* 0x003fc800010e7983 */ /* 0x000f240000300a00 */
[----:B------:R0:W-:Y:S01]  /*62580*/  STL.64 [R1+0x3fa8], R18 ;  /* 0x003fa81201007387 */ /* 0x0001e20000100a00 */
[----:B------:R-:W2:Y:S01]  /*62590*/  LDL.LU R16, [R1+0x830] ;  /* 0x0008300001107983 */ /* 0x000ea20000300800 */
[----:B------:R-:W2:Y:S03]  /*625a0*/  LDL.LU R17, [R1+0x834] ;  /* 0x0008340001117983 */ /* 0x000ea60000300800 */
[----:B0-----:R-:W2:Y:S01]  /*625b0*/  LDL.LU R18, [R1+0x838] ;  /* 0x0008380001127983 */ /* 0x001ea20000300800 */
[----:B------:R-:W2:Y:S02]  /*625c0*/  LDL.LU R19, [R1+0x83c] ;  /* 0x00083c0001137983 */ /* 0x000ea40000300800 */
[----:B------:R-:W-:Y:S02]  /*625d0*/  STL [R1+0x3728], R28 ;  /* 0x0037281c01007387 */ /* 0x000fe40000100800 */
[----:B------:R-:W-:Y:S01]  /*625e0*/  STL [R1+0x3724], R29 ;  /* 0x0037241d01007387 */ /* 0x000fe20000100800 */
[----:B----4-:R-:W-:Y:S11]  /*625f0*/  HMMA.16816.F32.BF16 R8, R20, R14, R8 ;  /* 0x0000000e1408723c */ /* 0x010ff60000041808 */
[----:B------:R-:W-:Y:S11]  /*62600*/  @!UPT UIADD3 URZ, URZ, URZ, URZ ;  /* 0x0000003f3f3ff290 */ /* 0x000ff6000fffe03f */
[----:B------:R-:W-:Y:S01]  /*62610*/  @!UPT UIADD3 URZ, URZ, URZ, URZ ;  /* 0x0000003f3f3ff290 */ /* 0x000fe2000fffe03f */
[----:B------:R-:W-:Y:S01]  /*62620*/  STL.64 [R1+0x850], R8 ;  /* 0x0008500801007387 */ /* 0x000fe20000100a00 */
[----:B------:R0:W-:Y:S03]  /*62630*/  STL.64 [R1+0x858], R10 ;  /* 0x0008580a01007387 */ /* 0x0001e60000100a00 */
[----:B0-----:R-:W4:Y:S01]  /*62640*/  LDL.LU.64 R10, [R1+0x3fc0] ;  /* 0x003fc000010a7983 */ /* 0x001f220000300a00 */
[----:B------:R-:W2:Y:S02]  /*62650*/  LDL.LU R8, [R1+0x3fb8] ;  /* 0x003fb80001087983 */ /* 0x000ea40000300800 */
[----:B------:R0:W-:Y:S02]  /*62660*/  STL.64 [R1+0x3e90], R14 ;  /* 0x003e900e01007387 */ /* 0x0001e40000100a00 */
[----:B0-----:R-:W2:Y:S04]  /*62670*/  LDL.64 R14, [R1+0x1c8] ;  /* 0x0001c800010e7983 */ /* 0x001ea80000100a00 */
[----:B--2---:R4:W-:Y:S01]  /*62680*/  STL.64 [R1+0x3f80], R14 ;  /* 0x003f800e01007387 */ /* 0x0049e20000100a00 */
[----:B------:R-:W2:Y:S02]  /*62690*/  LDL.LU R12, [R1+0x810] ;  /* 0x00081000010c7983 */ /* 0x000ea40000300800 */
[----:B------:R-:W2:Y:S02]  /*626a0*/  LDL.LU R13, [R1+0x814] ;  /* 0x00081400010d7983 */ /* 0x000ea40000300800 */
[----:B----4-:R-:W-:-:S02]  /*626b0*/  IMAD.MOV.U32 R14, RZ, RZ, R10 ;  /* 0x000000ffff0e7224 */ /* 0x010fc400078e000a */
[----:B------:R-:W-:Y:S01]  /*626c0*/  IMAD.MOV.U32 R15, RZ, RZ, R11 ;  /* 0x000000ffff0f7224 */ /* 0x000fe200078e000b */
[----:B------:R-:W3:Y:S01]  /*626d0*/  LDL.LU R10, [R1+0x3fb4] ;  /* 0x003fb400010a7983 */ /* 0x000ee20000300800 */
[----:B------:R-:W3:Y:S03]  /*626e0*/  LDL.LU R11, [R1+0x3fb0] ;  /* 0x003fb000010b7983 */ /* 0x000ee60000300800 */
[----:B------:R-:W-:Y:S01]  /*626f0*/  STL.64 [R1+0x3f98], R14 ;  /* 0x003f980e01007387 */ /* 0x000fe20000100a00 */
[C---:B------:R-:W-:Y:S08]  /*62700*/  HMMA.16816.F32.BF16 R16, R20.reuse, R26, R16 ;  /* 0x0000001a1410723c */ /* 0x040ff00000041810 */
[----:B---3--:R-:W-:Y:S01]  /*62710*/  HMMA.16816.F32.BF16 R4, R20, R10, R4 ;  /* 0x0000000a1404723c */ /* 0x008fe20000041804 */
[----:B--2---:R0:W-:Y:S04]  /*62720*/  STL.64 [R1+0x3f90], R12 ;  /* 0x003f900c01007387 */ /* 0x0041e80000100a00 */
[----:B0-----:R-:W2:Y:S01]  /*62730*/  LDL.LU R12, [R1+0x820] ;  /* 0x00082000010c7983 */ /* 0x001ea20000300800 */
[----:B------:R-:W2:Y:S02]  /*62740*/  LDL.LU R13, [R1+0x824] ;  /* 0x00082400010d7983 */ /* 0x000ea40000300800 */
[----:B------:R-:W2:Y:S02]  /*62750*/  LDL.LU R14, [R1+0x828] ;  /* 0x00082800010e7983 */ /* 0x000ea40000300800 */
[----:B------:R-:W2:Y:S01]  /*62760*/  LDL.LU R15, [R1+0x82c] ;  /* 0x00082c00010f7983 */ /* 0x000ea20000300800 */
[----:B------:R-:W-:Y:S01]  /*62770*/  STL.64 [R1+0x3e88], R10 ;  /* 0x003e880a01007387 */ /* 0x000fe20000100a00 */
[----:B------:R0:W-:Y:S11]  /*62780*/  STL [R1+0x3e84], R8 ;  /* 0x003e840801007387 */ /* 0x0001f60000100800 */
[----:B------:R-:W-:Y:S01]  /*62790*/  STL.64 [R1+0x840], R4 ;  /* 0x0008400401007387 */ /* 0x000fe20000100a00 */
[----:B------:R-:W-:Y:S02]  /*627a0*/  STL.64 [R1+0x848], R6 ;  /* 0x0008480601007387 */ /* 0x000fe40000100a00 */
[----:B------:R-:W1:Y:S01]  /*627b0*/  LDSM.16.MT88.4 R4, [R2+0xa100] ;  /* 0x00a100000204783b */ /* 0x000e620000004200 */
[----:B0-----:R-:W3:Y:S03]  /*627c0*/  LDL.LU R8, [R1+0x800] ;  /* 0x0008000001087983 */ /* 0x001ee60000300800 */
[----:B------:R-:W3:Y:S02]  /*627d0*/  LDL.LU R9, [R1+0x804] ;  /* 0x0008040001097983 */ /* 0x000ee40000300800 */
[----:B------:R-:W3:Y:S02]  /*627e0*/  LDL.LU R10, [R1+0x808] ;  /* 0x00080800010a7983 */ /* 0x000ee40000300800 */
[----:B------:R-:W3:Y:S01]  /*627f0*/  LDL.LU R11, [R1+0x80c] ;  /* 0x00080c00010b7983 */ /* 0x000ee20000300800 */
[----:B------:R-:W-:Y:S04]  /*62800*/  STL [R1+0x3e50], R2 ;  /* 0x003e500201007387 */ /* 0x000fe80000100800 */
[----:B-1----:R0:W-:Y:S01]  /*62810*/  STL.64 [R1+0x3d68], R6 ;  /* 0x003d680601007387 */ /* 0x0021e20000100a00 */
[----:B------:R1:W-:Y:S03]  /*62820*/  STL.64 [R1+0x3d60], R4 ;  /* 0x003d600401007387 */ /* 0x0003e60000100a00 */
[----:B0-----:R-:W4:Y:S04]  /*62830*/  LDL R6, [R1+0x168] ;  /* 0x0001680001067983 */ /* 0x001f280000100800 */
[----:B------:R-:W4:Y:S01]  /*62840*/  LDL R7, [R1+0x16c] ;  /* 0x00016c0001077983 */ /* 0x000f220000100800 */
[----:B------:R0:W-:Y:S02]  /*62850*/  STL.64 [R1+0x8e0], R16 ;  /* 0x0008e01001007387 */ /* 0x0001e40000100a00 */
[----:B------:R0:W-:Y:S02]  /*62860*/  STL.64 [R1+0x8e8], R18 ;  /* 0x0008e81201007387 */ /* 0x0001e40000100a00 */
[----:B-1----:R-:W-:-:S02]  /*62870*/  IMAD.MOV.U32 R5, RZ, RZ, R27 ;  /* 0x000000ffff057224 */ /* 0x002fc400078e001b */
[----:B0-----:R-:W-:Y:S01]  /*62880*/  IMAD.MOV.U32 R16, RZ, RZ, R26 ;  /* 0x000000ffff107224 */ /* 0x001fe200078e001a */
[----:B------:R-:W2:Y:S01]  /*62890*/  LDL.LU.64 R18, [R1+0x3fa8] ;  /* 0x003fa80001127983 */ /* 0x000ea20000300a00 */
[----:B------:R-:W2:Y:S02]  /*628a0*/  LDL.LU.64 R26, [R1+0x3fa0] ;  /* 0x003fa000011a7983 */ /* 0x000ea40000300a00 */
[----:B------:R-:W-:Y:S01]  /*628b0*/  STL [R1+0x3e58], R5 ;  /* 0x003e580501007387 */ /* 0x000fe20000100800 */
[----:B------:R-:W-:Y:S01]  /*628c0*/  STL [R1+0x3e54], R16 ;  /* 0x003e541001007387 */ /* 0x000fe20000100800 */
        /* <DEDUP_REMOVED lines=11> */
[C---:B--2---:R-:W-:Y:S11]  /*62980*/  HMMA.16816.F32.BF16 R12, R20.reuse, R26, R12 ;  /* 0x0000001a140c723c */ /* 0x044ff6000004180c */
[----:B------:R-:W-:Y:S11]  /*62990*/  @!UPT UIADD3 URZ, URZ, URZ, URZ ;  /* 0x0000003f3f3ff290 */ /* 0x000ff6000fffe03f */
[----:B------:R-:W-:Y:S01]  /*629a0*/  @!UPT UIADD3 URZ, URZ, URZ, URZ ;  /* 0x0000003f3f3ff290 */ /* 0x000fe2000fffe03f */
[----:B------:R-:W-:Y:S01]  /*629b0*/  STL.64 [R1+0x8c0], R12 ;  /* 0x0008c00c01007387 */ /* 0x000fe20000100a00 */
[----:B------:R0:W-:Y:S03]  /*629c0*/  STL.64 [R1+0x8c8], R14 ;  /* 0x0008c80e01007387 */ /* 0x0001e60000100a00 */
[----:B0-----:R-:W3:Y:S01]  /*629d0*/  LDL.LU.64 R14, [R1+0x3f80] ;  /* 0x003f8000010e7983 */ /* 0x001ee20000300a00 */
[----:B------:R-:W-:Y:S02]  /*629e0*/  IMAD.MOV.U32 R29, RZ, RZ, R27 ;  /* 0x000000ffff1d7224 */ /* 0x000fe400078e001b */
[----:B------:R-:W-:Y:S02]  /*629f0*/  IMAD.MOV.U32 R2, RZ, RZ, R26 ;  /* 0x000000ffff027224 */ /* 0x000fe400078e001a */
[----:B------:R-:W2:Y:S01]  /*62a00*/  LDL.LU R26, [R1+0x3f78] ;  /* 0x003f7800011a7983 */ /* 0x000ea20000300800 */
[----:B------:R-:W2:Y:S02]  /*62a10*/  LDL.LU.64 R24, [R1+0x3f70] ;  /* 0x003f700001187983 */ /* 0x000ea40000300a00 */
[----:B------:R-:W-:Y:S02]  /*62a20*/  STL [R1+0x3e68], R29 ;  /* 0x003e681d01007387 */ /* 0x000fe40000100800 */
[----:B------:R-:W-:Y:S01]  /*62a30*/  STL [R1+0x3e64], R2 ;  /* 0x003e640201007387 */ /* 0x000fe20000100800 */
[----:B---3--:R-:W-:Y:S11]  /*62a40*/  HMMA.16816.F32.BF16 R8, R20, R14, R8 ;  /* 0x0000000e1408723c */ /* 0x008ff60000041808 */
[----:B------:R-:W-:Y:S11]  /*62a50*/  @!UPT UIADD3 URZ, URZ, URZ, URZ ;  /* 0x0000003f3f3ff290 */ /* 0x000ff6000fffe03f */
[----:B------:R-:W-:Y:S01]  /*62a60*/  @!UPT UIADD3 URZ, URZ, URZ, URZ ;  /* 0x0000003f3f3ff290 */ /* 0x000fe2000fffe03f */
[----:B------:R0:W-:Y:S01]  /*62a70*/  STL.64 [R1+0xc00], R8 ;  /* 0x000c000801007387 */ /* 0x0001e20000100a00 */
[----:B------:R1:W-:Y:S03]  /*62a80*/  STL.64 [R1+0xc08], R10 ;  /* 0x000c080a01007387 */ /* 0x0003e60000100a00 */
[----:B0-----:R-:W3:Y:S01]  /*62a90*/  LDL.LU R8, [R1+0x3c0] ;  /* 0x0003c00001087983 */ /* 0x001ee20000300800 */
[----:B------:R-:W3:Y:S02]  /*62aa0*/  LDL.LU R9, [R1+0x3c4] ;  /* 0x0003c40001097983 */ /* 0x000ee40000300800 */
[----:B-1----:R-:W2:Y:S02]  /*62ab0*/  LDL.LU R10, [R1+0x3c8] ;  /* 0x0003c800010a7983 */ /* 0x002ea40000300800 */
[----:B------:R-:W2:Y:S02]  /*62ac0*/  LDL.LU R11, [R1+0x3cc] ;  /* 0x0003cc00010b7983 */ /* 0x000ea40000300800 */
[----:B------:R-:W-:-:S02]  /*62ad0*/  IMAD.MOV.U32 R5, RZ, RZ, R14 ;  /* 0x000000ffff057224 */ /* 0x000fc400078e000e */
[----:B------:R-:W-:Y:S01]  /*62ae0*/  IMAD.MOV.U32 R16, RZ, RZ, R15 ;  /* 0x000000ffff107224 */ /* 0x000fe200078e000f */
[----:B--2---:R-:W-:Y:S01]  /*62af0*/  STL.64 [R1+0x3ea0], R10 ;  /* 0x003ea00a01007387 */ /* 0x004fe20000100a00 */
[----:B---3--:R-:W-:Y:S02]  /*62b00*/  STL.64 [R1+0x3e98], R8 ;  /* 0x003e980801007387 */ /* 0x008fe40000100a00 */
        /* <DEDUP_REMOVED lines=8> */
[----:B------:R-:W3:Y:S02]  /*62b90*/  LDL.LU R14, [R1+0x3e8] ;  /* 0x0003e800010e7983 */ /* 0x000ee40000300800 */
[----:B------:R-:W3:Y:S02]  /*62ba0*/  LDL.LU R15, [R1+0x3ec] ;  /* 0x0003ec00010f7983 */ /* 0x000ee40000300800 */
[----:B---3--:R0:W-:Y:S01]  /*62bb0*/  STL.64 [R1+0x3ec0], R14 ;  /* 0x003ec00e01007387 */ /* 0x0081e20000100a00 */
[----:B--2---:R-:W-:Y:S02]  /*62bc0*/  STL.64 [R1+0x3eb8], R12 ;  /* 0x003eb80c01007387 */ /* 0x004fe40000100a00 */
[----:B0-----:R-:W-:-:S02]  /*62bd0*/  IMAD.MOV.U32 R14, RZ, RZ, R26 ;  /* 0x000000ffff0e7224 */ /* 0x001fc400078e001a */
[----:B------:R-:W-:-:S05]  /*62be0*/  IMAD.MOV.U32 R15, RZ, RZ, R25 ;  /* 0x000000ffff0f7224 */ /* 0x000fca00078e0019 */
[----:B------:R0:W-:Y:S02]  /*62bf0*/  STL.64 [R1+0x3ed0], R14 ;  /* 0x003ed00e01007387 */ /* 0x0001e40000100a00 */
[----:B0-----:R-:W-:Y:S02]  /*62c00*/  IMAD.MOV.U32 R14, RZ, RZ, R24 ;  /* 0x000000ffff0e7224 */ /* 0x001fe400078e0018 */
[----:B------:R-:W-:-:S05]  /*62c10*/  IMAD.MOV.U32 R15, RZ, RZ, R3 ;  /* 0x000000ffff0f7224 */ /* 0x000fca00078e0003 */
[----:B------:R-:W-:Y:S01]  /*62c20*/  STL.64 [R1+0x3ef8], R14 ;  /* 0x003ef80e01007387 */ /* 0x000fe20000100a00 */
        /* <DEDUP_REMOVED lines=10> */
[----:B---3--:R0:W-:Y:S01]  /*62cd0*/  STL.64 [R1+0x3f18], R26 ;  /* 0x003f181a01007387 */ /* 0x0081e20000100a00 */
[----:B--2---:R-:W-:Y:S03]  /*62ce0*/  STL.64 [R1+0x3f10], R24 ;  /* 0x003f101801007387 */ /* 0x004fe60000100a00 */
[----:B0-----:R-:W2:Y:S04]  /*62cf0*/  LDL.64 R26, [R1+0x188] ;  /* 0x00018800011a7983 */ /* 0x001ea80000100a00 */
[----:B--2---:R0:W-:Y:S04]  /*62d00*/  STL.64 [R1+0x3f28], R26 ;  /* 0x003f281a01007387 */ /* 0x0041e80000100a00 */
[----:B0-----:R-:W2:Y:S04]  /*62d10*/  LDL.64 R26, [R1+0x198] ;  /* 0x00019800011a7983 */ /* 0x001ea80000100a00 */
[----:B--2---:R0:W-:Y:S04]  /*62d20*/  STL.64 [R1+0x3f40], R26 ;  /* 0x003f401a01007387 */ /* 0x0041e80000100a00 */
[----:B0-----:R-:W2:Y:S04]  /*62d30*/  LDL.64 R26, [R1+0x1a8] ;  /* 0x0001a800011a7983 */ /* 0x001ea80000100a00 */
[----:B--2---:R0:W-:Y:S01]  /*62d40*/  STL.64 [R1+0x3f58], R26 ;  /* 0x003f581a01007387 */ /* 0x0041e20000100a00 */
[----:B------:R-:W2:Y:S03]  /*62d50*/  LDL.64 R14, [R1+0x178] ;  /* 0x00017800010e7983 */ /* 0x000ea60000100a00 */
[----:B0-----:R-:W3:Y:S04]  /*62d60*/  LDL.64 R26, [R1+0x1b8] ;  /* 0x0001b800011a7983 */ /* 0x001ee80000100a00 */
        /* <DEDUP_REMOVED lines=19> */
[----:B0-----:R-:W3:Y:S01]  /*62ea0*/  LDL.LU R12, [R1+0x7f0] ;  /* 0x0007f000010c7983 */ /* 0x001ee20000300800 */
        /* <DEDUP_REMOVED lines=8> */
[----:B------:R-:W2:Y:S01]  /*62f30*/  LDL.LU R11, [R1+0x3fc] ;  /* 0x0003fc00010b7983 */ /* 0x000ea20000300800 */
[----:B---3--:R-:W-:Y:S02]  /*62f40*/  HMMA.16816.F32.BF16 R12, R20, R26, R12 ;  /* 0x0000001a140c723c */ /* 0x008fe4000004180c */
        /* <DEDUP_REMOVED lines=8> */
[----:B------:R-:W3:Y:S02]  /*62fd0*/  LDL R3, [R1+0x1de0] ;  /* 0x001de00001037983 */ /* 0x000ee40000100800 */
[----:B------:R-:W-:-:S02]  /*62fe0*/  IMAD.MOV.U32 R17, RZ, RZ, R26 ;  /* 0x000000ffff117224 */ /* 0x000fc400078e001a */
[----:B------:R-:W-:Y:S01]  /*62ff0*/  IMAD.MOV.U32 R28, RZ, RZ, R27 ;  /* 0x000000ffff1c7224 */ /* 0x000fe200078e001b */
[----:B---3--:R-:W-:Y:S03]  /*63000*/  STL [R1+0x3e74], R3 ;  /* 0x003e740301007387 */ /* 0x008fe60000100800 */
[----:B------:R-:W-:Y:S02]  /*63010*/  STL.64 [R1+0xbf0], R12 ;  /* 0x000bf00c01007387 */ /* 0x000fe40000100a00 */
[----:B------:R0:W-:Y:S02]  /*63020*/  STL.64 [R1+0xbf8], R14 ;  /* 0x000bf80e01007387 */ /* 0x0001e40000100a00 */
        /* <DEDUP_REMOVED lines=40> */
[----:B------:R-:W-:Y:S02]  /*632b0*/  IMAD.MOV.U32 R29, RZ, RZ, R14 ;  /* 0x000000ffff1d7224 */ /* 0x000fe400078e000e */
        /* <DEDUP_REMOVED lines=8> */
[----:B0-----:R-:W3:Y:S01]  /*63340*/  LDL.LU R20, [R1+0x3b0] ;  /* 0x0003b00001147983 */ /* 0x001ee20000300800 */
[----:B------:R-:W3:Y:S02]  /*63350*/  LDL.LU R21, [R1+0x3b4] ;  /* 0x0003b40001157983 */ /* 0x000ee40000300800 */
[----:B-1----:R-:W3:Y:S02]  /*63360*/  LDL.LU R22, [R1+0x3b8] ;  /* 0x0003b80001167983 */ /* 0x002ee40000300800 */
[----:B------:R-:W3:Y:S01]  /*63370*/  LDL.LU R23, [R1+0x3bc] ;  /* 0x0003bc0001177983 */ /* 0x000ee20000300800 */
[----:B------:R-:W-:Y:S01]  /*63380*/  STL.64 [R1+0x3d78], R6 ;  /* 0x003d780601007387 */ /* 0x000fe20000100a00 */
        /* <DEDUP_REMOVED lines=22> */
[----:B------:R-:W-:Y:S02]  /*634f0*/  IMAD.MOV.U32 R0, RZ, RZ, R11 ;  /* 0x000000ffff007224 */ /* 0x000fe400078e000b */
[----:B------:R-:W4:Y:S01]  /*63500*/  LDL.LU.64 R10, [R1+0x3ea0] ;  /* 0x003ea000010a7983 */ /* 0x000f220000300a00 */
[----:B------:R-:W4:Y:S01]  /*63510*/  LDL.LU.64 R8, [R1+0x3e98] ;  /* 0x003e980001087983 */ /* 0x000f220000300a00 */
[C---:B--2---:R-:W-:Y:S11]  /*63520*/  HMMA.16816.F32.BF16 R12, R24.reuse, R18, R12 ;  /* 0x00000012180c723c */ /* 0x044ff6000004180c */
[----:B------:R-:W-:Y:S11]  /*63530*/  @!UPT UIADD3 URZ, URZ, URZ, URZ ;  /* 0x0000003f3f3ff290 */ /* 0x000ff6000fffe03f */
[----:B------:R-:W-:Y:S01]  /*63540*/  @!UPT UIADD3 URZ, URZ, URZ, URZ ;  /* 0x0000003f3f3ff290 */ /* 0x000fe2000fffe03f */
[----:B------:R-:W-:Y:S01]  /*63550*/  STL.64 [R1+0x4c0], R12 ;  /* 0x0004c00c01007387 */ /* 0x000fe20000100a00 */
[----:B------:R0:W-:Y:S03]  /*63560*/  STL.64 [R1+0x4c8], R14 ;  /* 0x0004c80e01007387 */ /* 0x0001e60000100a00 */
[----:B0-----:R-:W4:Y:S01]  /*63570*/  LDL.LU.64 R14, [R1+0x3e90] ;  /* 0x003e9000010e7983 */ /* 0x001f220000300a00 */
[----:B------:R-:W-:Y:S01]  /*63580*/  STL.64 [R1+0x3d30], R18 ;  /* 0x003d301201007387 */ /* 0x000fe20000100a00 */
[C---:B----4-:R-:W-:Y:S11]  /*63590*/  HMMA.16816.F32.BF16 R8, R24.reuse, R14, R8 ;  /* 0x0000000e1808723c */ /* 0x050ff60000041808 */
[----:B------:R-:W-:Y:S11]  /*635a0*/  @!UPT UIADD3 URZ, URZ, URZ, URZ ;  /* 0x0000003f3f3ff290 */ /* 0x000ff6000fffe03f */
[----:B------:R-:W-:Y:S01]  /*635b0*/  @!UPT UIADD3 URZ, URZ, URZ, URZ ;  /* 0x0000003f3f3ff290 */ /* 0x000fe2000fffe03f */
[----:B------:R-:W-:Y:S01]  /*635c0*/  STL.64 [R1+0x4b0], R8 ;  /* 0x0004b00801007387 */ /* 0x000fe20000100a00 */
[----:B------:R0:W-:Y:S03]  /*635d0*/  STL.64 [R1+0x4b8], R10 ;  /* 0x0004b80a01007387 */ /* 0x0001e60000100a00 */
[----:B0-----:R-:W3:Y:S01]  /*635e0*/  LDL.LU.64 R10, [R1+0x3e88] ;  /* 0x003e8800010a7983 */ /* 0x001ee20000300a00 */
[----:B------:R-:W2:Y:S02]  /*635f0*/  LDL.LU R8, [R1+0x3e84] ;  /* 0x003e840001087983 */ /* 0x000ea40000300800 */
[----:B------:R3:W-:Y:S02]  /*63600*/  STL.64 [R1+0x3d28], R14 ;  /* 0x003d280e01007387 */ /* 0x0007e40000100a00 */
[----:B---3--:R-:W-:Y:S01]  /*63610*/  HMMA.16816.F32.BF16 R12, R24, R10, R20 ;  /* 0x0000000a180c723c */ /* 0x008fe20000041814 */
[----:B------:R0:W-:Y:S01]  /*63620*/  STL.64 [R1+0x3d50], R10 ;  /* 0x003d500a01007387 */ /* 0x0001e20000100a00 */
[----:B--2---:R-:W-:Y:S11]  /*63630*/  STL [R1+0x3d48], R8 ;  /* 0x003d480801007387 */ /* 0x004ff60000100800 */
[----:B------:R-:W-:Y:S10]  /*63640*/  @!UPT UIADD3 URZ, URZ, URZ, URZ ;  /* 0x0000003f3f3ff290 */ /* 0x000ff4000fffe03f */
[----:B------:R1:W-:Y:S01]  /*63650*/  STL.64 [R1+0x400], R12 ;  /* 0x0004000c01007387 */ /* 0x0003e20000100a00 */
[----:B------:R2:W-:Y:S02]  /*63660*/  STL.64 [R1+0x408], R14 ;  /* 0x0004080e01007387 */ /* 0x0005e40000100a00 */
[----:B0-----:R-:W3:Y:S02]  /*63670*/  LDL.64 R10, [R1+0x28] ;  /* 0x00002800010a7983 */ /* 0x001ee40000100a00 */
[----:B---3--:R0:W-:Y:S01]  /*63680*/  STL.64 [R1+0x3d70], R10 ;  /* 0x003d700a01007387 */ /* 0x0081e20000100a00 */
[----:B-1----:R-:W3:Y:S02]  /*63690*/  LDL.LU R12, [R1+0x350] ;  /* 0x00035000010c7983 */ /* 0x002ee40000300800 */
[----:B------:R-:W3:Y:S02]  /*636a0*/  LDL.LU R13, [R1+0x354] ;  /* 0x00035400010d7983 */ /* 0x000ee40000300800 */
[----:B--2---:R-:W2:Y:S01]  /*636b0*/  LDL.LU R14, [R1+0x358] ;  /* 0x00035800010e7983 */ /* 0x004ea20000300800 */
[----:B------:R-:W2:Y:S01]  /*636c0*/  LDL.LU R15, [R1+0x35c] ;  /* 0x00035c00010f7983 */ /* 0x000ea20000300800 */
[----:B------:R-:W4:Y:S02]  /*636d0*/  LDL.LU R8, [R1+0x3a0] ;  /* 0x0003a00001087983 */ /* 0x000f240000300800 */
[----:B------:R-:W4:Y:S01]  /*636e0*/  LDL.LU R9, [R1+0x3a4] ;  /* 0x0003a40001097983 */ /* 0x000f220000300800 */
[----:B0-----:R-:W2:Y:S01]  /*636f0*/  LDL.LU R10, [R1+0x3a8] ;  /* 0x0003a800010a7983 */ /* 0x001ea20000300800 */
[----:B------:R-:W2:Y:S02]  /*63700*/  LDL.LU R11, [R1+0x3ac] ;  /* 0x0003ac00010b7983 */ /* 0x000ea40000300800 */
[----:B------:R-:W-:-:S02]  /*63710*/  IMAD.MOV.U32 R6, RZ, RZ, R29 ;  /* 0x000000ffff067224 */ /* 0x000fc400078e001d */
[----:B------:R-:W-:Y:S01]  /*63720*/  IMAD.MOV.U32 R7, RZ, RZ, R28 ;  /* 0x000000ffff077224 */ /* 0x000fe200078e001c */
[----:B--2---:R-:W-:Y:S01]  /*63730*/  STL.64 [R1+0x3d88], R10 ;  /* 0x003d880a01007387 */ /* 0x004fe20000100a00 */
[----:B----4-:R-:W-:Y:S02]  /*63740*/  STL.64 [R1+0x3d80], R8 ;  /* 0x003d800801007387 */ /* 0x010fe40000100a00 */
[----:B------:R-:W2:Y:S02]  /*63750*/  LDL.LU R29, [R1+0x3e80] ;  /* 0x003e8000011d7983 */ /* 0x000ea40000300800 */
[----:B------:R-:W4:Y:S01]  /*63760*/  LDL.LU R28, [R1+0x3e7c] ;  /* 0x003e7c00011c7983 */ /* 0x000f220000300800 */
        /* <DEDUP_REMOVED lines=33> */
[----:B----4-:R-:W-:Y:S01]  /*63980*/  IMAD.MOV.U32 R7, RZ, RZ, R28 ;  /* 0x000000ffff077224 */ /* 0x010fe200078e001c */
[----:B------:R-:W4:Y:S01]  /*63990*/  LDL.LU R17, [R1+0x3e60] ;  /* 0x003e600001117983 */ /* 0x000f220000300800 */
        /* <DEDUP_REMOVED lines=21> */
[----:B------:R-:W3:Y:S04]  /*63af0*/  LDL.LU R2, [R1+0x3e50] ;  /* 0x003e500001027983 */ /* 0x000ee80000300800 */
[----:B------:R0:W-:Y:S02]  /*63b00*/  STL.64 [R1+0x3e20], R6 ;  /* 0x003e200601007387 */ /* 0x0001e40000100a00 */
[----:B0-----:R-:W-:Y:S02]  /*63b10*/  IMAD.MOV.U32 R6, RZ, RZ, R28 ;  /* 0x000000ffff067224 */ /* 0x001fe400078e001c */
[----:B----4-:R-:W-:-:S05]  /*63b20*/  IMAD.MOV.U32 R7, RZ, RZ, R17 ;  /* 0x000000ffff077224 */ /* 0x010fca00078e0011 */
[----:B------:R-:W-:Y:S04]  /*63b30*/  STL.64 [R1+0x3e38], R6 ;  /* 0x003e380601007387 */ /* 0x000fe80000100a00 */
[----:B--2---:R-:W-:Y:S01]  /*63b40*/  STL.64 [R1+0x3e00], R10 ;  /* 0x003e000a01007387 */ /* 0x004fe20000100a00 */
[----:B------:R0:W-:Y:S03]  /*63b50*/  STL.64 [R1+0x3df8], R8 ;  /* 0x003df80801007387 */ /* 0x0001e60000100a00 */
[----:B---3--:R-:W1:Y:S04]  /*63b60*/  LDSM.16.MT88.4 R20, [R2+0xa180] ;  /* 0x00a180000214783b */ /* 0x008e680000004200 */
        /* <DEDUP_REMOVED lines=20> */
[----:B0-----:R-:W2:Y:S01]  /*63cb0*/  LDL.LU R8, [R1+0x720] ;  /* 0x0007200001087983 */ /* 0x001ea20000300800 */
[----:B------:R-:W2:Y:S02]  /*63cc0*/  LDL.LU R9, [R1+0x724] ;  /* 0x0007240001097983 */ /* 0x000ea40000300800 */
[----:B------:R-:W2:Y:S02]  /*63cd0*/  LDL.LU R10, [R1+0x728] ;  /* 0x00072800010a7983 */ /* 0x000ea40000300800 */
[----:B------:R-:W2:Y:S02]  /*63ce0*/  LDL.LU R11, [R1+0x72c] ;  /* 0x00072c00010b7983 */ /* 0x000ea40000300800 */
[----:B------:R-:W-:-:S02]  /*63cf0*/  IMAD.MOV.U32 R18, RZ, RZ, R4 ;  /* 0x000000ffff127224 */ /* 0x000fc400078e0004 */
[----:B------:R-:W-:Y:S01]  /*63d00*/  IMAD.MOV.U32 R19, RZ, RZ, R0 ;  /* 0x000000ffff137224 */ /* 0x000fe200078e0000 */
[----:B------:R-:W-:Y:S01]  /*63d10*/  STL.64 [R1+0x3d40], R14 ;  /* 0x003d400e01007387 */ /* 0x000fe20000100a00 */
[----:B------:R-:W-:Y:S03]  /*63d20*/  STL.64 [R1+0x3d38], R12 ;  /* 0x003d380c01007387 */ /* 0x000fe60000100a00 */
[----:B------:R0:W-:Y:S01]  /*63d30*/  STL.64 [R1+0x3d58], R18 ;  /* 0x003d581201007387 */ /* 0x0001e20000100a00 */
[----:B------:R-:W3:Y:S02]  /*63d40*/  LDL.LU R16, [R1+0x380] ;  /* 0x0003800001107983 */ /* 0x000ee40000300800 */
[----:B------:R-:W3:Y:S01]  /*63d50*/  LDL.LU R17, [R1+0x384] ;  /* 0x0003840001117983 */ /* 0x000ee20000300800 */
[----:B0-----:R-:W3:Y:S01]  /*63d60*/  LDL.LU R18, [R1+0x388] ;  /* 0x0003880001127983 */ /* 0x001ee20000300800 */
[----:B------:R-:W3:Y:S02]  /*63d70*/  LDL.LU R19, [R1+0x38c] ;  /* 0x00038c0001137983 */ /* 0x000ee40000300800 */
[----:B------:R-:W4:Y:S02]  /*63d80*/  LDL.LU R12, [R1+0x360] ;  /* 0x00036000010c7983 */ /* 0x000f240000300800 */
[----:B------:R-:W4:Y:S01]  /*63d90*/  LDL.LU R13, [R1+0x364] ;  /* 0x00036400010d7983 */ /* 0x000f220000300800 */
[----:B------:R-:W4:Y:S01]  /*63da0*/  LDL.LU R14, [R1+0x368] ;  /* 0x00036800010e7983 */ /* 0x000f220000300800 */
[----:B------:R-:W4:Y:S02]  /*63db0*/  LDL.LU R15, [R1+0x36c] ;  /* 0x00036c00010f7983 */ /* 0x000f240000300800 */
[----:B-1----:R-:W-:Y:S02]  /*63dc0*/  STL [R1+0x3c74], R22 ;  /* 0x003c741601007387 */ /* 0x002fe40000100800 */
[----:B------:R-:W-:Y:S01]  /*63dd0*/  STL [R1+0x3c70], R23 ;  /* 0x003c701701007387 */ /* 0x000fe20000100800 */
[----:B------:R0:W-:Y:S04]  /*63de0*/  STL.64 [R1+0x3cb0], R20 ;  /* 0x003cb01401007387 */ /* 0x0001e80000100a00 */
[----:B0-----:R-:W3:Y:S01]  /*63df0*/  LDL.LU R20, [R1+0x370] ;  /* 0x0003700001147983 */ /* 0x001ee20000300800 */
[----:B------:R-:W3:Y:S02]  /*63e00*/  LDL.LU R21, [R1+0x374] ;  /* 0x0003740001157983 */ /* 0x000ee40000300800 */
[----:B------:R-:W3:Y:S02]  /*63e10*/  LDL.LU R22, [R1+0x378] ;  /* 0x0003780001167983 */ /* 0x000ee40000300800 */
[----:B------:R-:W3:Y:S01]  /*63e20*/  LDL.LU R23, [R1+0x37c] ;  /* 0x00037c0001177983 */ /* 0x000ee20000300800 */
        /* <DEDUP_REMOVED lines=65> */
[----:B------:R-:W3:Y:S01]  /*64240*/  LDL.LU.64 R10, [R1+0x3d70] ;  /* 0x003d7000010a7983 */ /* 0x000ee20000300a00 */
[----:B------:R-:W3:Y:S02]  /*64250*/  LDL.LU.64 R6, [R1+0x3d68] ;  /* 0x003d680001067983 */ /* 0x000ee40000300a00 */
[----:B------:R-:W3:Y:S11]  /*64260*/  LDL.LU.64 R4, [R1+0x3d60] ;  /* 0x003d600001047983 */ /* 0x000ef60000300a00 */
[----:B------:R-:W-:Y:S07]  /*64270*/  @!UPT UIADD3 URZ, URZ, URZ, URZ ;  /* 0x0000003f3f3ff290 */ /* 0x000fee000fffe03f */
[----:B------:R-:W-:Y:S01]  /*64280*/  STL.64 [R1+0x3f0], R24 ;  /* 0x0003f01801007387 */ /* 0x000fe20000100a00 */
[----:B------:R0:W-:Y:S03]  /*64290*/  STL.64 [R1+0x3f8], R26 ;  /* 0x0003f81a01007387 */ /* 0x0001e60000100a00 */
[----:B0-----:R-:W2:Y:S01]  /*642a0*/  LDL.64 R26, [R1+0x18] ;  /* 0x00001800011a7983 */ /* 0x001ea20000100a00 */
[C---:B---3--:R-:W-:Y:S11]  /*642b0*/  HMMA.16816.F32.BF16 R16, R4.reuse, R10, R16 ;  /* 0x0000000a0410723c */ /* 0x048ff60000041810 */
[----:B------:R-:W-:Y:S11]  /*642c0*/  @!UPT UIADD3 URZ, URZ, URZ, URZ ;  /* 0x0000003f3f3ff290 */ /* 0x000ff6000fffe03f */
[----:B------:R-:W-:Y:S01]  /*642d0*/  @!UPT UIADD3 URZ, URZ, URZ, URZ ;  /* 0x0000003f3f3ff290 */ /* 0x000fe2000fffe03f */
[----:B------:R-:W-:Y:S01]  /*642e0*/  STL.64 [R1+0x3e0], R16 ;  /* 0x0003e01001007387 */ /* 0x000fe20000100a00 */
[----:B------:R0:W-:Y:S03]  /*642f0*/  STL.64 [R1+0x3e8], R18 ;  /* 0x0003e81201007387 */ /* 0x0001e60000100a00 */
[----:B0-----:R-:W4:Y:S01]  /*64300*/  LDL.LU.64 R18, [R1+0x3d58] ;  /* 0x003d580001127983 */ /* 0x001f220000300a00 */
[C---:B--2---:R-:W-:Y:S01]  /*64310*/  HMMA.16816.F32.BF16 R20, R4.reuse, R26, R20 ;  /* 0x0000001a0414723c */ /* 0x044fe20000041814 */
[----:B------:R-:W-:Y:S02]  /*64320*/  IMAD.MOV.U32 R2, RZ, RZ, R10 ;  /* 0x000000ffff027224 */ /* 0x000fe400078e000a */
[----:B------:R-:W-:Y:S02]  /*64330*/  IMAD.MOV.U32 R0, RZ, RZ, R11 ;  /* 0x000000ffff007224 */ /* 0x000fe400078e000b */
[----:B------:R-:W2:Y:S01]  /*64340*/  LDL.LU.64 R10, [R1+0x3d50] ;  /* 0x003d5000010a7983 */ /* 0x000ea20000300a00 */
[----:B------:R-:W3:Y:S02]  /*64350*/  LDL.LU R8, [R1+0x3d48] ;  /* 0x003d480001087983 */ /* 0x000ee40000300800 */
[----:B------:R-:W-:Y:S11]  /*64360*/  IMAD.MOV.U32 R9, RZ, RZ, R27 ;  /* 0x000000ffff097224 */ /* 0x000ff600078e001b */
[----:B------:R-:W-:Y:S04]  /*64370*/  @!UPT UIADD3 URZ, URZ, URZ, URZ ;  /* 0x0000003f3f3ff290 */ /* 0x000fe8000fffe03f */
[----:B------:R0:W-:Y:S01]  /*64380*/  STL.64 [R1+0x3d0], R20 ;  /* 0x0003d01401007387 */ /* 0x0001e20000100a00 */
[----:B------:R-:W-:Y:S02]  /*64390*/  STL.64 [R1+0x3d8], R22 ;  /* 0x0003d81601007387 */ /* 0x000fe40000100a00 */
[----:B------:R-:W2:Y:S02]  /*643a0*/  LDL.LU R24, [R1+0x330] ;  /* 0x0003300001187983 */ /* 0x000ea40000300800 */
[----:B------:R-:W2:Y:S02]  /*643b0*/  LDL.LU R25, [R1+0x334] ;  /* 0x0003340001197983 */ /* 0x000ea40000300800 */
[----:B0-----:R-:W-:Y:S02]  /*643c0*/  IMAD.MOV.U32 R20, RZ, RZ, R26 ;  /* 0x000000ffff147224 */ /* 0x001fe400078e001a */
[----:B------:R-:W2:Y:S01]  /*643d0*/  LDL.LU R26, [R1+0x338] ;  /* 0x00033800011a7983 */ /* 0x000ea20000300800 */
[----:B------:R-:W2:Y:S02]  /*643e0*/  LDL.LU R27, [R1+0x33c] ;  /* 0x00033c00011b7983 */ /* 0x000ea40000300800 */
[----:B------:R0:W-:Y:S02]  /*643f0*/  STL [R1+0x3cd8], R20 ;  /* 0x003cd81401007387 */ /* 0x0001e40000100800 */
        /* <DEDUP_REMOVED lines=9> */
[----:B------:R0:W-:Y:S03]  /*64490*/  STL.64 [R1+0x3c8], R18 ;  /* 0x0003c81201007387 */ /* 0x0001e60000100a00 */
[----:B0-----:R-:W4:Y:S02]  /*644a0*/  LDL.LU.64 R18, [R1+0x3d30] ;  /* 0x003d300001127983 */ /* 0x001f240000300a00 */
[C---:B----4-:R-:W-:Y:S11]  /*644b0*/  HMMA.16816.F32.BF16 R12, R4.reuse, R18, R12 ;  /* 0x00000012040c723c */ /* 0x050ff6000004180c */
[----:B------:R-:W-:Y:S11]  /*644c0*/  @!UPT UIADD3 URZ, URZ, URZ, URZ ;  /* 0x0000003f3f3ff290 */ /* 0x000ff6000fffe03f */
[----:B------:R-:W-:Y:S01]  /*644d0*/  @!UPT UIADD3 URZ, URZ, URZ, URZ ;  /* 0x0000003f3f3ff290 */ /* 0x000fe2000fffe03f */
[----:B------:R-:W-:Y:S01]  /*644e0*/  STL.64 [R1+0x3b0], R12 ;  /* 0x0003b00c01007387 */ /* 0x000fe20000100a00 */
[----:B------:R0:W-:Y:S03]  /*644f0*/  STL.64 [R1+0x3b8], R14 ;  /* 0x0003b80e01007387 */ /* 0x0001e60000100a00 */
[----:B0-----:R-:W2:Y:S01]  /*64500*/  LDL.LU.64 R14, [R1+0x3d28] ;  /* 0x003d2800010e7983 */ /* 0x001ea20000300a00 */
[----:B------:R0:W-:Y:S03]  /*64510*/  STL.64 [R1+0x3cf8], R18 ;  /* 0x003cf81201007387 */ /* 0x0001e60000100a00 */
[----:B0-----:R-:W4:Y:S01]  /*64520*/  LDL.64 R18, [R1+0x1d8] ;  /* 0x0001d80001127983 */ /* 0x001f220000100a00 */
[C---:B--2---:R-:W-:Y:S03]  /*64530*/  HMMA.16816.F32.BF16 R20, R4.reuse, R14, R20 ;  /* 0x0000000e0414723c */ /* 0x044fe60000041814 */
[----:B----4-:R0:W-:Y:S11]  /*64540*/  STL.64 [R1+0x3d08], R18 ;  /* 0x003d081201007387 */ /* 0x0101f60000100a00 */
[----:B------:R-:W-:Y:S09]  /*64550*/  @!UPT UIADD3 URZ, URZ, URZ, URZ ;  /* 0x0000003f3f3ff290 */ /* 0x000ff2000fffe03f */
[----:B------:R-:W-:Y:S01]  /*64560*/  STL.64 [R1+0x3a0], R20 ;  /* 0x0003a01401007387 */ /* 0x000fe20000100a00 */
[----:B------:R1:W-:Y:S02]  /*64570*/  STL.64 [R1+0x3a8], R22 ;  /* 0x0003a81601007387 */ /* 0x0003e40000100a00 */
[----:B0-----:R-:W2:Y:S02]  /*64580*/  LDL.64 R18, [R1+0x1e8] ;  /* 0x0001e80001127983 */ /* 0x001ea40000100a00 */
[----:B--2---:R0:W-:Y:S01]  /*64590*/  STL.64 [R1+0x3d20], R18 ;  /* 0x003d201201007387 */ /* 0x0041e20000100a00 */
[----:B-1----:R-:W2:Y:S03]  /*645a0*/  LDL.64 R22, [R1+0x1b8] ;  /* 0x0001b80001167983 */ /* 0x002ea60000100a00 */
[----:B0-----:R-:W4:Y:S04]  /*645b0*/  LDL.64 R18, [R1+0x38] ;  /* 0x0000380001127983 */ /* 0x001f280000100a00 */
[----:B--2---:R0:W-:Y:S04]  /*645c0*/  STL.64 [R1+0x3ce0], R22 ;  /* 0x003ce01601007387 */ /* 0x0041e80000100a00 */
[----:B0-----:R-:W2:Y:S01]  /*645d0*/  LDL.64 R22, [R1+0x1c8] ;  /* 0x0001c80001167983 */ /* 0x001ea20000100a00 */
[C---:B------:R-:W-:Y:S03]  /*645e0*/  HMMA.16816.F32.BF16 R24, R4.reuse, R10, R24 ;  /* 0x0000000a0418723c */ /* 0x040fe60000041818 */
        /* <DEDUP_REMOVED lines=11> */
[----:B------:R0:W-:Y:S01]  /*646a0*/  STL [R1+0x3c1c], R14 ;  /* 0x003c1c0e01007387 */ /* 0x0001e20000100800 */
[----:B------:R1:W-:Y:S02]  /*646b0*/  STL [R1+0x3c18], R15 ;  /* 0x003c180f01007387 */ /* 0x0003e40000100800 */
[----:B------:R-:W2:Y:S02]  /*646c0*/  LDL.LU R12, [R1+0x5a0] ;  /* 0x0005a000010c7983 */ /* 0x000ea40000300800 */
[----:B------:R-:W2:Y:S01]  /*646d0*/  LDL.LU R13, [R1+0x5a4] ;  /* 0x0005a400010d7983 */ /* 0x000ea20000300800 */
[----:B0-----:R-:W2:Y:S01]  /*646e0*/  LDL.LU R14, [R1+0x5a8] ;  /* 0x0005a800010e7983 */ /* 0x001ea20000300800 */
[----:B-1----:R-:W2:Y:S02]  /*646f0*/  LDL.LU R15, [R1+0x5ac] ;  /* 0x0005ac00010f7983 */ /* 0x002ea40000300800 */
[----:B------:R-:W-:Y:S02]  /*64700*/  STL.64 [R1+0x3cc0], R10 ;  /* 0x003cc00a01007387 */ /* 0x000fe40000100a00 */
[----:B---3--:R0:W-:Y:S01]  /*64710*/  STL [R1+0x3cb8], R8 ;  /* 0x003cb80801007387 */ /* 0x0081e20000100800 */
[----:B------:R-:W-:Y:S01]  /*64720*/  STL.64 [R1+0x380], R24 ;  /* 0x0003801801007387 */ /* 0x000fe20000100a00 */
[----:B------:R-:W-:Y:S02]  /*64730*/  STL.64 [R1+0x388], R26 ;  /* 0x0003881a01007387 */ /* 0x000fe40000100a00 */
[----:B------:R1:W-:Y:S02]  /*64740*/  STL [R1+0x3cdc], R9 ;  /* 0x003cdc0901007387 */ /* 0x0003e40000100800 */
[----:B------:R-:W3:Y:S01]  /*64750*/  LDSM.16.MT88.4 R24, [R3+0xa000] ;  /* 0x00a000000318783b */ /* 0x000ee20000004200 */
[----:B0-----:R-:W3:Y:S03]  /*64760*/  LDL.LU R8, [R1+0x560] ;  /* 0x0005600001087983 */ /* 0x001ee60000300800 */
[----:B-1----:R-:W3:Y:S02]  /*64770*/  LDL.LU R9, [R1+0x564] ;  /* 0x0005640001097983 */ /* 0x002ee40000300800 */
[----:B------:R-:W3:Y:S02]  /*64780*/  LDL.LU R10, [R1+0x568] ;  /* 0x00056800010a7983 */ /* 0x000ee40000300800 */
[----:B------:R-:W3:Y:S02]  /*64790*/  LDL.LU R11, [R1+0x56c] ;  /* 0x00056c00010b7983 */ /* 0x000ee40000300800 */
[----:B----4-:R-:W-:Y:S01]  /*647a0*/  IMAD.MOV.U32 R29, RZ, RZ, R19 ;  /* 0x000000ffff1d7224 */ /* 0x010fe200078e0013 */
[----:B--2---:R-:W-:Y:S01]  /*647b0*/  HMMA.16816.F32.BF16 R12, R4, R18, R12 ;  /* 0x00000012040c723c */ /* 0x004fe2000004180c */
[----:B---3--:R-:W-:Y:S01]  /*647c0*/  STL.64 [R1+0x3cf0], R10 ;  /* 0x003cf00a01007387 */ /* 0x008fe20000100a00 */
[----:B------:R0:W-:Y:S03]  /*647d0*/  STL.64 [R1+0x3ce8], R8 ;  /* 0x003ce80801007387 */ /* 0x0001e60000100a00 */
[----:B0-----:R-:W2:Y:S01]  /*647e0*/  LDL.LU R8, [R1+0x570] ;  /* 0x0005700001087983 */ /* 0x001ea20000300800 */
[----:B------:R-:W2:Y:S02]  /*647f0*/  LDL.LU R9, [R1+0x574] ;  /* 0x0005740001097983 */ /* 0x000ea40000300800 */
[----:B------:R-:W2:Y:S02]  /*64800*/  LDL.LU R10, [R1+0x578] ;  /* 0x00057800010a7983 */ /* 0x000ea40000300800 */
[----:B------:R-:W2:Y:S01]  /*64810*/  LDL.LU R11, [R1+0x57c] ;  /* 0x00057c00010b7983 */ /* 0x000ea20000300800 */
[----:B------:R-:W-:Y:S01]  /*64820*/  STL [R1+0x3c24], R3 ;  /* 0x003c240301007387 */ /* 0x000fe20000100800 */
[----:B------:R0:W-:Y:S02]  /*64830*/  STL.64 [R1+0x3b58], R26 ;  /* 0x003b581a01007387 */ /* 0x0001e40000100a00 */
[----:B------:R-:W-:Y:S01]  /*64840*/  STL.64 [R1+0x3b50], R24 ;  /* 0x003b501801007387 */ /* 0x000fe20000100a00 */
[----:B0-----:R-:W3:Y:S08]  /*64850*/  LDL.64 R26, [R1+0x168] ;  /* 0x00016800011a7983 */ /* 0x001ef00000100a00 */
[----:B------:R0:W-:Y:S02]  /*64860*/  STL.64 [R1+0xa30], R12 ;  /* 0x000a300c01007387 */ /* 0x0001e40000100a00 */
[----:B------:R-:W-:Y:S02]  /*64870*/  STL.64 [R1+0xa38], R14 ;  /* 0x000a380e01007387 */ /* 0x000fe40000100a00 */
[----:B0-----:R-:W-:-:S02]  /*64880*/  IMAD.MOV.U32 R12, RZ, RZ, R18 ;  /* 0x000000ffff0c7224 */ /* 0x001fc400078e0012 */
[----:B------:R-:W4:Y:S02]  /*64890*/  LDL.LU.64 R18, [R1+0x3d20] ;  /* 0x003d200001127983 */ /* 0x000f240000300a00 */
        /* <DEDUP_REMOVED lines=9> */
[----:B---3--:R0:W-:Y:S01]  /*64930*/  STL.64 [R1+0x3c90], R26 ;  /* 0x003c901a01007387 */ /* 0x0081e20000100a00 */
[----:B------:R-:W-:Y:S04]  /*64940*/  STL.64 [R1+0x3c88], R24 ;  /* 0x003c881801007387 */ /* 0x000fe80000100a00 */
[----:B0-----:R-:W3:Y:S01]  /*64950*/  LDL.64 R26, [R1+0x1a8] ;  /* 0x0001a800011a7983 */ /* 0x001ee20000100a00 */
[C---:B----4-:R-:W-:Y:S11]  /*64960*/  HMMA.16816.F32.BF16 R20, R4.reuse, R18, R20 ;  /* 0x000000120414723c */ /* 0x050ff60000041814 */
[----:B------:R-:W-:Y:S11]  /*64970*/  @!UPT UIADD3 URZ, URZ, URZ, URZ ;  /* 0x0000003f3f3ff290 */ /* 0x000ff6000fffe03f */
[----:B------:R-:W-:Y:S01]  /*64980*/  @!UPT UIADD3 URZ, URZ, URZ, URZ ;  /* 0x0000003f3f3ff290 */ /* 0x000fe2000fffe03f */
[----:B------:R-:W-:Y:S01]  /*64990*/  STL.64 [R1+0xa10], R20 ;  /* 0x000a101401007387 */ /* 0x000fe20000100a00 */
[----:B------:R0:W-:Y:S03]  /*649a0*/  STL.64 [R1+0xa18], R22 ;  /* 0x000a181601007387 */ /* 0x0001e60000100a00 */
[----:B0-----:R-:W2:Y:S01]  /*649b0*/  LDL.LU.64 R22, [R1+0x3d00] ;  /* 0x003d000001167983 */ /* 0x001ea20000300a00 */
[----:B------:R-:W-:Y:S02]  /*649c0*/  IMAD.MOV.U32 R13, RZ, RZ, R18 ;  /* 0x000000ffff0d7224 */ /* 0x000fe400078e0012 */
[----:B------:R-:W-:Y:S02]  /*649d0*/  IMAD.MOV.U32 R17, RZ, RZ, R19 ;  /* 0x000000ffff117224 */ /* 0x000fe400078e0013 */
        /* <DEDUP_REMOVED lines=12> */
[----:B0-----:R-:W3:Y:S01]  /*64aa0*/  LDL.LU R12, [R1+0x550] ;  /* 0x00055000010c7983 */ /* 0x001ee20000300800 */
[----:B------:R-:W3:Y:S02]  /*64ab0*/  LDL.LU R13, [R1+0x554] ;  /* 0x00055400010d7983 */ /* 0x000ee40000300800 */
[----:B------:R-:W3:Y:S02]  /*64ac0*/  LDL.LU R14, [R1+0x558] ;  /* 0x00055800010e7983 */ /* 0x000ee40000300800 */
[----:B------:R-:W3:Y:S01]  /*64ad0*/  LDL.LU R15, [R1+0x55c] ;  /* 0x00055c00010f7983 */ /* 0x000ee20000300800 */
[C---:B--2---:R-:W-:Y:S08]  /*64ae0*/  HMMA.16816.F32.BF16 R8, R4.reuse, R22, R8 ;  /* 0x000000160408723c */ /* 0x044ff00000041808 */
[----:B---3--:R-:W-:Y:S01]  /*64af0*/  HMMA.16816.F32.BF16 R12, R4, R26, R12 ;  /* 0x0000001a040c723c */ /* 0x008fe2000004180c */
[----:B------:R-:W-:Y:S11]  /*64b00*/  IMAD.MOV.U32 R16, RZ, RZ, R23 ;  /* 0x000000ffff107224 */ /* 0x000ff600078e0017 */
[----:B------:R-:W-:Y:S03]  /*64b10*/  @!UPT UIADD3 URZ, URZ, URZ, URZ ;  /* 0x0000003f3f3ff290 */ /* 0x000fe6000fffe03f */
[----:B------:R0:W-:Y:S01]  /*64b20*/  STL.64 [R1+0x9f0], R8 ;  /* 0x0009f00801007387 */ /* 0x0001e20000100a00 */
[----:B------:R-:W-:Y:S03]  /*64b30*/  STL.64 [R1+0x9f8], R10 ;  /* 0x0009f80a01007387 */ /* 0x000fe60000100a00 */
[----:B0-----:R-:W2:Y:S01]  /*64b40*/  LDL.LU R9, [R1+0x3cdc] ;  /* 0x003cdc0001097983 */ /* 0x001ea20000300800 */
[----:B------:R-:W3:Y:S02]  /*64b50*/  LDL.LU R20, [R1+0x3cd8] ;  /* 0x003cd80001147983 */ /* 0x000ee40000300800 */
[----:B----4-:R-:W-:Y:S02]  /*64b60*/  STL.64 [R1+0x3c40], R18 ;  /* 0x003c401201007387 */ /* 0x010fe40000100a00 */
[----:B------:R-:W-:Y:S01]  /*64b70*/  STL.64 [R1+0x3c38], R16 ;  /* 0x003c381001007387 */ /* 0x000fe20000100a00 */
[----:B------:R0:W-:Y:S01]  /*64b80*/  STL.64 [R1+0x9e0], R12 ;  /* 0x0009e00c01007387 */ /* 0x0001e20000100a00 */
[----:B------:R1:W-:Y:S03]  /*64b90*/  STL.64 [R1+0x9e8], R14 ;  /* 0x0009e80e01007387 */ /* 0x0003e60000100a00 */
[----:B0-----:R-:W4:Y:S01]  /*64ba0*/  LDL.LU R12, [R1+0x200] ;  /* 0x00020000010c7983 */ /* 0x001f220000300800 */
[----:B------:R-:W4:Y:S02]  /*64bb0*/  LDL.LU R13, [R1+0x204] ;  /* 0x00020400010d7983 */ /* 0x000f240000300800 */
[----:B-1----:R-:W2:Y:S02]  /*64bc0*/  LDL.LU R14, [R1+0x208] ;  /* 0x00020800010e7983 */ /* 0x002ea40000300800 */
[----:B------:R-:W2:Y:S02]  /*64bd0*/  LDL.LU R15, [R1+0x20c] ;  /* 0x00020c00010f7983 */ /* 0x000ea40000300800 */
[----:B------:R-:W-:-:S02]  /*64be0*/  IMAD.MOV.U32 R17, RZ, RZ, R26 ;  /* 0x000000ffff117224 */ /* 0x000fc400078e001a */
[----:B------:R-:W-:Y:S01]  /*64bf0*/  IMAD.MOV.U32 R16, RZ, RZ, R27 ;  /* 0x000000ffff107224 */ /* 0x000fe200078e001b */
[----:B--2---:R-:W-:Y:S01]  /*64c00*/  STL.64 [R1+0x3c50], R14 ;  /* 0x003c500e01007387 */ /* 0x004fe20000100a00 */
[----:B----4-:R-:W-:Y:S02]  /*64c10*/  STL.64 [R1+0x3c48], R12 ;  /* 0x003c480c01007387 */ /* 0x010fe40000100a00 */
[----:B------:R-:W2:Y:S02]  /*64c20*/  LDL.64 R26, [R1+0x178] ;  /* 0x00017800011a7983 */ /* 0x000ea40000100a00 */
[----:B---3--:R-:W-:Y:S02]  /*64c30*/  IMAD.MOV.U32 R18, RZ, RZ, R20 ;  /* 0x000000ffff127224 */ /* 0x008fe400078e0014 */
[----:B------:R-:W-:Y:S01]  /*64c40*/  IMAD.MOV.U32 R19, RZ, RZ, R9 ;  /* 0x000000ffff137224 */ /* 0x000fe200078e0009 */
[----:B------:R-:W3:Y:S01]  /*64c50*/  LDL.64 R10, [R1+0x198] ;  /* 0x00019800010a7983 */ /* 0x000ee20000100a00 */
[----:B------:R-:W-:-:S03]  /*64c60*/  IMAD.MOV.U32 R3, RZ, RZ, R22 ;  /* 0x000000ffff037224 */ /* 0x000fc600078e0016 */
[----:B--2---:R-:W-:Y:S01]  /*64c70*/  STL.64 [R1+0x3ca8], R26 ;  /* 0x003ca81a01007387 */ /* 0x004fe20000100a00 */
[----:B------:R0:W-:Y:S02]  /*64c80*/  STL.64 [R1+0x3c58], R18 ;  /* 0x003c581201007387 */ /* 0x0001e40000100a00 */
[----:B------:R-:W2:Y:S02]  /*64c90*/  LDL.LU R20, [R1+0x530] ;  /* 0x0005300001147983 */ /* 0x000ea40000300800 */
[----:B------:R-:W2:Y:S01]  /*64ca0*/  LDL.LU R21, [R1+0x534] ;  /* 0x0005340001157983 */ /* 0x000ea20000300800 */
[----:B------:R-:W4:Y:S01]  /*64cb0*/  LDL.LU R22, [R1+0x538] ;  /* 0x0005380001167983 */ /* 0x000f220000300800 */
[----:B------:R-:W4:Y:S02]  /*64cc0*/  LDL.LU R23, [R1+0x53c] ;  /* 0x00053c0001177983 */ /* 0x000f240000300800 */
[----:B0-----:R-:W-:Y:S02]  /*64cd0*/  IMAD.MOV.U32 R18, RZ, RZ, R2 ;  /* 0x000000ffff127224 */ /* 0x001fe400078e0002 */
[----:B------:R-:W-:Y:S01]  /*64ce0*/  IMAD.MOV.U32 R19, RZ, RZ, R0 ;  /* 0x000000ffff137224 */ /* 0x000fe200078e0000 */
[----:B----4-:R-:W-:Y:S01]  /*64cf0*/  STL.64 [R1+0x3cd0], R22 ;  /* 0x003cd01601007387 */ /* 0x010fe20000100a00 */
[----:B--2---:R0:W-:Y:S03]  /*64d00*/  STL.64 [R1+0x3cc8], R20 ;  /* 0x003cc81401007387 */ /* 0x0041e60000100a00 */
[----:B0-----:R-:W3:Y:S01]  /*64d10*/  LDL.LU R20, [R1+0x540] ;  /* 0x0005400001147983 */ /* 0x001ee20000300800 */
[----:B------:R-:W3:Y:S02]  /*64d20*/  LDL.LU R21, [R1+0x544] ;  /* 0x0005440001157983 */ /* 0x000ee40000300800 */
[----:B------:R-:W3:Y:S02]  /*64d30*/  LDL.LU R22, [R1+0x548] ;  /* 0x0005480001167983 */ /* 0x000ee40000300800 */
[----:B------:R-:W3:Y:S01]  /*64d40*/  LDL.LU R23, [R1+0x54c] ;  /* 0x00054c0001177983 */ /* 0x000ee20000300800 */
[----:B------:R-:W2:Y:S01]  /*64d50*/  LDL.64 R26, [R1+0x188] ;  /* 0x00018800011a7983 */ /* 0x000ea20000100a00 */
[----:B------:R-:W-:Y:S02]  /*64d60*/  STL.64 [R1+0x3c80], R18 ;  /* 0x003c801201007387 */ /* 0x000fe40000100a00 */
        /* <DEDUP_REMOVED lines=11> */
[----:B------:R-:W4:Y:S01]  /*64e20*/  LDL.LU R12, [R1+0x210] ;  /* 0x00021000010c7983 */ /* 0x000f220000300800 */
[----:B------:R-:W4:Y:S02]  /*64e30*/  LDL.LU R13, [R1+0x214] ;  /* 0x00021400010d7983 */ /* 0x000f240000300800 */
[----:B------:R-:W2:Y:S02]  /*64e40*/  LDL.LU R14, [R1+0x218] ;  /* 0x00021800010e7983 */ /* 0x000ea40000300800 */
[----:B------:R-:W2:Y:S01]  /*64e50*/  LDL.LU R15, [R1+0x21c] ;  /* 0x00021c00010f7983 */ /* 0x000ea20000300800 */
[----:B---3--:R-:W-:Y:S01]  /*64e60*/  HMMA.16816.F32.BF16 R20, R4, R10, R20 ;  /* 0x0000000a0414723c */ /* 0x008fe20000041814 */
[----:B------:R-:W-:-:S02]  /*64e70*/  IMAD.MOV.U32 R28, RZ, RZ, R10 ;  /* 0x000000ffff1c7224 */ /* 0x000fc400078e000a */
[----:B------:R-:W-:Y:S01]  /*64e80*/  IMAD.MOV.U32 R9, RZ, RZ, R11 ;  /* 0x000000ffff097224 */ /* 0x000fe200078e000b */
[----:B--2---:R-:W-:Y:S01]  /*64e90*/  STL.64 [R1+0x3c68], R14 ;  /* 0x003c680e01007387 */ /* 0x004fe20000100a00 */
[----:B----4-:R0:W-:Y:S03]  /*64ea0*/  STL.64 [R1+0x3c60], R12 ;  /* 0x003c600c01007387 */ /* 0x0101e60000100a00 */
[----:B0-----:R-:W2:Y:S01]  /*64eb0*/  LDL.LU R12, [R1+0x220] ;  /* 0x00022000010c7983 */ /* 0x001ea20000300800 */
[----:B------:R-:W2:Y:S02]  /*64ec0*/  LDL.LU R13, [R1+0x224] ;  /* 0x00022400010d7983 */ /* 0x000ea40000300800 */
[----:B------:R-:W2:Y:S02]  /*64ed0*/  LDL.LU R14, [R1+0x228] ;  /* 0x00022800010e7983 */ /* 0x000ea40000300800 */
[----:B------:R-:W2:Y:S10]  /*64ee0*/  LDL.LU R15, [R1+0x22c] ;  /* 0x00022c00010f7983 */ /* 0x000eb40000300800 */
[----:B------:R-:W-:Y:S01]  /*64ef0*/  STL.64 [R1+0x830], R20 ;  /* 0x0008301401007387 */ /* 0x000fe20000100a00 */
[----:B------:R0:W-:Y:S03]  /*64f00*/  STL.64 [R1+0x838], R22 ;  /* 0x0008381601007387 */ /* 0x0001e60000100a00 */
[----:B0-----:R-:W3:Y:S01]  /*64f10*/  LDL.LU.64 R22, [R1+0x3cd0] ;  /* 0x003cd00001167983 */ /* 0x001ee20000300a00 */
[----:B------:R-:W3:Y:S02]  /*64f20*/  LDL.LU.64 R20, [R1+0x3cc8] ;  /* 0x003cc80001147983 */ /* 0x000ee40000300a00 */
[----:B------:R-:W4:Y:S02]  /*64f30*/  LDL.LU.64 R10, [R1+0x3cc0] ;  /* 0x003cc000010a7983 */ /* 0x000f240000300a00 */
[----:B------:R-:W2:Y:S01]  /*64f40*/  LDL.LU R8, [R1+0x3cb8] ;  /* 0x003cb80001087983 */ /* 0x000ea20000300800 */
[C---:B---3--:R-:W-:Y:S01]  /*64f50*/  HMMA.16816.F32.BF16 R20, R4.reuse, R26, R20 ;  /* 0x0000001a0414723c */ /* 0x048fe20000041814 */
[----:B----4-:R-:W-:Y:S01]  /*64f60*/  STL.64 [R1+0x3c08], R10 ;  /* 0x003c080a01007387 */ /* 0x010fe20000100a00 */
[----:B--2---:R0:W-:Y:S03]  /*64f70*/  STL.64 [R1+0x3c00], R8 ;  /* 0x003c000801007387 */ /* 0x0041e60000100a00 */
        /* <DEDUP_REMOVED lines=10> */
[----:B------:R-:W4:Y:S02]  /*65020*/  LDL.LU.64 R26, [R1+0x3ca8] ;  /* 0x003ca800011a7983 */ /* 0x000f240000300a00 */
[----:B----4-:R-:W-:Y:S01]  /*65030*/  HMMA.16816.F32.BF16 R16, R4, R26, R16 ;  /* 0x0000001a0410723c */ /* 0x010fe20000041810 */
[----:B------:R-:W-:-:S02]  /*65040*/  IMAD.MOV.U32 R2, RZ, RZ, R26 ;  /* 0x000000ffff027224 */ /* 0x000fc400078e001a */
[----:B------:R-:W-:Y:S11]  /*65050*/  IMAD.MOV.U32 R0, RZ, RZ, R27 ;  /* 0x000000ffff007224 */ /* 0x000ff600078e001b */
[----:B------:R-:W-:Y:S09]  /*65060*/  @!UPT UIADD3 URZ, URZ, URZ, URZ ;  /* 0x0000003f3f3ff290 */ /* 0x000ff2000fffe03f */
[----:B------:R-:W-:Y:S01]  /*65070*/  STL.64 [R1+0x810], R16 ;  /* 0x0008101001007387 */ /* 0x000fe20000100a00 */
[----:B------:R0:W-:Y:S03]  /*65080*/  STL.64 [R1+0x818], R18 ;  /* 0x0008181201007387 */ /* 0x0001e60000100a00 */
[----:B0-----:R-:W4:Y:S01]  /*65090*/  LDL.LU.64 R18, [R1+0x3ca0] ;  /* 0x003ca00001127983 */ /* 0x001f220000300a00 */
[----:B------:R-:W4:Y:S02]  /*650a0*/  LDL.LU.64 R16, [R1+0x3c98] ;  /* 0x003c980001107983 */ /* 0x000f240000300a00 */
[----:B------:R-:W4:Y:S02]  /*650b0*/  LDL.LU.64 R26, [R1+0x3c90] ;  /* 0x003c9000011a7983 */ /* 0x000f240000300a00 */
[----:B------:R-:W2:Y:S01]  /*650c0*/  LDL.LU.64 R24, [R1+0x3c88] ;  /* 0x003c880001187983 */ /* 0x000ea20000300a00 */
[----:B----4-:R-:W-:Y:S01]  /*650d0*/  HMMA.16816.F32.BF16 R4, R4, R26, R16 ;  /* 0x0000001a0404723c */ /* 0x010fe20000041810 */
[----:B------:R-:W3:Y:S01]  /*650e0*/  LDL.LU.64 R18, [R1+0x3c80] ;  /* 0x003c800001127983 */ /* 0x000ee20000300a00 */
[----:B------:R-:W4:Y:S11]  /*650f0*/  LDL.LU.64 R16, [R1+0x3c78] ;  /* 0x003c780001107983 */ /* 0x000f360000300a00 */
[----:B------:R-:W-:Y:S10]  /*65100*/  @!UPT UIADD3 URZ, URZ, URZ, URZ ;  /* 0x0000003f3f3ff290 */ /* 0x000ff4000fffe03f */
[----:B------:R-:W-:Y:S01]  /*65110*/  STL.64 [R1+0x370], R4 ;  /* 0x0003700401007387 */ /* 0x000fe20000100a00 */
[----:B------:R0:W-:Y:S02]  /*65120*/  STL.64 [R1+0x378], R6 ;  /* 0x0003780601007387 */ /* 0x0001e40000100a00 */
[----:B0-----:R-:W-:Y:S02]  /*65130*/  IMAD.MOV.U32 R6, RZ, RZ, R22 ;  /* 0x000000ffff067224 */ /* 0x001fe400078e0016 */
[----:B------:R-:W-:Y:S01]  /*65140*/  IMAD.MOV.U32 R7, RZ, RZ, R23 ;  /* 0x000000ffff077224 */ /* 0x000fe200078e0017 */
[----:B------:R-:W3:Y:S01]  /*65150*/  LDL.LU R22, [R1+0x3c74] ;  /* 0x003c740001167983 */ /* 0x000ee20000300800 */
[----:B------:R-:W3:Y:S03]  /*65160*/  LDL.LU R23, [R1+0x3c70] ;  /* 0x003c700001177983 */ /* 0x000ee60000300800 */
[----:B------:R0:W-:Y:S01]  /*65170*/  STL.64 [R1+0x3b78], R6 ;  /* 0x003b780601007387 */ /* 0x0001e20000100a00 */
[----:B------:R-:W2:Y:S02]  /*65180*/  LDL.LU R4, [R1+0xd0] ;  /* 0x0000d00001047983 */ /* 0x000ea40000300800 */
[----:B------:R-:W2:Y:S01]  /*65190*/  LDL.LU R5, [R1+0xd4] ;  /* 0x0000d40001057983 */ /* 0x000ea20000300800 */
[----:B0-----:R-:W2:Y:S01]  /*651a0*/  LDL.LU R6, [R1+0xd8] ;  /* 0x0000d80001067983 */ /* 0x001ea20000300800 */
[----:B------:R-:W2:Y:S03]  /*651b0*/  LDL.LU R7, [R1+0xdc] ;  /* 0x0000dc0001077983 */ /* 0x000ea60000300800 */
[----:B--2---:R4:W-:Y:S02]  /*651c0*/  STL.64 [R1+0x3b88], R6 ;  /* 0x003b880601007387 */ /* 0x0049e40000100a00 */
[----:B----4-:R-:W-:-:S02]  /*651d0*/  IMAD.MOV.U32 R6, RZ, RZ, R17 ;  /* 0x000000ffff067224 */ /* 0x010fc400078e0011 */
[----:B------:R-:W-:Y:S02]  /*651e0*/  IMAD.MOV.U32 R7, RZ, RZ, R16 ;  /* 0x000000ffff077224 */ /* 0x000fe400078e0010 */
[C---:B---3--:R-:W-:Y:S01]  /*651f0*/  HMMA.16816.F32.BF16 R16, R20.reuse, R18, R12 ;  /* 0x000000121410723c */ /* 0x048fe2000004180c */
[----:B------:R-:W-:Y:S02]  /*65200*/  STL.64 [R1+0x3b80], R4 ;  /* 0x003b800401007387 */ /* 0x000fe40000100a00 */
[----:B------:R0:W-:Y:S02]  /*65210*/  STL.64 [R1+0x3ba0], R6 ;  /* 0x003ba00601007387 */ /* 0x0001e40000100a00 */
[----:B0-----:R-:W2:Y:S04]  /*65220*/  LDL R6, [R1+0x8] ;  /* 0x0000080001067983 */ /* 0x001ea80000100800 */
[----:B------:R-:W2:Y:S01]  /*65230*/  LDL R7, [R1+0xc] ;  /* 0x00000c0001077983 */ /* 0x000ea20000100800 */
[----:B------:R-:W-:Y:S02]  /*65240*/  STL.64 [R1+0x3b70], R26 ;  /* 0x003b701a01007387 */ /* 0x000fe40000100a00 */
[----:B------:R-:W3:Y:S02]  /*65250*/  LDL.LU.64 R14, [R1+0x3c68] ;  /* 0x003c6800010e7983 */ /* 0x000ee40000300a00 */
[----:B------:R-:W3:Y:S09]  /*65260*/  LDL.LU.64 R12, [R1+0x3c60] ;  /* 0x003c6000010c7983 */ /* 0x000ef20000300a00 */
[----:B------:R-:W-:Y:S01]  /*65270*/  STL.64 [R1+0x340], R16 ;  /* 0x0003401001007387 */ /* 0x000fe20000100a00 */
[----:B------:R0:W-:Y:S03]  /*65280*/  STL.64 [R1+0x348], R18 ;  /* 0x0003481201007387 */ /* 0x0001e60000100a00 */
[----:B0-----:R-:W3:Y:S02]  /*65290*/  LDL.LU.64 R18, [R1+0x3c58] ;  /* 0x003c580001127983 */ /* 0x001ee40000300a00 */
[C---:B---3--:R-:W-:Y:S02]  /*652a0*/  HMMA.16816.F32.BF16 R16, R20.reuse, R18, R12 ;  /* 0x000000121410723c */ /* 0x048fe4000004180c */
[----:B------:R-:W2:Y:S01]  /*652b0*/  LDL.LU.64 R14, [R1+0x3c50] ;  /* 0x003c5000010e7983 */ /* 0x000ea20000300a00 */
[----:B------:R-:W2:Y:S11]  /*652c0*/  LDL.LU.64 R12, [R1+0x3c48] ;  /* 0x003c4800010c7983 */ /* 0x000eb60000300a00 */
[----:B------:R-:W-:Y:S09]  /*652d0*/  @!UPT UIADD3 URZ, URZ, URZ, URZ ;  /* 0x0000003f3f3ff290 */ /* 0x000ff2000fffe03f */
[----:B------:R-:W-:Y:S01]  /*652e0*/  STL.64 [R1+0x330], R16 ;  /* 0x0003301001007387 */ /* 0x000fe20000100a00 */
[----:B------:R0:W-:Y:S03]  /*652f0*/  STL.64 [R1+0x338], R18 ;  /* 0x0003381201007387 */ /* 0x0001e60000100a00 */
[----:B0-----:R-:W3:Y:S01]  /*65300*/  LDL.LU.64 R18, [R1+0x3c40] ;  /* 0x003c400001127983 */ /* 0x001ee20000300a00 */
[----:B------:R-:W4:Y:S01]  /*65310*/  LDL.LU.64 R16, [R1+0x3c38] ;  /* 0x003c380001107983 */ /* 0x000f220000300a00 */
[C---:B--2---:R-:W-:Y:S02]  /*65320*/  HMMA.16816.F32.BF16 R4, R20.reuse, R6, R12 ;  /* 0x000000061404723c */ /* 0x044fe4000004180c */
[----:B------:R-:W2:Y:S01]  /*65330*/  LDL.LU.64 R14, [R1+0x3c30] ;  /* 0x003c3000010e7983 */ /* 0x000ea20000300a00 */
[----:B------:R-:W2:Y:S05]  /*65340*/  LDL.LU.64 R12, [R1+0x3c28] ;  /* 0x003c2800010c7983 */ /* 0x000eaa0000300a00 */
[----:B---3--:R-:W-:Y:S11]  /*65350*/  HMMA.16816.F32.BF16 R8, R20, R18, R8 ;  /* 0x000000121408723c */ /* 0x008ff60000041808 */
[----:B------:R-:W-:Y:S04]  /*65360*/  @!UPT UIADD3 URZ, URZ, URZ, URZ ;  /* 0x0000003f3f3ff290 */ /* 0x000fe8000fffe03f */
[----:B------:R-:W-:Y:S01]  /*65370*/  STL.64 [R1+0x220], R4 ;  /* 0x0002200401007387 */ /* 0x000fe20000100a00 */
[----:B------:R0:W-:Y:S02]  /*65380*/  STL.64 [R1+0x228], R6 ;  /* 0x0002280601007387 */ /* 0x0001e40000100a00 */
[----:B0-----:R-:W-:Y:S02]  /*65390*/  IMAD.MOV.U32 R6, RZ, RZ, R3 ;  /* 0x000000ffff067224 */ /* 0x001fe400078e0003 */
[----:B------:R-:W3:Y:S01]  /*653a0*/  LDL.LU R3, [R1+0x3c24] ;  /* 0x003c240001037983 */ /* 0x000ee20000300800 */
[----:B----4-:R-:W-:-:S03]  /*653b0*/  IMAD.MOV.U32 R7, RZ, RZ, R16 ;  /* 0x000000ffff077224 */ /* 0x010fc600078e0010 */
[----:B------:R-:W-:Y:S01]  /*653c0*/  STL.64 [R1+0x210], R8 ;  /* 0x0002100801007387 */ /* 0x000fe20000100a00 */
[----:B------:R-:W-:Y:S02]  /*653d0*/  STL.64 [R1+0x218], R10 ;  /* 0x0002180a01007387 */ /* 0x000fe40000100a00 */
[----:B------:R-:W4:Y:S02]  /*653e0*/  LDL.LU R16, [R1+0x3c20] ;  /* 0x003c200001107983 */ /* 0x000f240000300800 */
[----:B------:R2:W-:Y:S02]  /*653f0*/  STL.64 [R1+0x3bb8], R6 ;  /* 0x003bb80601007387 */ /* 0x0005e40000100a00 */
[----:B------:R-:W-:Y:S02]  /*65400*/  IMAD.MOV.U32 R27, RZ, RZ, R17 ;  /* 0x000000ffff1b7224 */ /* 0x000fe400078e0011 */
[----:B--2---:R-:W-:Y:S02]  /*65410*/  IMAD.MOV.U32 R6, RZ, RZ, R14 ;  /* 0x000000ffff067224 */ /* 0x004fe400078e000e */
[----:B------:R-:W-:-:S02]  /*65420*/  IMAD.MOV.U32 R7, RZ, RZ, R15 ;  /* 0x000000ffff077224 */ /* 0x000fc400078e000f */
[----:B------:R-:W-:Y:S01]  /*65430*/  IMAD.MOV.U32 R26, RZ, RZ, R13 ;  /* 0x000000ffff1a7224 */ /* 0x000fe200078e000d */
[----:B------:R-:W2:Y:S01]  /*65440*/  LDL.LU R14, [R1+0x3c1c] ;  /* 0x003c1c00010e7983 */ /* 0x000ea20000300800 */
[----:B------:R-:W2:Y:S02]  /*65450*/  LDL.LU R15, [R1+0x3c18] ;  /* 0x003c1800010f7983 */ /* 0x000ea40000300800 */
[----:B------:R0:W-:Y:S02]  /*65460*/  STL.64 [R1+0x3bd0], R6 ;  /* 0x003bd00601007387 */ /* 0x0001e40000100a00 */
[----:B------:R-:W2:Y:S01]  /*65470*/  LDL.LU R13, [R1+0x3c14] ;  /* 0x003c1400010d7983 */ /* 0x000ea20000300800 */
[----:B------:R-:W-:Y:S01]  /*65480*/  STL.64 [R1+0x3bd8], R26 ;  /* 0x003bd81a01007387 */ /* 0x000fe20000100a00 */
[----:B------:R-:W-:Y:S02]  /*65490*/  STL.64 [R1+0x3b48], R18 ;  /* 0x003b481201007387 */ /* 0x000fe40000100a00 */
[----:B0-----:R-:W-:-:S02]  /*654a0*/  IMAD.MOV.U32 R6, RZ, RZ, R25 ;  /* 0x000000ffff067224 */ /* 0x001fc400078e0019 */
[----:B------:R-:W-:Y:S01]  /*654b0*/  IMAD.MOV.U32 R7, RZ, RZ, R24 ;  /* 0x000000ffff077224 */ /* 0x000fe200078e0018 */
[----:B----4-:R0:W-:Y:S04]  /*654c0*/  STL [R1+0x3b40], R16 ;  /* 0x003b401001007387 */ /* 0x0101e80000100800 */
[----:B0-----:R-:W4:Y:S01]  /*654d0*/  LDL.LU R16, [R1+0xc0] ;  /* 0x0000c00001107983 */ /* 0x001f220000300800 */
[----:B------:R-:W4:Y:S02]  /*654e0*/  LDL.LU R17, [R1+0xc4] ;  /* 0x0000c40001117983 */ /* 0x000f240000300800 */
[----:B------:R-:W2:Y:S02]  /*654f0*/  LDL.LU R18, [R1+0xc8] ;  /* 0x0000c80001127983 */ /* 0x000ea40000300800 */
[----:B------:R-:W2:Y:S01]  /*65500*/  LDL.LU R19, [R1+0xcc] ;  /* 0x0000cc0001137983 */ /* 0x000ea20000300800 */
[----:B------:R0:W-:Y:S01]  /*65510*/  STL.64 [R1+0x3be0], R6 ;  /* 0x003be00601007387 */ /* 0x0001e20000100a00 */
[----:B------:R-:W2:Y:S02]  /*65520*/  LDL.LU R24, [R1+0x120] ;  /* 0x0001200001187983 */ /* 0x000ea40000300800 */
[----:B------:R-:W2:Y:S02]  /*65530*/  LDL.LU R25, [R1+0x124] ;  /* 0x0001240001197983 */ /* 0x000ea40000300800 */
[----:B------:R-:W2:Y:S01]  /*65540*/  LDL.LU R26, [R1+0x128] ;  /* 0x00012800011a7983 */ /* 0x000ea20000300800 */
[----:B------:R-:W2:Y:S01]  /*65550*/  LDL.LU R27, [R1+0x12c] ;  /* 0x00012c00011b7983 */ /* 0x000ea20000300800 */
[----:B------:R-:W3:Y:S02]  /*65560*/  LDL.LU R8, [R1+0x150] ;  /* 0x0001500001087983 */ /* 0x000ee40000300800 */
[----:B------:R-:W3:Y:S02]  /*65570*/  LDL.LU R9, [R1+0x154] ;  /* 0x0001540001097983 */ /* 0x000ee40000300800 */
[----:B------:R-:W3:Y:S01]  /*65580*/  LDL.LU R10, [R1+0x158] ;  /* 0x00015800010a7983 */ /* 0x000ee20000300800 */
[----:B------:R-:W3:Y:S01]  /*65590*/  LDL.LU R11, [R1+0x15c] ;  /* 0x00015c00010b7983 */ /* 0x000ee20000300800 */
[----:B0-----:R-:W-:-:S02]  /*655a0*/  IMAD.MOV.U32 R6, RZ, RZ, R12 ;  /* 0x000000ffff067224 */ /* 0x001fc400078e000c */
[----:B------:R-:W-:Y:S01]  /*655b0*/  IMAD.MOV.U32 R7, RZ, RZ, R29 ;  /* 0x000000ffff077224 */ /* 0x000fe200078e001d */
[----:B--2---:R-:W-:Y:S01]  /*655c0*/  STL.64 [R1+0x3bf0], R26 ;  /* 0x003bf01a01007387 */ /* 0x004fe20000100a00 */
[----:B------:R-:W-:Y:S02]  /*655d0*/  STL.64 [R1+0x3be8], R24 ;  /* 0x003be81801007387 */ /* 0x000fe40000100a00 */
[----:B------:R-:W2:Y:S02]  /*655e0*/  LDL.LU R12, [R1+0x3c10] ;  /* 0x003c1000010c7983 */ /* 0x000ea40000300800 */
[----:B------:R0:W-:Y:S01]  /*655f0*/  STL.64 [R1+0x3bf8], R6 ;  /* 0x003bf80601007387 */ /* 0x0001e20000100a00 */
[----:B------:R-:W2:Y:S01]  /*65600*/  LDL.LU R4, [R1+0x140] ;  /* 0x0001400001047983 */ /* 0x000ea20000300800 */
[----:B------:R-:W2:Y:S03]  /*65610*/  LDL.LU R5, [R1+0x144] ;  /* 0x0001440001057983 */ /* 0x000ea60000300800 */
[----:B0-----:R-:W2:Y:S01]  /*65620*/  LDL.LU R6, [R1+0x148] ;  /* 0x0001480001067983 */ /* 0x001ea20000300800 */
[----:B------:R-:W2:Y:S02]  /*65630*/  LDL.LU R7, [R1+0x14c] ;  /* 0x00014c0001077983 */ /* 0x000ea40000300800 */
[----:B------:R-:W2:Y:S02]  /*65640*/  LDL.LU R24, [R1+0x130] ;  /* 0x0001300001187983 */ /* 0x000ea40000300800 */
[----:B------:R-:W2:Y:S01]  /*65650*/  LDL.LU R25, [R1+0x134] ;  /* 0x0001340001197983 */ /* 0x000ea20000300800 */
[----:B------:R-:W2:Y:S01]  /*65660*/  LDL.LU R26, [R1+0x138] ;  /* 0x00013800011a7983 */ /* 0x000ea20000300800 */
[----:B------:R-:W2:Y:S02]  /*65670*/  LDL.LU R27, [R1+0x13c] ;  /* 0x00013c00011b7983 */ /* 0x000ea40000300800 */
[----:B------:R-:W-:Y:S02]  /*65680*/  STL.64 [R1+0x3b98], R18 ;  /* 0x003b981201007387 */ /* 0x000fe40000100a00 */
[----:B----4-:R0:W-:Y:S02]  /*65690*/  STL.64 [R1+0x3b90], R16 ;  /* 0x003b901001007387 */ /* 0x0101e40000100a00 */
        /* <DEDUP_REMOVED lines=22> */
[----:B------:R0:W-:Y:S02]  /*65800*/  STL.64 [R1+0x3af0], R12 ;  /* 0x003af00c01007387 */ /* 0x0001e40000100a00 */
        /* <DEDUP_REMOVED lines=11> */
[----:B----4-:R-:W-:Y:S01]  /*658c0*/  STL [R1+0x3b30], R8 ;  /* 0x003b300801007387 */ /* 0x010fe20000100800 */
        /* <DEDUP_REMOVED lines=13> */
[C---:B--2---:R-:W-:Y:S08]  /*659a0*/  HMMA.16816.F32.BF16 R24, R20.reuse, R26, R12 ;  /* 0x0000001a1418723c */ /* 0x044ff0000004180c */
[C---:B---3--:R-:W-:Y:S11]  /*659b0*/  HMMA.16816.F32.BF16 R4, R20.reuse, R6, R16 ;  /* 0x000000061404723c */ /* 0x048ff60000041810 */
[----:B------:R-:W-:Y:S04]  /*659c0*/  @!UPT UIADD3 URZ, URZ, URZ, URZ ;  /* 0x0000003f3f3ff290 */ /* 0x000fe8000fffe03f */
[----:B------:R0:W-:Y:S01]  /*659d0*/  STL.64 [R1+0x7e0], R24 ;  /* 0x0007e01801007387 */ /* 0x0001e20000100a00 */
[----:B------:R1:W-:Y:S03]  /*659e0*/  STL.64 [R1+0x7e8], R26 ;  /* 0x0007e81a01007387 */ /* 0x0003e60000100a00 */
[----:B0-----:R-:W2:Y:S01]  /*659f0*/  LDL.LU R24, [R1+0x510] ;  /* 0x0005100001187983 */ /* 0x001ea20000300800 */
[----:B------:R-:W2:Y:S02]  /*65a00*/  LDL.LU R25, [R1+0x514] ;  /* 0x0005140001197983 */ /* 0x000ea40000300800 */
[----:B-1----:R-:W2:Y:S02]  /*65a10*/  LDL.LU R26, [R1+0x518] ;  /* 0x00051800011a7983 */ /* 0x002ea40000300800 */
[----:B------:R-:W2:Y:S01]  /*65a20*/  LDL.LU R27, [R1+0x51c] ;  /* 0x00051c00011b7983 */ /* 0x000ea20000300800 */
[----:B------:R-:W3:Y:S01]  /*65a30*/  LDL.LU.64 R18, [R1+0x3bc8] ;  /* 0x003bc80001127983 */ /* 0x000ee20000300a00 */
[----:B------:R-:W3:Y:S03]  /*65a40*/  LDL.LU.64 R16, [R1+0x3bc0] ;  /* 0x003bc00001107983 */ /* 0x000ee60000300a00 */
        /* <DEDUP_REMOVED lines=23> */
[----:B------:R-:W-:Y:S01]  /*65bc0*/  STL.64 [R1+0x6f0], R8 ;  /* 0x0006f00801007387 */ /* 0x000fe20000100a00 */
[----:B------:R3:W-:Y:S02]  /*65bd0*/  STL.64 [R1+0x6f8], R10 ;  /* 0x0006f80a01007387 */ /* 0x0007e40000100a00 */
[----:B---3--:R-:W-:Y:S01]  /*65be0*/  HMMA.16816.F32.BF16 R8, R20, R6, R16 ;  /* 0x000000061408723c */ /* 0x008fe20000041810 */
[----:B------:R-:W0:Y:S04]  /*65bf0*/  LDSM.16.MT88.4 R4, [R3+0xa080] ;  /* 0x00a080000304783b */ /* 0x000e280000004200 */
[----:B0-----:R0:W-:Y:S11]  /*65c00*/  STL [R1+0x3a18], R4 ;  /* 0x003a180401007387 */ /* 0x0011f60000100800 */
[----:B------:R-:W-:Y:S07]  /*65c10*/  @!UPT UIADD3 URZ, URZ, URZ, URZ ;  /* 0x0000003f3f3ff290 */ /* 0x000fee000fffe03f */
[----:B------:R-:W-:Y:S02]  /*65c20*/  STL.64 [R1+0x6e0], R8 ;  /* 0x0006e00801007387 */ /* 0x000fe40000100a00 */
[----:B------:R-:W-:Y:S01]  /*65c30*/  STL.64 [R1+0x6e8], R10 ;  /* 0x0006e80a01007387 */ /* 0x000fe20000100a00 */
[----:B0-----:R-:W3:Y:S01]  /*65c40*/  LDL R4, [R1+0x1de0] ;  /* 0x001de00001047983 */ /* 0x001ee20000100800 */
[----:B------:R-:W-:Y:S02]  /*65c50*/  STL [R1+0x3a14], R5 ;  /* 0x003a140501007387 */ /* 0x000fe40000100800 */
[----:B------:R-:W-:Y:S02]  /*65c60*/  STL [R1+0x3a10], R6 ;  /* 0x003a100601007387 */ /* 0x000fe40000100800 */
[----:B------:R-:W-:Y:S02]  /*65c70*/  STL [R1+0x3a0c], R7 ;  /* 0x003a0c0701007387 */ /* 0x000fe40000100800 */
[----:B------:R-:W-:-:S02]  /*65c80*/  IMAD.MOV.U32 R14, RZ, RZ, R2 ;  /* 0x000000ffff0e7224 */ /* 0x000fc400078e0002 */
[----:B------:R-:W-:Y:S01]  /*65c90*/  IMAD.MOV.U32 R15, RZ, RZ, R0 ;  /* 0x000000ffff0f7224 */ /* 0x000fe200078e0000 */
[----:B---3--:R0:W-:Y:S04]  /*65ca0*/  STL [R1+0x3b10], R4 ;  /* 0x003b100401007387 */ /* 0x0081e80000100800 */
[----:B0-----:R-:W3:Y:S01]  /*65cb0*/  LDL.LU R4, [R1+0x460] ;  /* 0x0004600001047983 */ /* 0x001ee20000300800 */
[----:B------:R-:W3:Y:S02]  /*65cc0*/  LDL.LU R5, [R1+0x464] ;  /* 0x0004640001057983 */ /* 0x000ee40000300800 */
[----:B------:R-:W4:Y:S02]  /*65cd0*/  LDL.LU R6, [R1+0x468] ;  /* 0x0004680001067983 */ /* 0x000f240000300800 */
[----:B------:R-:W4:Y:S01]  /*65ce0*/  LDL.LU R7, [R1+0x46c] ;  /* 0x00046c0001077983 */ /* 0x000f220000300800 */
[----:B------:R-:W3:Y:S01]  /*65cf0*/  LDL.LU R16, [R1+0x480] ;  /* 0x0004800001107983 */ /* 0x000ee20000300800 */
[----:B------:R-:W3:Y:S02]  /*65d00*/  LDL.LU R17, [R1+0x484] ;  /* 0x0004840001117983 */ /* 0x000ee40000300800 */
[----:B------:R-:W3:Y:S02]  /*65d10*/  LDL.LU R18, [R1+0x488] ;  /* 0x0004880001127983 */ /* 0x000ee40000300800 */
[----:B------:R-:W3:Y:S01]  /*65d20*/  LDL.LU R19, [R1+0x48c] ;  /* 0x00048c0001137983 */ /* 0x000ee20000300800 */
[C---:B--2---:R-:W-:Y:S01]  /*65d30*/  HMMA.16816.F32.BF16 R12, R20.reuse, R14, R24 ;  /* 0x0000000e140c723c */ /* 0x044fe20000041818 */
[----:B---3--:R-:W-:Y:S01]  /*65d40*/  STL.64 [R1+0x3b68], R18 ;  /* 0x003b681201007387 */ /* 0x008fe20000100a00 */
[----:B------:R0:W-:Y:S03]  /*65d50*/  STL.64 [R1+0x3b60], R16 ;  /* 0x003b601001007387 */ /* 0x0001e60000100a00 */
[----:B0-----:R-:W2:Y:S01]  /*65d60*/  LDL.LU R16, [R1+0xb0] ;  /* 0x0000b00001107983 */ /* 0x001ea20000300800 */
[----:B------:R-:W2:Y:S02]  /*65d70*/  LDL.LU R17, [R1+0xb4] ;  /* 0x0000b40001117983 */ /* 0x000ea40000300800 */
[----:B------:R-:W2:Y:S02]  /*65d80*/  LDL.LU R18, [R1+0xb8] ;  /* 0x0000b80001127983 */ /* 0x000ea40000300800 */
[----:B------:R-:W2:Y:S01]  /*65d90*/  LDL.LU R19, [R1+0xbc] ;  /* 0x0000bc0001137983 */ /* 0x000ea20000300800 */
[----:B------:R-:W3:Y:S01]  /*65da0*/  LDL.64 R10, [R1+0x28] ;  /* 0x00002800010a7983 */ /* 0x000ee20000100a00 */
[----:B----4-:R0:W-:Y:S02]  /*65db0*/  STL.64 [R1+0x3b20], R6 ;  /* 0x003b200601007387 */ /* 0x0101e40000100a00 */
[----:B------:R-:W-:Y:S01]  /*65dc0*/  STL.64 [R1+0x3b18], R4 ;  /* 0x003b180401007387 */ /* 0x000fe20000100a00 */
[----:B0-----:R-:W4:Y:S01]  /*65dd0*/  LDL.64 R6, [R1+0x18] ;  /* 0x0000180001067983 */ /* 0x001f220000100a00 */
[----:B------:R-:W2:Y:S07]  /*65de0*/  LDL.LU.64 R26, [R1+0x3b70] ;  /* 0x003b7000011a7983 */ /* 0x000eae0000300a00 */
[----:B------:R0:W-:Y:S02]  /*65df0*/  STL.64 [R1+0x6d0], R12 ;  /* 0x0006d00c01007387 */ /* 0x0001e40000100a00 */
[----:B------:R1:W-:Y:S01]  /*65e00*/  STL.64 [R1+0x6d8], R14 ;  /* 0x0006d80e01007387 */ /* 0x0003e20000100a00 */
[----:B0-----:R-:W2:Y:S01]  /*65e10*/  LDL.LU R12, [R1+0x450] ;  /* 0x00045000010c7983 */ /* 0x001ea20000300800 */
[----:B------:R-:W2:Y:S02]  /*65e20*/  LDL.LU R13, [R1+0x454] ;  /* 0x00045400010d7983 */ /* 0x000ea40000300800 */
[----:B-1----:R-:W2:Y:S02]  /*65e30*/  LDL.LU R14, [R1+0x458] ;  /* 0x00045800010e7983 */ /* 0x002ea40000300800 */
[----:B------:R-:W2:Y:S02]  /*65e40*/  LDL.LU R15, [R1+0x45c] ;  /* 0x00045c00010f7983 */ /* 0x000ea40000300800 */
[----:B--2---:R0:W-:Y:S01]  /*65e50*/  STL.64 [R1+0x3b08], R14 ;  /* 0x003b080e01007387 */ /* 0x0041e20000100a00 */
[----:B------:R1:W-:Y:S03]  /*65e60*/  STL.64 [R1+0x3b00], R12 ;  /* 0x003b000c01007387 */ /* 0x0003e60000100a00 */
[----:B0-----:R-:W2:Y:S01]  /*65e70*/  LDL.64 R14, [R1+0x8] ;  /* 0x00000800010e7983 */ /* 0x001ea20000100a00 */
[----:B------:R-:W-:Y:S01]  /*65e80*/  HMMA.16816.F32.BF16 R20, R20, R26, R16 ;  /* 0x0000001a1414723c */ /* 0x000fe20000041810 */
[----:B------:R-:W-:-:S02]  /*65e90*/  IMAD.MOV.U32 R2, RZ, RZ, R26 ;  /* 0x000000ffff027224 */ /* 0x000fc400078e001a */
[----:B------:R-:W-:Y:S01]  /*65ea0*/  IMAD.MOV.U32 R0, RZ, RZ, R27 ;  /* 0x000000ffff007224 */ /* 0x000fe200078e001b */
[----:B--2---:R0:W-:Y:S01]  /*65eb0*/  STL.64 [R1+0x3b28], R14 ;  /* 0x003b280e01007387 */ /* 0x0041e20000100a00 */
[----:B-1----:R-:W4:Y:S02]  /*65ec0*/  LDL.LU R12, [R1+0x470] ;  /* 0x00047000010c7983 */ /* 0x002f240000300800 */
[----:B------:R-:W4:Y:S01]  /*65ed0*/  LDL.LU R13, [R1+0x474] ;  /* 0x00047400010d7983 */ /* 0x000f220000300800 */
[----:B0-----:R-:W4:Y:S01]  /*65ee0*/  LDL.LU R14, [R1+0x478] ;  /* 0x00047800010e7983 */ /* 0x001f220000300800 */
[----:B------:R-:W4:Y:S02]  /*65ef0*/  LDL.LU R15, [R1+0x47c] ;  /* 0x00047c00010f7983 */ /* 0x000f240000300800 */
[----:B------:R-:W3:Y:S02]  /*65f00*/  LDL.LU.64 R18, [R1+0x3b68] ;  /* 0x003b680001127983 */ /* 0x000ee40000300a00 */
[----:B------:R-:W3:Y:S10]  /*65f10*/  LDL.LU.64 R16, [R1+0x3b60] ;  /* 0x003b600001107983 */ /* 0x000ef40000300a00 */
[----:B------:R-:W-:Y:S01]  /*65f20*/  STL.64 [R1+0x320], R20 ;  /* 0x0003201401007387 */ /* 0x000fe20000100a00 */
[----:B------:R0:W-:Y:S02]  /*65f30*/  STL.64 [R1+0x328], R22 ;  /* 0x0003281601007387 */ /* 0x0001e40000100a00 */
[----:B------:R-:W3:Y:S02]  /*65f40*/  LDL.LU.64 R26, [R1+0x3b58] ;  /* 0x003b5800011a7983 */ /* 0x000ee40000300a00 */
[----:B------:R-:W3:Y:S01]  /*65f50*/  LDL.LU.64 R24, [R1+0x3b50] ;  /* 0x003b500001187983 */ /* 0x000ee20000300a00 */
[----:B0-----:R-:W2:Y:S04]  /*65f60*/  LDL.64 R22, [R1+0x38] ;  /* 0x0000380001167983 */ /* 0x001ea80000100a00 */
[----:B--2---:R0:W-:Y:S01]  /*65f70*/  STL.64 [R1+0x3ad8], R22 ;  /* 0x003ad81601007387 */ /* 0x0041e20000100a00 */
[----:B------:R-:W2:Y:S02]  /*65f80*/  LDL.LU R20, [R1+0x430] ;  /* 0x0004300001147983 */ /* 0x000ea40000300800 */
[----:B------:R-:W2:Y:S01]  /*65f90*/  LDL.LU R21, [R1+0x434] ;  /* 0x0004340001157983 */ /* 0x000ea20000300800 */
[----:B0-----:R-:W2:Y:S01]  /*65fa0*/  LDL.LU R22, [R1+0x438] ;  /* 0x0004380001167983 */ /* 0x001ea20000300800 */
[----:B------:R-:W2:Y:S01]  /*65fb0*/  LDL.LU R23, [R1+0x43c] ;  /* 0x00043c0001177983 */ /* 0x000ea20000300800 */
[C---:B---3--:R-:W-:Y:S08]  /*65fc0*/  HMMA.16816.F32.BF16 R16, R24.reuse, R10, R16 ;  /* 0x0000000a1810723c */ /* 0x048ff00000041810 */
[----:B----4-:R-:W-:Y:S01]  /*65fd0*/  HMMA.16816.F32.BF16 R12, R24, R6, R12 ;  /* 0x00000006180c723c */ /* 0x010fe2000004180c */
[----:B------:R-:W-:-:S02]  /*65fe0*/  IMAD.MOV.U32 R9, RZ, RZ, R11 ;  /* 0x000000ffff097224 */ /* 0x000fc400078e000b */
[----:B------:R-:W-:Y:S02]  /*65ff0*/  IMAD.MOV.U32 R29, RZ, RZ, R6 ;  /* 0x000000ffff1d7224 */ /* 0x000fe400078e0006 */
[----:B------:R-:W-:Y:S01]  /*66000*/  IMAD.MOV.U32 R28, RZ, RZ, R7 ;  /* 0x000000ffff1c7224 */ /* 0x000fe200078e0007 */
[----:B--2---:R-:W-:Y:S01]  /*66010*/  STL.64 [R1+0x3ae8], R22 ;  /* 0x003ae81601007387 */ /* 0x004fe20000100a00 */
[----:B------:R0:W-:Y:S03]  /*66020*/  STL.64 [R1+0x3ae0], R20 ;  /* 0x003ae01401007387 */ /* 0x0001e60000100a00 */
[----:B0-----:R-:W2:Y:S01]  /*66030*/  LDL.LU R20, [R1+0x440] ;  /* 0x0004400001147983 */ /* 0x001ea20000300800 */
[----:B------:R-:W2:Y:S02]  /*66040*/  LDL.LU R21, [R1+0x444] ;  /* 0x0004440001157983 */ /* 0x000ea40000300800 */
[----:B------:R-:W2:Y:S02]  /*66050*/  LDL.LU R22, [R1+0x448] ;  /* 0x0004480001167983 */ /* 0x000ea40000300800 */
[----:B------:R-:W2:Y:S01]  /*66060*/  LDL.LU R23, [R1+0x44c] ;  /* 0x00044c0001177983 */ /* 0x000ea20000300800 */
[----:B------:R0:W-:Y:S01]  /*66070*/  STL.64 [R1+0x520], R16 ;  /* 0x0005201001007387 */ /* 0x0001e20000100a00 */
[----:B------:R1:W-:Y:S02]  /*66080*/  STL.64 [R1+0x528], R18 ;  /* 0x0005281201007387 */ /* 0x0003e40000100a00 */
[----:B0-----:R-:W-:Y:S01]  /*66090*/  IMAD.MOV.U32 R17, RZ, RZ, R10 ;  /* 0x000000ffff117224 */ /* 0x001fe200078e000a */
[----:B-1----:R-:W3:Y:S01]  /*660a0*/  LDL.LU.64 R18, [R1+0x3b48] ;  /* 0x003b480001127983 */ /* 0x002ee20000300a00 */
[----:B------:R-:W4:Y:S02]  /*660b0*/  LDL.LU R16, [R1+0x3b40] ;  /* 0x003b400001107983 */ /* 0x000f240000300800 */
[----:B------:R-:W2:Y:S02]  /*660c0*/  LDL.LU.64 R10, [R1+0x3b38] ;  /* 0x003b3800010a7983 */ /* 0x000ea40000300a00 */
[----:B------:R-:W2:Y:S01]  /*660d0*/  LDL.LU R8, [R1+0x3b30] ;  /* 0x003b300001087983 */ /* 0x000ea20000300800 */
[----:B------:R-:W-:Y:S01]  /*660e0*/  STL.64 [R1+0x510], R12 ;  /* 0x0005100c01007387 */ /* 0x000fe20000100a00 */
[----:B------:R0:W-:Y:S03]  /*660f0*/  STL.64 [R1+0x518], R14 ;  /* 0x0005180e01007387 */ /* 0x0001e60000100a00 */
        /* <DEDUP_REMOVED lines=8> */
[----:B0-----:R-:W2:Y:S01]  /*66180*/  LDL.LU R4, [R1+0x3b10] ;  /* 0x003b100001047983 */ /* 0x001ea20000300800 */
[----:B-1----:R-:W-:Y:S02]  /*66190*/  IMAD.MOV.U32 R7, RZ, RZ, R14 ;  /* 0x000000ffff077224 */ /* 0x002fe400078e000e */
[----:B------:R-:W3:Y:S02]  /*661a0*/  LDL.LU.64 R14, [R1+0x3b08] ;  /* 0x003b0800010e7983 */ /* 0x000ee40000300a00 */
[----:B------:R-:W3:Y:S01]  /*661b0*/  LDL.LU.64 R12, [R1+0x3b00] ;  /* 0x003b0000010c7983 */ /* 0x000ee20000300a00 */
[----:B------:R-:W-:Y:S01]  /*661c0*/  STL [R1+0x3ad0], R7 ;  /* 0x003ad00701007387 */ /* 0x000fe20000100800 */
[C---:B---3--:R-:W-:Y:S03]  /*661d0*/  HMMA.16816.F32.BF16 R12, R24.reuse, R18, R12 ;  /* 0x00000012180c723c */ /* 0x048fe6000004180c */
[----:B--2---:R0:W-:Y:S04]  /*661e0*/  STL [R1+0x3acc], R4 ;  /* 0x003acc0401007387 */ /* 0x0041e80000100800 */
[----:B0-----:R-:W2:Y:S01]  /*661f0*/  LDL.LU R4, [R1+0x420] ;  /* 0x0004200001047983 */ /* 0x001ea20000300800 */
[----:B------:R-:W2:Y:S02]  /*66200*/  LDL.LU R5, [R1+0x424] ;  /* 0x0004240001057983 */ /* 0x000ea40000300800 */
[----:B------:R-:W2:Y:S02]  /*66210*/  LDL.LU R6, [R1+0x428] ;  /* 0x0004280001067983 */ /* 0x000ea40000300800 */
[----:B------:R-:W2:Y:S11]  /*66220*/  LDL.LU R7, [R1+0x42c] ;  /* 0x00042c0001077983 */ /* 0x000eb60000300800 */
[----:B------:R-:W-:Y:S01]  /*66230*/  STL.64 [R1+0x4f0], R12 ;  /* 0x0004f00c01007387 */ /* 0x000fe20000100a00 */
[----:B------:R0:W-:Y:S03]  /*66240*/  STL.64 [R1+0x4f8], R14 ;  /* 0x0004f80e01007387 */ /* 0x0001e60000100a00 */
[----:B0-----:R-:W3:Y:S01]  /*66250*/  LDL.LU.64 R14, [R1+0x3af8] ;  /* 0x003af800010e7983 */ /* 0x001ee20000300a00 */
[----:B------:R-:W2:Y:S02]  /*66260*/  LDL.LU.64 R12, [R1+0x3af0] ;  /* 0x003af000010c7983 */ /* 0x000ea40000300a00 */
[----:B------:R0:W-:Y:S02]  /*66270*/  STL.64 [R1+0x39c0], R18 ;  /* 0x0039c01201007387 */ /* 0x0001e40000100a00 */
[----:B----4-:R-:W-:Y:S01]  /*66280*/  STL [R1+0x39b8], R16 ;  /* 0x0039b81001007387 */ /* 0x010fe20000100800 */
[----:B------:R-:W-:Y:S04]  /*66290*/  STL [R1+0x3ab0], R17 ;  /* 0x003ab01101007387 */ /* 0x000fe80000100800 */
[----:B0-----:R-:W4:Y:S01]  /*662a0*/  LDL.64 R18, [R1+0x1e8] ;  /* 0x0001e80001127983 */ /* 0x001f220000100a00 */
[C---:B---3--:R-:W-:Y:S11]  /*662b0*/  HMMA.16816.F32.BF16 R20, R24.reuse, R14, R20 ;  /* 0x0000000e1814723c */ /* 0x048ff60000041814 */
[----:B------:R-:W-:Y:S11]  /*662c0*/  @!UPT UIADD3 URZ, URZ, URZ, URZ ;  /* 0x0000003f3f3ff290 */ /* 0x000ff6000fffe03f */
[----:B------:R-:W-:Y:S01]  /*662d0*/  @!UPT UIADD3 URZ, URZ, URZ, URZ ;  /* 0x0000003f3f3ff290 */ /* 0x000fe2000fffe03f */
[----:B------:R-:W-:Y:S01]  /*662e0*/  STL.64 [R1+0x4e0], R20 ;  /* 0x0004e01401007387 */ /* 0x000fe20000100a00 */
[----:B------:R0:W-:Y:S03]  /*662f0*/  STL.64 [R1+0x4e8], R22 ;  /* 0x0004e81601007387 */ /* 0x0001e60000100a00 */
[----:B0-----:R-:W3:Y:S01]  /*66300*/  LDL.LU.64 R22, [R1+0x3ae8] ;  /* 0x003ae80001167983 */ /* 0x001ee20000300a00 */
[----:B------:R-:W3:Y:S02]  /*66310*/  LDL.LU.64 R20, [R1+0x3ae0] ;  /* 0x003ae00001147983 */ /* 0x000ee40000300a00 */
[----:B------:R-:W-:Y:S02]  /*66320*/  STL.64 [R1+0x39b0], R14 ;  /* 0x0039b00e01007387 */ /* 0x000fe40000100a00 */
[----:B--2---:R0:W-:Y:S02]  /*66330*/  STL.64 [R1+0x39a8], R12 ;  /* 0x0039a80c01007387 */ /* 0x0041e40000100a00 */
        /* <DEDUP_REMOVED lines=9> */
[----:B0-----:R-:W2:Y:S01]  /*663d0*/  LDL.LU.64 R22, [R1+0x3ad8] ;  /* 0x003ad80001167983 */ /* 0x001ea20000300a00 */
[----:B------:R-:W-:Y:S02]  /*663e0*/  STL.64 [R1+0x39a0], R10 ;  /* 0x0039a00a01007387 */ /* 0x000fe40000100a00 */
[----:B------:R-:W-:Y:S01]  /*663f0*/  STL [R1+0x3998], R8 ;  /* 0x0039980801007387 */ /* 0x000fe20000100800 */
[C---:B--2---:R-:W-:Y:S11]  /*66400*/  HMMA.16816.F32.BF16 R4, R24.reuse, R22, R4 ;  /* 0x000000161804723c */ /* 0x044ff60000041804 */
[----:B------:R-:W-:Y:S11]  /*66410*/  @!UPT UIADD3 URZ, URZ, URZ, URZ ;  /* 0x0000003f3f3ff290 */ /* 0x000ff6000fffe03f */
[----:B------:R-:W-:Y:S01]  /*66420*/  @!UPT UIADD3 URZ, URZ, URZ, URZ ;  /* 0x0000003f3f3ff290 */ /* 0x000fe2000fffe03f */
[----:B------:R-:W-:Y:S01]  /*66430*/  STL.64 [R1+0xba0], R4 ;  /* 0x000ba00401007387 */ /* 0x000fe20000100a00 */
[----:B------:R0:W-:Y:S03]  /*66440*/  STL.64 [R1+0xba8], R6 ;  /* 0x000ba80601007387 */ /* 0x0001e60000100a00 */
[----:B0-----:R-:W2:Y:S01]  /*66450*/  LDL.LU R7, [R1+0x3ad0] ;  /* 0x003ad00001077983 */ /* 0x001ea20000300800 */
[----:B------:R-:W3:Y:S02]  /*66460*/  LDL.LU R4, [R1+0x3acc] ;  /* 0x003acc0001047983 */ /* 0x000ee40000300800 */
[----:B------:R-:W-:Y:S02]  /*66470*/  IMAD.MOV.U32 R10, RZ, RZ, R22 ;  /* 0x000000ffff0a7224 */ /* 0x000fe400078e0016 */
[----:B------:R-:W-:Y:S02]  /*66480*/  IMAD.MOV.U32 R8, RZ, RZ, R23 ;  /* 0x000000ffff087224 */ /* 0x000fe400078e0017 */
[----:B---3--:R-:W0:Y:S04]  /*66490*/  LDSM.16.MT88.4 R20, [R4+0xa100] ;  /* 0x00a100000414783b */ /* 0x008e280000004200 */
[----:B--2---:R-:W-:Y:S01]  /*664a0*/  STL [R1+0x3a74], R7 ;  /* 0x003a740701007387 */ /* 0x004fe20000100800 */
[----:B------:R-:W-:Y:S03]  /*664b0*/  STL [R1+0x3a70], R4 ;  /* 0x003a700401007387 */ /* 0x000fe60000100800 */
[----:B0-----:R0:W-:Y:S01]  /*664c0*/  STL.64 [R1+0x38d8], R22 ;  /* 0x0038d81601007387 */ /* 0x0011e20000100a00 */
[----:B------:R-:W-:Y:S03]  /*664d0*/  STL.64 [R1+0x38d0], R20 ;  /* 0x0038d01401007387 */ /* 0x000fe60000100a00 */
[----:B0-----:R-:W2:Y:S04]  /*664e0*/  LDL R22, [R1+0x188] ;  /* 0x0001880001167983 */ /* 0x001ea80000100800 */
[----:B------:R-:W2:Y:S01]  /*664f0*/  LDL R23, [R1+0x18c] ;  /* 0x00018c0001177983 */ /* 0x000ea20000100800 */
[----:B----4-:R-:W-:Y:S01]  /*66500*/  HMMA.16816.F32.BF16 R4, R24, R18, R12 ;  /* 0x000000121804723c */ /* 0x010fe2000004180c */
[----:B------:R-:W-:-:S06]  /*66510*/  IMAD.MOV.U32 R11, RZ, RZ, R19 ;  /* 0x000000ffff0b7224 */ /* 0x000fcc00078e0013 */
[----:B------:R-:W-:Y:S01]  /*66520*/  IMAD.MOV.U32 R12, RZ, RZ, R18 ;  /* 0x000000ffff0c7224 */ /* 0x000fe200078e0012 */
[----:B--2---:R-:W-:Y:S11]  /*66530*/  STL.64 [R1+0x3a88], R22 ;  /* 0x003a881601007387 */ /* 0x004ff60000100a00 */
[----:B------:R-:W-:Y:S04]  /*66540*/  @!UPT UIADD3 URZ, URZ, URZ, URZ ;  /* 0x0000003f3f3ff290 */ /* 0x000fe8000fffe03f */
[----:B------:R0:W-:Y:S02]  /*66550*/  STL.64 [R1+0xb90], R4 ;  /* 0x000b900401007387 */ /* 0x0001e40000100a00 */
[----:B------:R1:W-:Y:S02]  /*66560*/  STL.64 [R1+0xb98], R6 ;  /* 0x000b980601007387 */ /* 0x0003e40000100a00 */
[----:B------:R2:W-:Y:S01]  /*66570*/  STL [R1+0x3ac8], R12 ;  /* 0x003ac80c01007387 */ /* 0x0005e20000100800 */
[----:B------:R-:W-:Y:S01]  /*66580*/  STL.64 [R1+0x3a28], R10 ;  /* 0x003a280a01007387 */ /* 0x000fe20000100a00 */
[----:B------:R-:W-:Y:S03]  /*66590*/  STL.64 [R1+0x3a20], R8 ;  /* 0x003a200801007387 */ /* 0x000fe60000100a00 */
[----:B0-----:R-:W3:Y:S01]  /*665a0*/  LDL.LU R4, [R1+0x750] ;  /* 0x0007500001047983 */ /* 0x001ee20000300800 */
[----:B------:R-:W3:Y:S02]  /*665b0*/  LDL.LU R5, [R1+0x754] ;  /* 0x0007540001057983 */ /* 0x000ee40000300800 */
[----:B-1----:R-:W4:Y:S02]  /*665c0*/  LDL.LU R6, [R1+0x758] ;  /* 0x0007580001067983 */ /* 0x002f240000300800 */
[----:B------:R-:W4:Y:S01]  /*665d0*/  LDL.LU R7, [R1+0x75c] ;  /* 0x00075c0001077983 */ /* 0x000f220000300800 */
[----:B------:R-:W3:Y:S01]  /*665e0*/  LDL.LU R16, [R1+0x780] ;  /* 0x0007800001107983 */ /* 0x000ee20000300800 */
[----:B------:R-:W3:Y:S02]  /*665f0*/  LDL.LU R17, [R1+0x784] ;  /* 0x0007840001117983 */ /* 0x000ee40000300800 */
[----:B------:R-:W3:Y:S02]  /*66600*/  LDL.LU R18, [R1+0x788] ;  /* 0x0007880001127983 */ /* 0x000ee40000300800 */
[----:B------:R-:W3:Y:S01]  /*66610*/  LDL.LU R19, [R1+0x78c] ;  /* 0x00078c0001137983 */ /* 0x000ee20000300800 */
[----:B--2---:R-:W2:Y:S01]  /*66620*/  LDL.LU R12, [R1+0x790] ;  /* 0x00079000010c7983 */ /* 0x004ea20000300800 */
[----:B------:R-:W2:Y:S02]  /*66630*/  LDL.LU R13, [R1+0x794] ;  /* 0x00079400010d7983 */ /* 0x000ea40000300800 */
[----:B------:R-:W2:Y:S02]  /*66640*/  LDL.LU R14, [R1+0x798] ;  /* 0x00079800010e7983 */ /* 0x000ea40000300800 */
[----:B------:R-:W2:Y:S01]  /*66650*/  LDL.LU R15, [R1+0x79c] ;  /* 0x00079c00010f7983 */ /* 0x000ea20000300800 */
[----:B---3--:R0:W-:Y:S01]  /*66660*/  STL.64 [R1+0x3ac0], R18 ;  /* 0x003ac01201007387 */ /* 0x0081e20000100a00 */
[----:B------:R-:W-:Y:S03]  /*66670*/  STL.64 [R1+0x3ab8], R16 ;  /* 0x003ab81001007387 */ /* 0x000fe60000100a00 */
[----:B0-----:R-:W2:Y:S01]  /*66680*/  LDL.64 R18, [R1+0x1d8] ;  /* 0x0001d80001127983 */ /* 0x001ea20000100a00 */
[----:B------:R-:W3:Y:S02]  /*66690*/  LDL.LU R20, [R1+0x760] ;  /* 0x0007600001147983 */ /* 0x000ee40000300800 */
[----:B------:R-:W3:Y:S02]  /*666a0*/  LDL.LU R21, [R1+0x764] ;  /* 0x0007640001157983 */ /* 0x000ee40000300800 */
[----:B------:R-:W2:Y:S01]  /*666b0*/  LDL.LU R22, [R1+0x768] ;  /* 0x0007680001167983 */ /* 0x000ea20000300800 */
[----:B------:R-:W2:Y:S04]  /*666c0*/  LDL.LU R23, [R1+0x76c] ;  /* 0x00076c0001177983 */ /* 0x000ea80000300800 */
[----:B--2---:R0:W-:Y:S01]  /*666d0*/  STL.64 [R1+0x3a98], R22 ;  /* 0x003a981601007387 */ /* 0x0041e20000100a00 */
[----:B---3--:R-:W-:Y:S03]  /*666e0*/  STL.64 [R1+0x3a90], R20 ;  /* 0x003a901401007387 */ /* 0x008fe60000100a00 */
[----:B0-----:R-:W2:Y:S04]  /*666f0*/  LDL.64 R22, [R1+0x1b8] ;  /* 0x0001b80001167983 */ /* 0x001ea80000100a00 */
[----:B--2---:R0:W-:Y:S04]  /*66700*/  STL.64 [R1+0x3aa8], R22 ;  /* 0x003aa81601007387 */ /* 0x0041e80000100a00 */
[----:B0-----:R-:W2:Y:S01]  /*66710*/  LDL.64 R22, [R1+0x1c8] ;  /* 0x0001c80001167983 */ /* 0x001ea20000100a00 */
[----:B----4-:R0:W-:Y:S02]  /*66720*/  STL.64 [R1+0x3a80], R6 ;  /* 0x003a800601007387 */ /* 0x0101e40000100a00 */
[----:B------:R1:W-:Y:S01]  /*66730*/  STL.64 [R1+0x3a78], R4 ;  /* 0x003a780401007387 */ /* 0x0003e20000100a00 */
[----:B0-----:R-:W3:Y:S01]  /*66740*/  LDL.64 R6, [R1+0x1a8] ;  /* 0x0001a80001067983 */ /* 0x001ee20000100a00 */
[----:B------:R-:W-:-:S02]  /*66750*/  IMAD.MOV.U32 R10, RZ, RZ, R2 ;  /* 0x000000ffff0a7224 */ /* 0x000fc400078e0002 */
[----:B------:R-:W-:Y:S01]  /*66760*/  IMAD.MOV.U32 R11, RZ, RZ, R0 ;  /* 0x000000ffff0b7224 */ /* 0x000fe200078e0000 */
[----:B---3--:R0:W-:Y:S01]  /*66770*/  STL.64 [R1+0x3aa0], R6 ;  /* 0x003aa00601007387 */ /* 0x0081e20000100a00 */
[----:B-1----:R-:W3:Y:S02]  /*66780*/  LDL.LU R4, [R1+0x770] ;  /* 0x0007700001047983 */ /* 0x002ee40000300800 */
[----:B------:R-:W3:Y:S01]  /*66790*/  LDL.LU R5, [R1+0x774] ;  /* 0x0007740001057983 */ /* 0x000ee20000300800 */
[----:B0-----:R-:W3:Y:S01]  /*667a0*/  LDL.LU R6, [R1+0x778] ;  /* 0x0007780001067983 */ /* 0x001ee20000300800 */
[----:B------:R-:W3:Y:S02]  /*667b0*/  LDL.LU R7, [R1+0x77c] ;  /* 0x00077c0001077983 */ /* 0x000ee40000300800 */
[----:B------:R0:W-:Y:S02]  /*667c0*/  STL.64 [R1+0x3a40], R10 ;  /* 0x003a400a01007387 */ /* 0x0001e40000100a00 */
[----:B0-----:R-:W4:Y:S01]  /*667d0*/  LDL.64 R10, [R1+0x178] ;  /* 0x00017800010a7983 */ /* 0x001f220000100a00 */
[----:B------:R-:W-:Y:S03]  /*667e0*/  HMMA.16816.F32.BF16 R12, R24, R18, R12 ;  /* 0x00000012180c723c */ /* 0x000fe6000004180c */
[----:B----4-:R0:W-:Y:S01]  /*667f0*/  STL.64 [R1+0x3a58], R10 ;  /* 0x003a580a01007387 */ /* 0x0101e20000100a00 */
[----:B------:R-:W4:Y:S02]  /*66800*/  LDL.LU R8, [R1+0x740] ;  /* 0x0007400001087983 */ /* 0x000f240000300800 */
[----:B------:R-:W4:Y:S01]  /*66810*/  LDL.LU R9, [R1+0x744] ;  /* 0x0007440001097983 */ /* 0x000f220000300800 */
[----:B0-----:R-:W2:Y:S01]  /*66820*/  LDL.LU R10, [R1+0x748] ;  /* 0x00074800010a7983 */ /* 0x001ea20000300800 */
[----:B------:R-:W2:Y:S03]  /*66830*/  LDL.LU R11, [R1+0x74c] ;  /* 0x00074c00010b7983 */ /* 0x000ea60000300800 */
[----:B--2---:R0:W-:Y:S01]  /*66840*/  STL.64 [R1+0x3a68], R10 ;  /* 0x003a680a01007387 */ /* 0x0041e20000100a00 */
[----:B----4-:R-:W-:Y:S03]  /*66850*/  STL.64 [R1+0x3a60], R8 ;  /* 0x003a600801007387 */ /* 0x010fe60000100a00 */
[----:B0-----:R-:W2:Y:S08]  /*66860*/  LDL.64 R10, [R1+0x198] ;  /* 0x00019800010a7983 */ /* 0x001eb00000100a00 */
[----:B------:R0:W-:Y:S02]  /*66870*/  STL.64 [R1+0xb80], R12 ;  /* 0x000b800c01007387 */ /* 0x0001e40000100a00 */
[----:B------:R1:W-:Y:S01]  /*66880*/  STL.64 [R1+0xb88], R14 ;  /* 0x000b880e01007387 */ /* 0x0003e20000100a00 */
[----:B0-----:R-:W4:Y:S01]  /*66890*/  LDL.LU R12, [R1+0x3ac8] ;  /* 0x003ac800010c7983 */ /* 0x001f220000300800 */
[----:B-1----:R-:W-:-:S02]  /*668a0*/  IMAD.MOV.U32 R14, RZ, RZ, R18 ;  /* 0x000000ffff0e7224 */ /* 0x002fc400078e0012 */
[----:B------:R-:W-:Y:S02]  /*668b0*/  IMAD.MOV.U32 R13, RZ, RZ, R19 ;  /* 0x000000ffff0d7224 */ /* 0x000fe400078e0013 */
[----:B------:R-:W2:Y:S01]  /*668c0*/  LDL.LU.64 R18, [R1+0x3ac0] ;  /* 0x003ac00001127983 */ /* 0x000ea20000300a00 */
[----:B------:R-:W2:Y:S02]  /*668d0*/  LDL.LU.64 R16, [R1+0x3ab8] ;  /* 0x003ab80001107983 */ /* 0x000ea40000300a00 */
[----:B------:R-:W-:Y:S01]  /*668e0*/  IMAD.MOV.U32 R15, RZ, RZ, R23 ;  /* 0x000000ffff0f7224 */ /* 0x000fe200078e0017 */
[C---:B--2---:R-:W-:Y:S11]  /*668f0*/  HMMA.16816.F32.BF16 R16, R24.reuse, R22, R16 ;  /* 0x000000161810723c */ /* 0x044ff60000041810 */
[----:B------:R-:W-:Y:S11]  /*66900*/  @!UPT UIADD3 URZ, URZ, URZ, URZ ;  /* 0x0000003f3f3ff290 */ /* 0x000ff6000fffe03f */
[----:B------:R-:W-:Y:S01]  /*66910*/  @!UPT UIADD3 URZ, URZ, URZ, URZ ;  /* 0x0000003f3f3ff290 */ /* 0x000fe2000fffe03f */
[----:B------:R0:W-:Y:S01]  /*66920*/  STL.64 [R1+0xb70], R16 ;  /* 0x000b701001007387 */ /* 0x0001e20000100a00 */
[----:B------:R-:W-:Y:S03]  /*66930*/  STL.64 [R1+0xb78], R18 ;  /* 0x000b781201007387 */ /* 0x000fe60000100a00 */
[----:B0-----:R-:W2:Y:S01]  /*66940*/  LDL.LU R17, [R1+0x3ab0] ;  /* 0x003ab00001117983 */ /* 0x001ea20000300800 */
[----:B------:R-:W-:Y:S02]  /*66950*/  IMAD.MOV.U32 R16, RZ, RZ, R22 ;  /* 0x000000ffff107224 */ /* 0x000fe400078e0016 */
[----:B------:R-:W3:Y:S02]  /*66960*/  LDL.LU.64 R22, [R1+0x3aa8] ;  /* 0x003aa80001167983 */ /* 0x000ee40000300a00 */
[----:B------:R-:W-:Y:S01]  /*66970*/  STL.64 [R1+0x3a38], R14 ;  /* 0x003a380e01007387 */ /* 0x000fe20000100a00 */
[----:B----4-:R0:W-:Y:S04]  /*66980*/  STL.64 [R1+0x3a30], R12 ;  /* 0x003a300c01007387 */ /* 0x0101e80000100a00 */
[----:B0-----:R-:W4:Y:S01]  /*66990*/  LDL.LU R12, [R1+0x410] ;  /* 0x00041000010c7983 */ /* 0x001f220000300800 */
        /* <DEDUP_REMOVED lines=26> */
[----:B------:R-:W4:Y:S02]  /*66b40*/  LDL.LU.64 R4, [R1+0x3a78] ;  /* 0x003a780001047983 */ /* 0x000f240000300a00 */
[C---:B----4-:R-:W-:Y:S11]  /*66b50*/  HMMA.16816.F32.BF16 R4, R24.reuse, R10, R4 ;  /* 0x0000000a1804723c */ /* 0x050ff60000041804 */
[----:B------:R-:W-:Y:S11]  /*66b60*/  @!UPT UIADD3 URZ, URZ, URZ, URZ ;  /* 0x0000003f3f3ff290 */ /* 0x000ff6000fffe03f */
[----:B------:R-:W-:Y:S01]  /*66b70*/  @!UPT UIADD3 URZ, URZ, URZ, URZ ;  /* 0x0000003f3f3ff290 */ /* 0x000fe2000fffe03f */
[----:B------:R0:W-:Y:S01]  /*66b80*/  STL.64 [R1+0xb40], R4 ;  /* 0x000b400401007387 */ /* 0x0001e20000100a00 */
[----:B------:R1:W-:Y:S02]  /*66b90*/  STL.64 [R1+0xb48], R6 ;  /* 0x000b480601007387 */ /* 0x0003e40000100a00 */
[----:B0-----:R-:W-:Y:S01]  /*66ba0*/  IMAD.MOV.U32 R5, RZ, RZ, R10 ;  /* 0x000000ffff057224 */ /* 0x001fe200078e000a */
[----:B-1----:R-:W4:Y:S01]  /*66bb0*/  LDL.LU R7, [R1+0x3a74] ;  /* 0x003a740001077983 */ /* 0x002f220000300800 */
[----:B------:R-:W2:Y:S02]  /*66bc0*/  LDL.LU R4, [R1+0x3a70] ;  /* 0x003a700001047983 */ /* 0x000ea40000300800 */
        /* <DEDUP_REMOVED lines=8> */
[----:B0-----:R-:W2:Y:S01]  /*66c50*/  LDL.LU.64 R10, [R1+0x3a58] ;  /* 0x003a5800010a7983 */ /* 0x001ea20000300a00 */
[----:B------:R-:W-:Y:S01]  /*66c60*/  STL.64 [R1+0x38e8], R22 ;  /* 0x0038e81601007387 */ /* 0x000fe20000100a00 */
        /* <DEDUP_REMOVED lines=9> */
[----:B------:R-:W-:Y:S02]  /*66d00*/  IMAD.MOV.U32 R22, RZ, RZ, R5 ;  /* 0x000000ffff167224 */ /* 0x000fe400078e0005 */
[----:B------:R-:W-:Y:S01]  /*66d10*/  IMAD.MOV.U32 R23, RZ, RZ, R6 ;  /* 0x000000ffff177224 */ /* 0x000fe200078e0006 */
[----:B--2---:R-:W-:Y:S01]  /*66d20*/  HMMA.16816.F32.BF16 R24, R24, R10, R12 ;  /* 0x0000000a1818723c */ /* 0x004fe2000004180c */
[----:B------:R-:W2:Y:S01]  /*66d30*/  LDL.LU.64 R14, [R1+0x3a38] ;  /* 0x003a3800010e7983 */ /* 0x000ea20000300a00 */
[----:B------:R-:W3:Y:S02]  /*66d40*/  LDL.LU.64 R12, [R1+0x3a30] ;  /* 0x003a3000010c7983 */ /* 0x000ee40000300a00 */
[----:B------:R-:W2:Y:S02]  /*66d50*/  LDL.LU.64 R10, [R1+0x3a28] ;  /* 0x003a2800010a7983 */ /* 0x000ea40000300a00 */
[----:B------:R-:W2:Y:S11]  /*66d60*/  LDL.LU.64 R8, [R1+0x3a20] ;  /* 0x003a200001087983 */ /* 0x000eb60000300a00 */
[----:B------:R-:W-:Y:S06]  /*66d70*/  @!UPT UIADD3 URZ, URZ, URZ, URZ ;  /* 0x0000003f3f3ff290 */ /* 0x000fec000fffe03f */
[----:B------:R-:W-:Y:S01]  /*66d80*/  STL.64 [R1+0x6b0], R24 ;  /* 0x0006b01801007387 */ /* 0x000fe20000100a00 */
[----:B------:R-:W-:Y:S02]  /*66d90*/  STL.64 [R1+0x6b8], R26 ;  /* 0x0006b81a01007387 */ /* 0x000fe40000100a00 */
[----:B------:R0:W1:Y:S02]  /*66da0*/  LDSM.16.MT88.4 R24, [R4+0xa180] ;  /* 0x00a180000418783b */ /* 0x0000640000004200 */
[----:B0-----:R-:W2:Y:S02]  /*66db0*/  LDL.LU R4, [R1+0x3a18] ;  /* 0x003a180001047983 */ /* 0x001ea40000300800 */
[----:B------:R-:W2:Y:S02]  /*66dc0*/  LDL.LU R5, [R1+0x3a14] ;  /* 0x003a140001057983 */ /* 0x000ea40000300800 */
[----:B------:R-:W2:Y:S02]  /*66dd0*/  LDL.LU R6, [R1+0x3a10] ;  /* 0x003a100001067983 */ /* 0x000ea40000300800 */
[----:B------:R-:W-:Y:S01]  /*66de0*/  STL.64 [R1+0x3900], R22 ;  /* 0x0039001601007387 */ /* 0x000fe20000100a00 */
[----:B-1----:R0:W-:Y:S01]  /*66df0*/  STL.64 [R1+0x37d8], R26 ;  /* 0x0037d81a01007387 */ /* 0x0021e20000100a00 */
[----:B------:R1:W-:Y:S03]  /*66e00*/  STL.64 [R1+0x37d0], R24 ;  /* 0x0037d01801007387 */ /* 0x0003e60000100a00 */
[----:B0-----:R-:W2:Y:S01]  /*66e10*/  LDL.LU.64 R26, [R1+0x168] ;  /* 0x00016800011a7983 */ /* 0x001ea20000300a00 */
[----:B------:R-:W-:-:S02]  /*66e20*/  IMAD.MOV.U32 R22, RZ, RZ, R21 ;  /* 0x000000ffff167224 */ /* 0x000fc400078e0015 */
[----:B------:R-:W-:Y:S01]  /*66e30*/  IMAD.MOV.U32 R23, RZ, RZ, R20 ;  /* 0x000000ffff177224 */ /* 0x000fe200078e0014 */
[----:B--2---:R0:W-:Y:S01]  /*66e40*/  STL.64 [R1+0x38e0], R26 ;  /* 0x0038e01a01007387 */ /* 0x0041e20000100a00 */
[----:B-1----:R-:W2:Y:S02]  /*66e50*/  LDL.LU R24, [R1+0x5c0] ;  /* 0x0005c00001187983 */ /* 0x002ea40000300800 */
[----:B------:R-:W2:Y:S01]  /*66e60*/  LDL.LU R25, [R1+0x5c4] ;  /* 0x0005c40001197983 */ /* 0x000ea20000300800 */
[----:B0-----:R-:W2:Y:S01]  /*66e70*/  LDL.LU R26, [R1+0x5c8] ;  /* 0x0005c800011a7983 */ /* 0x001ea20000300800 */
[----:B------:R-:W2:Y:S02]  /*66e80*/  LDL.LU R27, [R1+0x5cc] ;  /* 0x0005cc00011b7983 */ /* 0x000ea40000300800 */
[----:B------:R-:W-:Y:S01]  /*66e90*/  STL.64 [R1+0x3918], R22 ;  /* 0x0039181601007387 */ /* 0x000fe20000100a00 */
[----:B--2---:R-:W-:Y:S01]  /*66ea0*/  STL.64 [R1+0x38f8], R26 ;  /* 0x0038f81a01007387 */ /* 0x004fe20000100a00 */
[----:B------:R0:W-:Y:S03]  /*66eb0*/  STL.64 [R1+0x38f0], R24 ;  /* 0x0038f01801007387 */ /* 0x0001e60000100a00 */
[----:B0-----:R-:W2:Y:S01]  /*66ec0*/  LDL.LU R24, [R1+0x5d0] ;  /* 0x0005d00001187983 */ /* 0x001ea20000300800 */
[----:B------:R-:W2:Y:S02]  /*66ed0*/  LDL.LU R25, [R1+0x5d4] ;  /* 0x0005d40001197983 */ /* 0x000ea40000300800 */
[----:B------:R-:W2:Y:S02]  /*66ee0*/  LDL.LU R26, [R1+0x5d8] ;  /* 0x0005d800011a7983 */ /* 0x000ea40000300800 */
        /* <DEDUP_REMOVED lines=20> */
[----:B---3--:R-:W-:-:S05]  /*67030*/  IMAD.MOV.U32 R23, RZ, RZ, R13 ;  /* 0x000000ffff177224 */ /* 0x008fca00078e000d */
[----:B------:R0:W-:Y:S01]  /*67040*/  STL.64 [R1+0x3960], R22 ;  /* 0x0039601601007387 */ /* 0x0001e20000100a00 */
[----:B----4-:R-:W-:Y:S02]  /*67050*/  IMAD.MOV.U32 R18, RZ, RZ, R7 ;  /* 0x000000ffff127224 */ /* 0x010fe400078e0007 */
[----:B------:R-:W-:Y:S02]  /*67060*/  IMAD.MOV.U32 R19, RZ, RZ, R3 ;  /* 0x000000ffff137224 */ /* 0x000fe400078e0003 */
[----:B0-----:R-:W-:Y:S02]  /*67070*/  IMAD.MOV.U32 R22, RZ, RZ, R12 ;  /* 0x000000ffff167224 */ /* 0x001fe400078e000c */
[----:B------:R-:W-:-:S05]  /*67080*/  IMAD.MOV.U32 R23, RZ, RZ, R11 ;  /* 0x000000ffff177224 */ /* 0x000fca00078e000b */
[----:B------:R-:W-:Y:S04]  /*67090*/  STL.64 [R1+0x3978], R22 ;  /* 0x0039781601007387 */ /* 0x000fe80000100a00 */
[----:B--2---:R-:W-:Y:S01]  /*670a0*/  STL.64 [R1+0x3940], R26 ;  /* 0x0039401a01007387 */ /* 0x004fe20000100a00 */
[----:B------:R0:W-:Y:S03]  /*670b0*/  STL.64 [R1+0x3938], R24 ;  /* 0x0039381801007387 */ /* 0x0001e60000100a00 */
[----:B0-----:R-:W2:Y:S01]  /*670c0*/  LDL.LU R24, [R1+0x600] ;  /* 0x0006000001187983 */ /* 0x001ea20000300800 */
[----:B------:R-:W2:Y:S02]  /*670d0*/  LDL.LU R25, [R1+0x604] ;  /* 0x0006040001197983 */ /* 0x000ea40000300800 */
[----:B------:R-:W3:Y:S02]  /*670e0*/  LDL.LU R26, [R1+0x608] ;  /* 0x00060800011a7983 */ /* 0x000ee40000300800 */
[----:B------:R-:W3:Y:S01]  /*670f0*/  LDL.LU R27, [R1+0x60c] ;  /* 0x00060c00011b7983 */ /* 0x000ee20000300800 */
        /* <DEDUP_REMOVED lines=24> */
[----:B------:R-:W-:Y:S01]  /*67280*/  IMAD.MOV.U32 R19, RZ, RZ, R9 ;  /* 0x000000ffff137224 */ /* 0x000fe200078e0009 */
[----:B--2---:R-:W-:Y:S01]  /*67290*/  STL.64 [R1+0x3a00], R14 ;  /* 0x003a000e01007387 */ /* 0x004fe20000100a00 */
[----:B------:R0:W-:Y:S03]  /*672a0*/  STL.64 [R1+0x39f8], R12 ;  /* 0x0039f80c01007387 */ /* 0x0001e60000100a00 */
[----:B0-----:R-:W4:Y:S01]  /*672b0*/  LDL.LU R12, [R1+0x690] ;  /* 0x00069000010c7983 */ /* 0x001f220000300800 */
[----:B------:R-:W4:Y:S02]  /*672c0*/  LDL.LU R13, [R1+0x694] ;  /* 0x00069400010d7983 */ /* 0x000f240000300800 */
[----:B------:R-:W4:Y:S02]  /*672d0*/  LDL.LU R14, [R1+0x698] ;  /* 0x00069800010e7983 */ /* 0x000f240000300800 */
[----:B------:R-:W4:Y:S01]  /*672e0*/  LDL.LU R15, [R1+0x69c] ;  /* 0x00069c00010f7983 */ /* 0x000f220000300800 */
[----:B------:R-:W2:Y:S01]  /*672f0*/  LDL.LU R8, [R1+0x650] ;  /* 0x0006500001087983 */ /* 0x000ea20000300800 */
[----:B------:R-:W2:Y:S02]  /*67300*/  LDL.LU R9, [R1+0x654] ;  /* 0x0006540001097983 */ /* 0x000ea40000300800 */
[----:B------:R-:W2:Y:S02]  /*67310*/  LDL.LU R10, [R1+0x658] ;  /* 0x00065800010a7983 */ /* 0x000ea40000300800 */
[----:B------:R-:W2:Y:S01]  /*67320*/  LDL.LU R11, [R1+0x65c] ;  /* 0x00065c00010b7983 */ /* 0x000ea20000300800 */
[----:B------:R0:W-:Y:S01]  /*67330*/  STL.64 [R1+0x3990], R22 ;  /* 0x0039901601007387 */ /* 0x0001e20000100a00 */
        /* <DEDUP_REMOVED lines=10> */
[----:B------:R-:W-:Y:S01]  /*673e0*/  IMAD.MOV.U32 R18, RZ, RZ, R17 ;  /* 0x000000ffff127224 */ /* 0x000fe200078e0011 */
        /* <DEDUP_REMOVED lines=31> */
[----:B0-----:R-:W3:Y:S01]  /*675e0*/  LDL.LU.64 R18, [R1+0x39c0] ;  /* 0x0039c00001127983 */ /* 0x001ee20000300a00 */
[----:B------:R-:W4:Y:S01]  /*675f0*/  LDL.LU R16, [R1+0x39b8] ;  /* 0x0039b80001107983 */ /* 0x000f220000300800 */
[C---:B---3--:R-:W-:Y:S11]  /*67600*/  HMMA.16816.F32.BF16 R12, R4.reuse, R18, R12 ;  /* 0x00000012040c723c */ /* 0x048ff6000004180c */
[----:B------:R-:W-:Y:S11]  /*67610*/  @!UPT UIADD3 URZ, URZ, URZ, URZ ;  /* 0x0000003f3f3ff290 */ /* 0x000ff6000fffe03f */
[----:B------:R-:W-:Y:S01]  /*67620*/  @!UPT UIADD3 URZ, URZ, URZ, URZ ;  /* 0x0000003f3f3ff290 */ /* 0x000fe2000fffe03f */
[----:B------:R-:W-:Y:S01]  /*67630*/  STL.64 [R1+0x670], R12 ;  /* 0x0006700c01007387 */ /* 0x000fe20000100a00 */
[----:B------:R0:W-:Y:S03]  /*67640*/  STL.64 [R1+0x678], R14 ;  /* 0x0006780e01007387 */ /* 0x0001e60000100a00 */
[----:B0-----:R-:W3:Y:S01]  /*67650*/  LDL.LU.64 R14, [R1+0x39b0] ;  /* 0x0039b000010e7983 */ /* 0x001ee20000300a00 */
[----:B------:R-:W2:Y:S02]  /*67660*/  LDL.LU.64 R12, [R1+0x39a8] ;  /* 0x0039a800010c7983 */ /* 0x000ea40000300a00 */
[----:B------:R-:W-:Y:S02]  /*67670*/  STL.64 [R1+0x38a0], R18 ;  /* 0x0038a01201007387 */ /* 0x000fe40000100a00 */
[----:B----4-:R0:W-:Y:S02]  /*67680*/  STL [R1+0x3898], R16 ;  /* 0x0038981001007387 */ /* 0x0101e40000100800 */
        /* <DEDUP_REMOVED lines=10> */
[----:B------:R-:W4:Y:S02]  /*67730*/  LDL.LU R8, [R1+0x3998] ;  /* 0x0039980001087983 */ /* 0x000f240000300800 */
[----:B------:R-:W-:Y:S02]  /*67740*/  STL.64 [R1+0x3890], R14 ;  /* 0x0038900e01007387 */ /* 0x000fe40000100a00 */
[----:B--2---:R-:W-:Y:S01]  /*67750*/  STL.64 [R1+0x3888], R12 ;  /* 0x0038880c01007387 */ /* 0x004fe20000100a00 */
[C---:B---3--:R-:W-:Y:S11]  /*67760*/  HMMA.16816.F32.BF16 R20, R4.reuse, R10, R20 ;  /* 0x0000000a0414723c */ /* 0x048ff60000041814 */
[----:B------:R-:W-:Y:S11]  /*67770*/  @!UPT UIADD3 URZ, URZ, URZ, URZ ;  /* 0x0000003f3f3ff290 */ /* 0x000ff6000fffe03f */
[----:B------:R-:W-:Y:S01]  /*67780*/  @!UPT UIADD3 URZ, URZ, URZ, URZ ;  /* 0x0000003f3f3ff290 */ /* 0x000fe2000fffe03f */
[----:B------:R-:W-:Y:S01]  /*67790*/  STL.64 [R1+0x430], R20 ;  /* 0x0004301401007387 */ /* 0x000fe20000100a00 */
[----:B------:R0:W-:Y:S03]  /*677a0*/  STL.64 [R1+0x438], R22 ;  /* 0x0004381601007387 */ /* 0x0001e60000100a00 */
[----:B0-----:R-:W2:Y:S01]  /*677b0*/  LDL.LU.64 R22, [R1+0x3990] ;  /* 0x0039900001167983 */ /* 0x001ea20000300a00 */
[----:B------:R-:W-:Y:S02]  /*677c0*/  STL.64 [R1+0x3880], R10 ;  /* 0x0038800a01007387 */ /* 0x000fe40000100a00 */
[----:B----4-:R0:W-:Y:S02]  /*677d0*/  STL [R1+0x3878], R8 ;  /* 0x0038780801007387 */ /* 0x0101e40000100800 */
        /* <DEDUP_REMOVED lines=53> */
[----:B------:R-:W-:Y:S02]  /*67b30*/  IMAD.MOV.U32 R14, RZ, RZ, R2 ;  /* 0x000000ffff0e7224 */ /* 0x000fe400078e0002 */
[----:B------:R-:W-:Y:S01]  /*67b40*/  IMAD.MOV.U32 R15, RZ, RZ, R0 ;  /* 0x000000ffff0f7224 */ /* 0x000fe200078e0000 */
[C---:B--2---:R-:W-:Y:S01]  /*67b50*/  HMMA.16816.F32.BF16 R20, R4.reuse, R22, R24 ;  /* 0x000000160414723c */ /* 0x044fe20000041818 */
[----:B------:R-:W2:Y:S07]  /*67b60*/  LDL.LU.64 R26, [R1+0x38e0] ;  /* 0x0038e000011a7983 */ /* 0x000eae0000300a00 */
[C---:B---3--:R-:W-:Y:S11]  /*67b70*/  HMMA.16816.F32.BF16 R8, R4.reuse, R14, R8 ;  /* 0x0000000e0408723c */ /* 0x048ff60000041808 */
[----:B------:R-:W-:Y:S04]  /*67b80*/  @!UPT UIADD3 URZ, URZ, URZ, URZ ;  /* 0x0000003f3f3ff290 */ /* 0x000fe8000fffe03f */
[----:B------:R-:W-:Y:S01]  /*67b90*/  STL.64 [R1+0xa50], R20 ;  /* 0x000a501401007387 */ /* 0x000fe20000100a00 */
[----:B------:R0:W-:Y:S03]  /*67ba0*/  STL.64 [R1+0xa58], R22 ;  /* 0x000a581601007387 */ /* 0x0001e60000100a00 */
[----:B0-----:R-:W3:Y:S01]  /*67bb0*/  LDL.LU.64 R22, [R1+0x38d8] ;  /* 0x0038d80001167983 */ /* 0x001ee20000300a00 */
[----:B------:R-:W3:Y:S01]  /*67bc0*/  LDL.LU.64 R20, [R1+0x38d0] ;  /* 0x0038d00001147983 */ /* 0x000ee20000300a00 */
[----:B--2---:R-:W-:Y:S02]  /*67bd0*/  HMMA.16816.F32.BF16 R4, R4, R26, R16 ;  /* 0x0000001a0404723c */ /* 0x004fe40000041810 */
[----:B------:R-:W2:Y:S01]  /*67be0*/  LDL.LU.64 R18, [R1+0x8] ;  /* 0x0000080001127983 */ /* 0x000ea20000300a00 */
[----:B------:R-:W-:Y:S02]  /*67bf0*/  STL.64 [R1+0xa40], R8 ;  /* 0x000a400801007387 */ /* 0x000fe40000100a00 */
[----:B------:R-:W-:Y:S01]  /*67c00*/  STL.64 [R1+0xa48], R10 ;  /* 0x000a480a01007387 */ /* 0x000fe20000100a00 */
[----:B--2---:R-:W-:Y:S11]  /*67c10*/  STL.64 [R1+0x38b8], R18 ;  /* 0x0038b81201007387 */ /* 0x004ff60000100a00 */
[----:B------:R-:W-:Y:S06]  /*67c20*/  @!UPT UIADD3 URZ, URZ, URZ, URZ ;  /* 0x0000003f3f3ff290 */ /* 0x000fec000fffe03f */
[----:B------:R0:W-:Y:S02]  /*67c30*/  STL.64 [R1+0x390], R4 ;  /* 0x0003900401007387 */ /* 0x0001e40000100a00 */
[----:B------:R1:W-:Y:S01]  /*67c40*/  STL.64 [R1+0x398], R6 ;  /* 0x0003980601007387 */ /* 0x0003e20000100a00 */
[----:B0-----:R-:W2:Y:S01]  /*67c50*/  LDL.LU R4, [R1+0x2a0] ;  /* 0x0002a00001047983 */ /* 0x001ea20000300800 */
[----:B------:R-:W2:Y:S02]  /*67c60*/  LDL.LU R5, [R1+0x2a4] ;  /* 0x0002a40001057983 */ /* 0x000ea40000300800 */
[----:B-1----:R-:W4:Y:S02]  /*67c70*/  LDL.LU R6, [R1+0x2a8] ;  /* 0x0002a80001067983 */ /* 0x002f240000300800 */
[----:B------:R-:W-:Y:S02]  /*67c80*/  IMAD.MOV.U32 R7, RZ, RZ, R3 ;  /* 0x000000ffff077224 */ /* 0x000fe400078e0003 */
[----:B------:R-:W2:Y:S01]  /*67c90*/  LDL.LU R3, [R1+0x38cc] ;  /* 0x0038cc0001037983 */ /* 0x000ea20000300800 */
[----:B------:R-:W2:Y:S03]  /*67ca0*/  LDL.LU.64 R18, [R1+0x18] ;  /* 0x0000180001127983 */ /* 0x000ea60000300a00 */
[----:B--2---:R0:W-:Y:S04]  /*67cb0*/  STL.64 [R1+0x38c0], R18 ;  /* 0x0038c01201007387 */ /* 0x0041e80000100a00 */
        /* <DEDUP_REMOVED lines=26> */
[----:B------:R-:W-:-:S02]  /*67e60*/  IMAD.MOV.U32 R7, RZ, RZ, R3 ;  /* 0x000000ffff077224 */ /* 0x000fc400078e0003 */
[----:B------:R-:W4:Y:S01]  /*67e70*/  LDL.LU R3, [R1+0x38c8] ;  /* 0x0038c80001037983 */ /* 0x000f220000300800 */
[----:B------:R0:W-:Y:S02]  /*67e80*/  STL.64 [R1+0x37e8], R26 ;  /* 0x0037e81a01007387 */ /* 0x0001e40000100a00 */
[----:B------:R-:W3:Y:S02]  /*67e90*/  LDL.LU R24, [R1+0x310] ;  /* 0x0003100001187983 */ /* 0x000ee40000300800 */
[----:B------:R-:W3:Y:S01]  /*67ea0*/  LDL.LU R25, [R1+0x314] ;  /* 0x0003140001197983 */ /* 0x000ee20000300800 */
[----:B0-----:R-:W3:Y:S01]  /*67eb0*/  LDL.LU R26, [R1+0x318] ;  /* 0x00031800011a7983 */ /* 0x001ee20000300800 */
[----:B------:R-:W3:Y:S02]  /*67ec0*/  LDL.LU R27, [R1+0x31c] ;  /* 0x00031c00011b7983 */ /* 0x000ee40000300800 */
[----:B------:R-:W-:Y:S01]  /*67ed0*/  IMAD.MOV.U32 R0, RZ, RZ, R19 ;  /* 0x000000ffff007224 */ /* 0x000fe200078e0013 */
[----:B---3--:R-:W-:Y:S11]  /*67ee0*/  HMMA.16816.F32.BF16 R24, R20, R18, R24 ;  /* 0x000000121418723c */ /* 0x008ff60000041818 */
[----:B------:R-:W-:Y:S11]  /*67ef0*/  @!UPT UIADD3 URZ, URZ, URZ, URZ ;  /* 0x0000003f3f3ff290 */ /* 0x000ff6000fffe03f */
[----:B------:R-:W-:Y:S01]  /*67f00*/  @!UPT UIADD3 URZ, URZ, URZ, URZ ;  /* 0x0000003f3f3ff290 */ /* 0x000fe2000fffe03f */
[----:B------:R0:W-:Y:S01]  /*67f10*/  STL.64 [R1+0x360], R24 ;  /* 0x0003601801007387 */ /* 0x0001e20000100a00 */
[----:B------:R-:W-:Y:S02]  /*67f20*/  STL.64 [R1+0x368], R26 ;  /* 0x0003681a01007387 */ /* 0x000fe40000100a00 */
[----:B0-----:R-:W-:Y:S02]  /*67f30*/  IMAD.MOV.U32 R24, RZ, RZ, R18 ;  /* 0x000000ffff187224 */ /* 0x001fe400078e0012 */
[----:B------:R-:W3:Y:S03]  /*67f40*/  LDL.LU.64 R18, [R1+0x38c0] ;  /* 0x0038c00001127983 */ /* 0x000ee60000300a00 */
[----:B------:R0:W-:Y:S02]  /*67f50*/  STL [R1+0x3830], R24 ;  /* 0x0038301801007387 */ /* 0x0001e40000100800 */
[----:B0-----:R-:W3:Y:S01]  /*67f60*/  LDL.LU R24, [R1+0x300] ;  /* 0x0003000001187983 */ /* 0x001ee20000300800 */
[----:B------:R-:W3:Y:S02]  /*67f70*/  LDL.LU R25, [R1+0x304] ;  /* 0x0003040001197983 */ /* 0x000ee40000300800 */
[----:B------:R-:W3:Y:S02]  /*67f80*/  LDL.LU R26, [R1+0x308] ;  /* 0x00030800011a7983 */ /* 0x000ee40000300800 */
[----:B----4-:R-:W-:-:S07]  /*67f90*/  IMAD.MOV.U32 R27, RZ, RZ, R3 ;  /* 0x000000ffff1b7224 */ /* 0x010fce00078e0003 */
[C---:B---3--:R-:W-:Y:S11]  /*67fa0*/  HMMA.16816.F32.BF16 R24, R20.reuse, R18, R24 ;  /* 0x000000121418723c */ /* 0x048ff60000041818 */
[----:B------:R-:W-:Y:S11]  /*67fb0*/  @!UPT UIADD3 URZ, URZ, URZ, URZ ;  /* 0x0000003f3f3ff290 */ /* 0x000ff6000fffe03f */
[----:B------:R-:W-:Y:S01]  /*67fc0*/  @!UPT UIADD3 URZ, URZ, URZ, URZ ;  /* 0x0000003f3f3ff290 */ /* 0x000fe2000fffe03f */
[----:B------:R0:W-:Y:S01]  /*67fd0*/  STL.64 [R1+0x350], R24 ;  /* 0x0003501801007387 */ /* 0x0001e20000100a00 */
[----:B------:R1:W-:Y:S02]  /*67fe0*/  STL.64 [R1+0x358], R26 ;  /* 0x0003581a01007387 */ /* 0x0003e40000100a00 */
[----:B0-----:R-:W-:Y:S02]  /*67ff0*/  IMAD.MOV.U32 R25, RZ, RZ, R19 ;  /* 0x000000ffff197224 */ /* 0x001fe400078e0013 */
[----:B-1----:R-:W-:Y:S02]  /*68000*/  IMAD.MOV.U32 R26, RZ, RZ, R18 ;  /* 0x000000ffff1a7224 */ /* 0x002fe400078e0012 */
        /* <DEDUP_REMOVED lines=9> */
[----:B------:R-:W4:Y:S02]  /*680a0*/  LDL.LU.64 R18, [R1+0x38a0] ;  /* 0x0038a00001127983 */ /* 0x000f240000300a00 */
[----:B------:R-:W2:Y:S01]  /*680b0*/  LDL.LU R16, [R1+0x3898] ;  /* 0x0038980001107983 */ /* 0x000ea20000300800 */
[----:B------:R0:W-:Y:S01]  /*680c0*/  STL.64 [R1+0x3840], R26 ;  /* 0x0038401a01007387 */ /* 0x0001e20000100a00 */
[----:B------:R-:W-:Y:S03]  /*680d0*/  STL.64 [R1+0x3838], R24 ;  /* 0x0038381801007387 */ /* 0x000fe60000100a00 */
[----:B0-----:R-:W2:Y:S04]  /*680e0*/  LDL.LU.64 R26, [R1+0x1d8] ;  /* 0x0001d800011a7983 */ /* 0x001ea80000300a00 */
[----:B--2---:R0:W-:Y:S04]  /*680f0*/  STL.64 [R1+0x3848], R26 ;  /* 0x0038481a01007387 */ /* 0x0041e80000100a00 */
[----:B0-----:R-:W2:Y:S01]  /*68100*/  LDL.LU.64 R26, [R1+0x1e8] ;  /* 0x0001e800011a7983 */ /* 0x001ea20000300a00 */
[C---:B----4-:R-:W-:Y:S03]  /*68110*/  HMMA.16816.F32.BF16 R12, R20.reuse, R18, R12 ;  /* 0x00000012140c723c */ /* 0x050fe6000004180c */
[----:B--2---:R0:W-:Y:S04]  /*68120*/  STL.64 [R1+0x3860], R26 ;  /* 0x0038601a01007387 */ /* 0x0041e80000100a00 */
[----:B0-----:R-:W2:Y:S11]  /*68130*/  LDL.LU.64 R26, [R1+0x38] ;  /* 0x00003800011a7983 */ /* 0x001eb60000300a00 */
[----:B------:R-:W-:Y:S05]  /*68140*/  @!UPT UIADD3 URZ, URZ, URZ, URZ ;  /* 0x0000003f3f3ff290 */ /* 0x000fea000fffe03f */
[----:B------:R-:W-:Y:S02]  /*68150*/  STL.64 [R1+0x300], R12 ;  /* 0x0003000c01007387 */ /* 0x000fe40000100a00 */
[----:B------:R0:W-:Y:S02]  /*68160*/  STL.64 [R1+0x308], R14 ;  /* 0x0003080e01007387 */ /* 0x0001e40000100a00 */
[----:B0-----:R-:W3:Y:S01]  /*68170*/  LDL.LU.64 R14, [R1+0x3890] ;  /* 0x00389000010e7983 */ /* 0x001ee20000300a00 */
[----:B------:R-:W4:Y:S01]  /*68180*/  LDL.LU.64 R12, [R1+0x3888] ;  /* 0x00388800010c7983 */ /* 0x000f220000300a00 */
[C---:B---3--:R-:W-:Y:S11]  /*68190*/  HMMA.16816.F32.BF16 R8, R20.reuse, R14, R8 ;  /* 0x0000000e1408723c */ /* 0x048ff60000041808 */
[----:B------:R-:W-:Y:S11]  /*681a0*/  @!UPT UIADD3 URZ, URZ, URZ, URZ ;  /* 0x0000003f3f3ff290 */ /* 0x000ff6000fffe03f */
[----:B------:R-:W-:Y:S01]  /*681b0*/  @!UPT UIADD3 URZ, URZ, URZ, URZ ;  /* 0x0000003f3f3ff290 */ /* 0x000fe2000fffe03f */
[----:B------:R-:W-:Y:S01]  /*681c0*/  STL.64 [R1+0x2f0], R8 ;  /* 0x0002f00801007387 */ /* 0x000fe20000100a00 */
[----:B------:R0:W-:Y:S03]  /*681d0*/  STL.64 [R1+0x2f8], R10 ;  /* 0x0002f80a01007387 */ /* 0x0001e60000100a00 */
[----:B0-----:R-:W3:Y:S01]  /*681e0*/  LDL.LU.64 R10, [R1+0x3880] ;  /* 0x00388000010a7983 */ /* 0x001ee20000300a00 */
[----:B------:R-:W2:Y:S02]  /*681f0*/  LDL.LU R8, [R1+0x3878] ;  /* 0x0038780001087983 */ /* 0x000ea40000300800 */
[----:B------:R0:W-:Y:S02]  /*68200*/  STL.64 [R1+0x3778], R14 ;  /* 0x0037780e01007387 */ /* 0x0001e40000100a00 */
[----:B----4-:R-:W-:Y:S01]  /*68210*/  STL.64 [R1+0x3770], R12 ;  /* 0x0037700c01007387 */ /* 0x010fe20000100a00 */
[----:B0-----:R-:W4:Y:S01]  /*68220*/  LDL.LU.64 R14, [R1+0x1c8] ;  /* 0x0001c800010e7983 */ /* 0x001f220000300a00 */
[C---:B---3--:R-:W-:Y:S11]  /*68230*/  HMMA.16816.F32.BF16 R4, R20.reuse, R10, R4 ;  /* 0x0000000a1404723c */ /* 0x048ff60000041804 */
[----:B------:R-:W-:Y:S11]  /*68240*/  @!UPT UIADD3 URZ, URZ, URZ, URZ ;  /* 0x0000003f3f3ff290 */ /* 0x000ff6000fffe03f */
[----:B------:R-:W-:Y:S01]  /*68250*/  @!UPT UIADD3 URZ, URZ, URZ, URZ ;  /* 0x0000003f3f3ff290 */ /* 0x000fe2000fffe03f */
[----:B------:R-:W-:Y:S01]  /*68260*/  STL.64 [R1+0x2e0], R4 ;  /* 0x0002e00401007387 */ /* 0x000fe20000100a00 */
[----:B------:R0:W-:Y:S03]  /*68270*/  STL.64 [R1+0x2e8], R6 ;  /* 0x0002e80601007387 */ /* 0x0001e60000100a00 */
[----:B0-----:R-:W3:Y:S01]  /*68280*/  LDL.LU.64 R6, [R1+0x3870] ;  /* 0x0038700001067983 */ /* 0x001ee20000300a00 */
[----:B------:R-:W3:Y:S02]  /*68290*/  LDL.LU.64 R4, [R1+0x3868] ;  /* 0x0038680001047983 */ /* 0x000ee40000300a00 */
[----:B--2---:R-:W-:Y:S02]  /*682a0*/  IMAD.MOV.U32 R2, RZ, RZ, R26 ;  /* 0x000000ffff027224 */ /* 0x004fe400078e001a */
[----:B------:R-:W-:Y:S01]  /*682b0*/  IMAD.MOV.U32 R17, RZ, RZ, R27 ;  /* 0x000000ffff117224 */ /* 0x000fe200078e001b */
[C---:B---3--:R-:W-:Y:S01]  /*682c0*/  HMMA.16816.F32.BF16 R4, R20.reuse, R26, R4 ;  /* 0x0000001a1404723c */ /* 0x048fe20000041804 */
[----:B------:R-:W2:Y:S11]  /*682d0*/  LDL.LU.64 R26, [R1+0x3860] ;  /* 0x00386000011a7983 */ /* 0x000eb60000300a00 */
[----:B------:R-:W-:Y:S11]  /*682e0*/  @!UPT UIADD3 URZ, URZ, URZ, URZ ;  /* 0x0000003f3f3ff290 */ /* 0x000ff6000fffe03f */
[----:B------:R-:W-:Y:S01]  /*682f0*/  STL.64 [R1+0x2d0], R4 ;  /* 0x0002d00401007387 */ /* 0x000fe20000100a00 */
[----:B------:R0:W-:Y:S02]  /*68300*/  STL [R1+0x2d8], R6 ;  /* 0x0002d80601007387 */ /* 0x0001e40000100800 */
[----:B------:R-:W-:Y:S02]  /*68310*/  IMAD.MOV.U32 R3, RZ, RZ, R7 ;  /* 0x000000ffff037224 */ /* 0x000fe400078e0007 */
[----:B0-----:R-:W2:Y:S01]  /*68320*/  LDL.LU.64 R6, [R1+0x3858] ;  /* 0x0038580001067983 */ /* 0x001ea20000300a00 */
[----:B------:R-:W2:Y:S02]  /*68330*/  LDL.LU.64 R4, [R1+0x3850] ;  /* 0x0038500001047983 */ /* 0x000ea40000300a00 */
[----:B------:R-:W-:Y:S02]  /*68340*/  STL.64 [R1+0x3788], R18 ;  /* 0x0037881201007387 */ /* 0x000fe40000100a00 */
[----:B------:R0:W-:Y:S02]  /*68350*/  STL.64 [R1+0x3780], R16 ;  /* 0x0037801001007387 */ /* 0x0001e40000100a00 */
[----:B0-----:R-:W4:Y:S01]  /*68360*/  LDL.LU R16, [R1+0x280] ;  /* 0x0002800001107983 */ /* 0x001f220000300800 */
[----:B------:R-:W4:Y:S02]  /*68370*/  LDL.LU R17, [R1+0x284] ;  /* 0x0002840001117983 */ /* 0x000f240000300800 */
[----:B------:R-:W4:Y:S02]  /*68380*/  LDL.LU R18, [R1+0x288] ;  /* 0x0002880001127983 */ /* 0x000f240000300800 */
[----:B------:R-:W4:Y:S01]  /*68390*/  LDL.LU R19, [R1+0x28c] ;  /* 0x00028c0001137983 */ /* 0x000f220000300800 */
[----:B------:R-:W-:Y:S01]  /*683a0*/  STL [R1+0x30b8], R3 ;  /* 0x0030b80301007387 */ /* 0x000fe20000100800 */
        /* <DEDUP_REMOVED lines=8> */
[----:B------:R0:W-:Y:S02]  /*68430*/  STL [R1+0x3730], R4 ;  /* 0x0037300401007387 */ /* 0x0001e40000100800 */
[----:B------:R1:W-:Y:S01]  /*68440*/  STL [R1+0x372c], R5 ;  /* 0x00372c0501007387 */ /* 0x0003e20000100800 */
[----:B0-----:R-:W2:Y:S01]  /*68450*/  LDL.LU R4, [R1+0x290] ;  /* 0x0002900001047983 */ /* 0x001ea20000300800 */
[----:B-1----:R-:W2:Y:S02]  /*68460*/  LDL.LU R5, [R1+0x294] ;  /* 0x0002940001057983 */ /* 0x002ea40000300800 */
[----:B------:R-:W2:Y:S02]  /*68470*/  LDL.LU R6, [R1+0x298] ;  /* 0x0002980001067983 */ /* 0x000ea40000300800 */
[----:B------:R-:W2:Y:S02]  /*68480*/  LDL.LU R7, [R1+0x29c] ;  /* 0x00029c0001077983 */ /* 0x000ea40000300800 */
[C---:B--2---:R-:W-:Y:S11]  /*68490*/  HMMA.16816.F32.BF16 R4, R20.reuse, R26, R4 ;  /* 0x0000001a1404723c */ /* 0x044ff60000041804 */
[----:B------:R-:W-:Y:S11]  /*684a0*/  @!UPT UIADD3 URZ, URZ, URZ, URZ ;  /* 0x0000003f3f3ff290 */ /* 0x000ff6000fffe03f */
[----:B------:R-:W-:Y:S01]  /*684b0*/  @!UPT UIADD3 URZ, URZ, URZ, URZ ;  /* 0x0000003f3f3ff290 */ /* 0x000fe2000fffe03f */
[----:B------:R-:W-:Y:S01]  /*684c0*/  STL.64 [R1+0x9c0], R4 ;  /* 0x0009c00401007387 */ /* 0x000fe20000100a00 */
[----:B------:R0:W-:Y:S02]  /*684d0*/  STL.64 [R1+0x9c8], R6 ;  /* 0x0009c80601007387 */ /* 0x0001e40000100a00 */
[----:B0-----:R-:W-:Y:S02]  /*684e0*/  IMAD.MOV.U32 R6, RZ, RZ, R27 ;  /* 0x000000ffff067224 */ /* 0x001fe400078e001b */
[----:B------:R-:W-:Y:S02]  /*684f0*/  IMAD.MOV.U32 R7, RZ, RZ, R26 ;  /* 0x000000ffff077224 */ /* 0x000fe400078e001a */
[----:B------:R-:W2:Y:S01]  /*68500*/  LDL.LU.64 R26, [R1+0x3840] ;  /* 0x00384000011a7983 */ /* 0x000ea20000300a00 */
[----:B------:R-:W3:Y:S02]  /*68510*/  LDL.LU.64 R24, [R1+0x3838] ;  /* 0x0038380001187983 */ /* 0x000ee40000300a00 */
[----:B------:R-:W-:Y:S02]  /*68520*/  STL [R1+0x3738], R6 ;  /* 0x0037380601007387 */ /* 0x000fe40000100800 */
[----:B------:R4:W-:Y:S02]  /*68530*/  STL [R1+0x3734], R7 ;  /* 0x0037340701007387 */ /* 0x0009e40000100800 */
[----:B----4-:R-:W-:Y:S11]  /*68540*/  HMMA.16816.F32.BF16 R4, R20, R14, R16 ;  /* 0x0000000e1404723c */ /* 0x010ff60000041810 */
[----:B------:R-:W-:Y:S11]  /*68550*/  @!UPT UIADD3 URZ, URZ, URZ, URZ ;  /* 0x0000003f3f3ff290 */ /* 0x000ff6000fffe03f */
[----:B------:R-:W-:Y:S01]  /*68560*/  @!UPT UIADD3 URZ, URZ, URZ, URZ ;  /* 0x0000003f3f3ff290 */ /* 0x000fe2000fffe03f */
[----:B------:R-:W-:Y:S01]  /*68570*/  STL.64 [R1+0x9b0], R4 ;  /* 0x0009b00401007387 */ /* 0x000fe20000100a00 */
[----:B------:R-:W-:Y:S02]  /*68580*/  STL.64 [R1+0x9b8], R6 ;  /* 0x0009b80601007387 */ /* 0x000fe40000100a00 */
[----:B------:R-:W4:Y:S02]  /*68590*/  LDL R9, [R1+0x97c] ;  /* 0x00097c0001097983 */ /* 0x000f240000100800 */
[----:B------:R-:W-:Y:S01]  /*685a0*/  STL.64 [R1+0x3760], R10 ;  /* 0x0037600a01007387 */ /* 0x000fe20000100a00 */
[----:B----4-:R0:W-:Y:S04]  /*685b0*/  STL.64 [R1+0x3758], R8 ;  /* 0x0037580801007387 */ /* 0x0101e80000100a00 */
[----:B0-----:R-:W4:Y:S01]  /*685c0*/  LDL.LU R8, [R1+0x50] ;  /* 0x0000500001087983 */ /* 0x001f220000300800 */
[----:B------:R-:W4:Y:S02]  /*685d0*/  LDL.LU R9, [R1+0x54] ;  /* 0x0000540001097983 */ /* 0x000f240000300800 */
[----:B------:R-:W2:Y:S02]  /*685e0*/  LDL.LU R10, [R1+0x58] ;  /* 0x00005800010a7983 */ /* 0x000ea40000300800 */
[----:B------:R-:W2:Y:S02]  /*685f0*/  LDL.LU R11, [R1+0x5c] ;  /* 0x00005c00010b7983 */ /* 0x000ea40000300800 */
[----:B------:R-:W-:-:S02]  /*68600*/  IMAD.MOV.U32 R28, RZ, RZ, R14 ;  /* 0x000000ffff1c7224 */ /* 0x000fc400078e000e */
[----:B------:R-:W-:Y:S01]  /*68610*/  IMAD.MOV.U32 R29, RZ, RZ, R15 ;  /* 0x000000ffff1d7224 */ /* 0x000fe200078e000f */
[----:B--2---:R-:W-:Y:S01]  /*68620*/  STL.64 [R1+0x3798], R10 ;  /* 0x0037980a01007387 */ /* 0x004fe20000100a00 */
[----:B----4-:R-:W-:Y:S02]  /*68630*/  STL.64 [R1+0x3790], R8 ;  /* 0x0037900801007387 */ /* 0x010fe40000100a00 */
[----:B------:R-:W2:Y:S02]  /*68640*/  LDL.LU R12, [R1+0x60] ;  /* 0x00006000010c7983 */ /* 0x000ea40000300800 */
[----:B------:R-:W2:Y:S01]  /*68650*/  LDL.LU R13, [R1+0x64] ;  /* 0x00006400010d7983 */ /* 0x000ea20000300800 */
[----:B------:R-:W4:Y:S01]  /*68660*/  LDL.LU R14, [R1+0x68] ;  /* 0x00006800010e7983 */ /* 0x000f220000300800 */
[----:B------:R-:W4:Y:S02]  /*68670*/  LDL.LU R15, [R1+0x6c] ;  /* 0x00006c00010f7983 */ /* 0x000f240000300800 */
[----:B---3--:R-:W-:-:S02]  /*68680*/  IMAD.MOV.U32 R18, RZ, RZ, R24 ;  /* 0x000000ffff127224 */ /* 0x008fc400078e0018 */
[----:B------:R-:W-:Y:S01]  /*68690*/  IMAD.MOV.U32 R19, RZ, RZ, R27 ;  /* 0x000000ffff137224 */ /* 0x000fe200078e001b */
[----:B----4-:R0:W-:Y:S01]  /*686a0*/  STL.64 [R1+0x37a8], R14 ;  /* 0x0037a80e01007387 */ /* 0x0101e20000100a00 */
[----:B--2---:R-:W-:Y:S02]  /*686b0*/  STL.64 [R1+0x37a0], R12 ;  /* 0x0037a00c01007387 */ /* 0x004fe40000100a00 */
[----:B------:R-:W2:Y:S02]  /*686c0*/  LDL.LU R24, [R1+0x3830] ;  /* 0x0038300001187983 */ /* 0x000ea40000300800 */
[----:B------:R1:W-:Y:S02]  /*686d0*/  STL.64 [R1+0x37b0], R18 ;  /* 0x0037b01201007387 */ /* 0x0003e40000100a00 */
[----:B0-----:R-:W-:Y:S02]  /*686e0*/  IMAD.MOV.U32 R14, RZ, RZ, R26 ;  /* 0x000000ffff0e7224 */ /* 0x001fe400078e001a */
[----:B------:R-:W-:-:S05]  /*686f0*/  IMAD.MOV.U32 R15, RZ, RZ, R25 ;  /* 0x000000ffff0f7224 */ /* 0x000fca00078e0019 */
[----:B------:R2:W-:Y:S01]  /*68700*/  STL.64 [R1+0x37b8], R14 ;  /* 0x0037b80e01007387 */ /* 0x0005e20000100a00 */
[----:B------:R-:W3:Y:S02]  /*68710*/  LDL.LU R16, [R1+0x80] ;  /* 0x0000800001107983 */ /* 0x000ee40000300800 */
[----:B------:R-:W3:Y:S02]  /*68720*/  LDL.LU R17, [R1+0x84] ;  /* 0x0000840001117983 */ /* 0x000ee40000300800 */
[----:B-1----:R-:W4:Y:S01]  /*68730*/  LDL.LU R18, [R1+0x88] ;  /* 0x0000880001127983 */ /* 0x002f220000300800 */
[----:B------:R-:W4:Y:S04]  /*68740*/  LDL.LU R19, [R1+0x8c] ;  /* 0x00008c0001137983 */ /* 0x000f280000300800 */
[----:B----4-:R-:W-:Y:S01]  /*68750*/  STL.64 [R1+0x37c8], R18 ;  /* 0x0037c81201007387 */ /* 0x010fe20000100a00 */
[----:B---3--:R-:W-:Y:S02]  /*68760*/  STL.64 [R1+0x37c0], R16 ;  /* 0x0037c01001007387 */ /* 0x008fe40000100a00 */
[----:B------:R-:W3:Y:S02]  /*68770*/  LDL.LU R4, [R1+0x270] ;  /* 0x0002700001047983 */ /* 0x000ee40000300800 */
[----:B------:R-:W3:Y:S01]  /*68780*/  LDL.LU R5, [R1+0x274] ;  /* 0x0002740001057983 */ /* 0x000ee20000300800 */
[----:B------:R-:W3:Y:S01]  /*68790*/  LDL.LU R6, [R1+0x278] ;  /* 0x0002780001067983 */ /* 0x000ee20000300800 */
[----:B------:R-:W3:Y:S02]  /*687a0*/  LDL.LU R7, [R1+0x27c] ;  /* 0x00027c0001077983 */ /* 0x000ee40000300800 */
[----:B------:R-:W4:Y:S02]  /*687b0*/  LDL.LU.64 R26, [R1+0x178] ;  /* 0x00017800011a7983 */ /* 0x000f240000300a00 */
[----:B--2---:R-:W-:-:S02]  /*687c0*/  IMAD.MOV.U32 R14, RZ, RZ, R24 ;  /* 0x000000ffff0e7224 */ /* 0x004fc400078e0018 */
[----:B------:R-:W-:Y:S01]  /*687d0*/  IMAD.MOV.U32 R15, RZ, RZ, R0 ;  /* 0x000000ffff0f7224 */ /* 0x000fe200078e0000 */
[----:B----4-:R0:W-:Y:S04]  /*687e0*/  STL.64 [R1+0x3800], R26 ;  /* 0x0038001a01007387 */ /* 0x0101e80000100a00 */
[----:B0-----:R-:W2:Y:S04]  /*687f0*/  LDL.LU.64 R26, [R1+0x188] ;  /* 0x00018800011a7983 */ /* 0x001ea80000300a00 */
[----:B--2---:R-:W-:Y:S01]  /*68800*/  STL.64 [R1+0x3808], R26 ;  /* 0x0038081a01007387 */ /* 0x004fe20000100a00 */
[----:B------:R0:W-:Y:S02]  /*68810*/  STL.64 [R1+0x37e0], R14 ;  /* 0x0037e00e01007387 */ /* 0x0001e40000100a00 */
[----:B------:R-:W2:Y:S02]  /*68820*/  LDL.LU R12, [R1+0xa0] ;  /* 0x0000a000010c7983 */ /* 0x000ea40000300800 */
[----:B------:R-:W2:Y:S01]  /*68830*/  LDL.LU R13, [R1+0xa4] ;  /* 0x0000a400010d7983 */ /* 0x000ea20000300800 */
[----:B0-----:R-:W4:Y:S01]  /*68840*/  LDL.LU R14, [R1+0xa8] ;  /* 0x0000a800010e7983 */ /* 0x001f220000300800 */
[----:B------:R-:W4:Y:S02]  /*68850*/  LDL.LU R15, [R1+0xac] ;  /* 0x0000ac00010f7983 */ /* 0x000f240000300800 */
[----:B------:R-:W2:Y:S02]  /*68860*/  LDL.LU.64 R26, [R1+0x198] ;  /* 0x00019800011a7983 */ /* 0x000ea40000300a00 */
[----:B--2---:R0:W-:Y:S04]  /*68870*/  STL.64 [R1+0x3820], R26 ;  /* 0x0038201a01007387 */ /* 0x0041e80000100a00 */
[----:B0-----:R-:W2:Y:S04]  /*68880*/  LDL.LU.64 R26, [R1+0x1a8] ;  /* 0x0001a800011a7983 */ /* 0x001ea80000300a00 */
[----:B--2---:R0:W-:Y:S04]  /*68890*/  STL.64 [R1+0x3828], R26 ;  /* 0x0038281a01007387 */ /* 0x0041e80000100a00 */
[----:B0-----:R-:W3:Y:S01]  /*688a0*/  LDL.LU.64 R26, [R1+0x1b8] ;  /* 0x0001b800011a7983 */ /* 0x001ee20000300a00 */
[----:B----4-:R-:W-:Y:S02]  /*688b0*/  STL.64 [R1+0x37f8], R14 ;  /* 0x0037f80e01007387 */ /* 0x010fe40000100a00 */
[----:B------:R0:W-:Y:S02]  /*688c0*/  STL.64 [R1+0x37f0], R12 ;  /* 0x0037f00c01007387 */ /* 0x0001e40000100a00 */
        /* <DEDUP_REMOVED lines=20> */
[----:B------:R-:W-:Y:S02]  /*68a10*/  STL [R1+0x373c], R28 ;  /* 0x00373c1c01007387 */ /* 0x000fe40000100800 */
[----:B------:R0:W-:Y:S02]  /*68a20*/  STL.64 [R1+0x9a0], R4 ;  /* 0x0009a00401007387 */ /* 0x0001e40000100a00 */
[----:B------:R-:W-:Y:S02]  /*68a30*/  STL.64 [R1+0x9a8], R6 ;  /* 0x0009a80601007387 */ /* 0x000fe40000100a00 */
[----:B0-----:R-:W-:-:S02]  /*68a40*/  IMAD.MOV.U32 R5, RZ, RZ, R27 ;  /* 0x000000ffff057224 */ /* 0x001fc400078e001b */
[----:B------:R-:W-:Y:S02]  /*68a50*/  IMAD.MOV.U32 R4, RZ, RZ, R26 ;  /* 0x000000ffff047224 */ /* 0x000fe400078e001a */
[----:B------:R-:W2:Y:S01]  /*68a60*/  LDL.LU.64 R26, [R1+0x3828] ;  /* 0x00382800011a7983 */ /* 0x000ea20000300a00 */
[----:B------:R-:W-:Y:S02]  /*68a70*/  STL [R1+0x3748], R5 ;  /* 0x0037480501007387 */ /* 0x000fe40000100800 */
[----:B------:R0:W-:Y:S02]  /*68a80*/  STL [R1+0x3744], R4 ;  /* 0x0037440401007387 */ /* 0x0001e40000100800 */
        /* <DEDUP_REMOVED lines=11> */
[----:B------:R-:W2:Y:S03]  /*68b40*/  LDL.LU.64 R26, [R1+0x3820] ;  /* 0x00382000011a7983 */ /* 0x000ea60000300a00 */
[----:B------:R-:W-:Y:S02]  /*68b50*/  STL [R1+0x3750], R7 ;  /* 0x0037500701007387 */ /* 0x000fe40000100800 */
[----:B------:R0:W-:Y:S02]  /*68b60*/  STL [R1+0x374c], R6 ;  /* 0x00374c0601007387 */ /* 0x0001e40000100800 */
[----:B------:R-:W3:Y:S01]  /*68b70*/  LDL.LU R4, [R1+0x240] ;  /* 0x0002400001047983 */ /* 0x000ee20000300800 */
[----:B------:R-:W3:Y:S04]  /*68b80*/  LDL.LU R5, [R1+0x244] ;  /* 0x0002440001057983 */ /* 0x000ee80000300800 */
[----:B0-----:R-:W3:Y:S01]  /*68b90*/  LDL.LU R6, [R1+0x248] ;  /* 0x0002480001067983 */ /* 0x001ee20000300800 */
        /* <DEDUP_REMOVED lines=28> */
[----:B------:R-:W2:Y:S01]  /*68d60*/  LDL.LU.64 R14, [R1+0x37e0] ;  /* 0x0037e000010e7983 */ /* 0x000ea20000300a00 */
[----:B------:R-:W-:-:S02]  /*68d70*/  IMAD.MOV.U32 R0, RZ, RZ, R26 ;  /* 0x000000ffff007224 */ /* 0x000fc400078e001a */
[----:B------:R-:W-:Y:S11]  /*68d80*/  IMAD.MOV.U32 R3, RZ, RZ, R27 ;  /* 0x000000ffff037224 */ /* 0x000ff600078e001b */
[----:B------:R-:W-:Y:S08]  /*68d90*/  @!UPT UIADD3 URZ, URZ, URZ, URZ ;  /* 0x0000003f3f3ff290 */ /* 0x000ff0000fffe03f */
[----:B------:R0:W-:Y:S01]  /*68da0*/  STL.64 [R1+0x940], R20 ;  /* 0x0009401401007387 */ /* 0x0001e20000100a00 */
[----:B------:R1:W-:Y:S02]  /*68db0*/  STL.64 [R1+0x948], R22 ;  /* 0x0009481601007387 */ /* 0x0003e40000100a00 */
[----:B------:R-:W2:Y:S02]  /*68dc0*/  LDL.LU.64 R26, [R1+0x37d8] ;  /* 0x0037d800011a7983 */ /* 0x000ea40000300a00 */
[----:B------:R-:W2:Y:S01]  /*68dd0*/  LDL.LU.64 R24, [R1+0x37d0] ;  /* 0x0037d00001187983 */ /* 0x000ea20000300a00 */
[----:B0-----:R-:W3:Y:S01]  /*68de0*/  LDL.LU R20, [R1+0x40] ;  /* 0x0000400001147983 */ /* 0x001ee20000300800 */
[----:B------:R-:W3:Y:S02]  /*68df0*/  LDL.LU R21, [R1+0x44] ;  /* 0x0000440001157983 */ /* 0x000ee40000300800 */
[----:B-1----:R-:W3:Y:S02]  /*68e00*/  LDL.LU R22, [R1+0x48] ;  /* 0x0000480001167983 */ /* 0x002ee40000300800 */
        /* <DEDUP_REMOVED lines=9> */
[----:B------:R-:W4:Y:S11]  /*68ea0*/  LDL.LU.64 R18, [R1+0x37b0] ;  /* 0x0037b00001127983 */ /* 0x000f360000300a00 */
[----:B------:R-:W-:Y:S10]  /*68eb0*/  @!UPT UIADD3 URZ, URZ, URZ, URZ ;  /* 0x0000003f3f3ff290 */ /* 0x000ff4000fffe03f */
[----:B------:R-:W-:Y:S01]  /*68ec0*/  STL.64 [R1+0x920], R12 ;  /* 0x0009200c01007387 */ /* 0x000fe20000100a00 */
[----:B------:R0:W-:Y:S03]  /*68ed0*/  STL.64 [R1+0x928], R14 ;  /* 0x0009280e01007387 */ /* 0x0001e60000100a00 */
[----:B0-----:R-:W2:Y:S01]  /*68ee0*/  LDL.LU.64 R14, [R1+0x37a8] ;  /* 0x0037a800010e7983 */ /* 0x001ea20000300a00 */
[----:B------:R-:W2:Y:S01]  /*68ef0*/  LDL.LU.64 R12, [R1+0x37a0] ;  /* 0x0037a000010c7983 */ /* 0x000ea20000300a00 */
[C---:B----4-:R-:W-:Y:S02]  /*68f00*/  HMMA.16816.F32.BF16 R16, R24.reuse, R18, R8 ;  /* 0x000000121810723c */ /* 0x050fe40000041808 */
[----:B------:R-:W4:Y:S01]  /*68f10*/  LDL.LU.64 R10, [R1+0x3798] ;  /* 0x00379800010a7983 */ /* 0x000f220000300a00 */
[----:B------:R-:W4:Y:S11]  /*68f20*/  LDL.LU.64 R8, [R1+0x3790] ;  /* 0x0037900001087983 */ /* 0x000f360000300a00 */
[----:B------:R-:W-:Y:S09]  /*68f30*/  @!UPT UIADD3 URZ, URZ, URZ, URZ ;  /* 0x0000003f3f3ff290 */ /* 0x000ff2000fffe03f */
[----:B------:R-:W-:Y:S01]  /*68f40*/  STL.64 [R1+0x910], R16 ;  /* 0x0009101001007387 */ /* 0x000fe20000100a00 */
[----:B------:R0:W-:Y:S03]  /*68f50*/  STL.64 [R1+0x918], R18 ;  /* 0x0009181201007387 */ /* 0x0001e60000100a00 */
[----:B0-----:R-:W2:Y:S01]  /*68f60*/  LDL.LU.64 R18, [R1+0x3788] ;  /* 0x0037880001127983 */ /* 0x001ea20000300a00 */
[----:B------:R-:W3:Y:S01]  /*68f70*/  LDL.LU.64 R16, [R1+0x3780] ;  /* 0x0037800001107983 */ /* 0x000ee20000300a00 */
[C---:B--2---:R-:W-:Y:S11]  /*68f80*/  HMMA.16816.F32.BF16 R12, R24.reuse, R18, R12 ;  /* 0x00000012180c723c */ /* 0x044ff6000004180c */
[----:B------:R-:W-:Y:S11]  /*68f90*/  @!UPT UIADD3 URZ, URZ, URZ, URZ ;  /* 0x0000003f3f3ff290 */ /* 0x000ff6000fffe03f */
[----:B------:R-:W-:Y:S01]  /*68fa0*/  @!UPT UIADD3 URZ, URZ, URZ, URZ ;  /* 0x0000003f3f3ff290 */ /* 0x000fe2000fffe03f */
[----:B------:R-:W-:Y:S01]  /*68fb0*/  STL.64 [R1+0x900], R12 ;  /* 0x0009000c01007387 */ /* 0x000fe20000100a00 */
[----:B------:R0:W-:Y:S03]  /*68fc0*/  STL.64 [R1+0x908], R14 ;  /* 0x0009080e01007387 */ /* 0x0001e60000100a00 */
[----:B0-----:R-:W4:Y:S01]  /*68fd0*/  LDL.LU.64 R14, [R1+0x3778] ;  /* 0x00377800010e7983 */ /* 0x001f220000300a00 */
[----:B------:R-:W2:Y:S02]  /*68fe0*/  LDL.LU.64 R12, [R1+0x3770] ;  /* 0x00377000010c7983 */ /* 0x000ea40000300a00 */
[----:B------:R-:W-:Y:S02]  /*68ff0*/  IMAD.MOV.U32 R18, RZ, RZ, R2 ;  /* 0x000000ffff127224 */ /* 0x000fe400078e0002 */
[----:B------:R-:W2:Y:S01]  /*69000*/  LDL.LU R2, [R1+0x3768] ;  /* 0x0037680001027983 */ /* 0x000ea20000300800 */
[C---:B----4-:R-:W-:Y:S11]  /*69010*/  HMMA.16816.F32.BF16 R8, R24.reuse, R14, R8 ;  /* 0x0000000e1808723c */ /* 0x050ff60000041808 */
[----:B------:R-:W-:Y:S11]  /*69020*/  @!UPT UIADD3 URZ, URZ, URZ, URZ ;  /* 0x0000003f3f3ff290 */ /* 0x000ff6000fffe03f */
[----:B------:R-:W-:Y:S01]  /*69030*/  @!UPT UIADD3 URZ, URZ, URZ, URZ ;  /* 0x0000003f3f3ff290 */ /* 0x000fe2000fffe03f */
[----:B------:R-:W-:Y:S01]  /*69040*/  STL.64 [R1+0x8f0], R8 ;  /* 0x0008f00801007387 */ /* 0x000fe20000100a00 */
[----:B------:R0:W-:Y:S03]  /*69050*/  STL.64 [R1+0x8f8], R10 ;  /* 0x0008f80a01007387 */ /* 0x0001e60000100a00 */
[----:B0-----:R-:W3:Y:S01]  /*69060*/  LDL.LU.64 R10, [R1+0x3760] ;  /* 0x00376000010a7983 */ /* 0x001ee20000300a00 */
[----:B------:R-:W4:Y:S01]  /*69070*/  LDL.LU.64 R8, [R1+0x3758] ;  /* 0x0037580001087983 */ /* 0x000f220000300a00 */
[----:B---3--:R-:W-:Y:S11]  /*69080*/  HMMA.16816.F32.BF16 R20, R24, R10, R20 ;  /* 0x0000000a1814723c */ /* 0x008ff60000041814 */
[----:B------:R-:W-:Y:S11]  /*69090*/  @!UPT UIADD3 URZ, URZ, URZ, URZ ;  /* 0x0000003f3f3ff290 */ /* 0x000ff6000fffe03f */
[----:B------:R-:W-:Y:S01]  /*690a0*/  @!UPT UIADD3 URZ, URZ, URZ, URZ ;  /* 0x0000003f3f3ff290 */ /* 0x000fe2000fffe03f */
[----:B------:R-:W-:Y:S01]  /*690b0*/  STL.64 [R1+0xf0], R20 ;  /* 0x0000f01401007387 */ /* 0x000fe20000100a00 */
[----:B------:R-:W-:Y:S02]  /*690c0*/  STL.64 [R1+0xf8], R22 ;  /* 0x0000f81601007387 */ /* 0x000fe40000100a00 */
[----:B--2---:R-:W0:Y:S02]  /*690d0*/  LDSM.16.MT88.4 R20, [R2+0xc000] ;  /* 0x00c000000214783b */ /* 0x004e240000004200 */
[----:B0-----:R-:W-:Y:S02]  /*690e0*/  STL.64 [R1+0x3670], R22 ;  /* 0x0036701601007387 */ /* 0x001fe40000100a00 */
[----:B------:R-:W-:Y:S02]  /*690f0*/  STL.64 [R1+0x3668], R20 ;  /* 0x0036681401007387 */ /* 0x000fe40000100a00 */
[----:B----4-:R-:W0:Y:S02]  /*69100*/  LDSM.16.M88.4 R20, [R9+0x10080] ;  /* 0x010080000914783b */ /* 0x010e240000000200 */
        /* <DEDUP_REMOVED lines=11> */
[----:B------:R-:W0:Y:S04]  /*691c0*/  LDSM.16.M88.4 R20, [R9+0x14080] ;  /* 0x014080000914783b */ /* 0x000e280000000200 */
[----:B------:R-:W-:-:S02]  /*691d0*/  IMAD.MOV.U32 R19, RZ, RZ, R17 ;  /* 0x000000ffff137224 */ /* 0x000fc400078e0011 */
[----:B------:R-:W-:Y:S02]  /*691e0*/  IMAD.MOV.U32 R14, RZ, RZ, R16 ;  /* 0x000000ffff0e7224 */ /* 0x000fe400078e0010 */
[----:B------:R-:W-:Y:S01]  /*691f0*/  IMAD.MOV.U32 R15, RZ, RZ, R8 ;  /* 0x000000ffff0f7224 */ /* 0x000fe200078e0008 */
[----:B0-----:R-:W-:Y:S01]  /*69200*/  STL.64 [R1+0x80], R20 ;  /* 0x0000801401007387 */ /* 0x001fe20000100a00 */
[----:B------:R-:W-:Y:S02]  /*69210*/  STL.64 [R1+0x88], R22 ;  /* 0x0000881601007387 */ /* 0x000fe40000100a00 */
[----:B------:R-:W0:Y:S02]  /*69220*/  LDSM.16.M88.4 R20, [R9+0x15080] ;  /* 0x015080000914783b */ /* 0x000e240000000200 */
[----:B0-----:R-:W-:Y:S02]  /*69230*/  STL.64 [R1+0x70], R20 ;  /* 0x0000701401007387 */ /* 0x001fe40000100a00 */
[----:B------:R0:W-:Y:S02]  /*69240*/  STL.64 [R1+0x78], R22 ;  /* 0x0000781601007387 */ /* 0x0001e40000100a00 */
[----:B0-----:R-:W-:Y:S01]  /*69250*/  HMMA.16816.F32.BF16 R20, R24, R18, R12 ;  /* 0x000000121814723c */ /* 0x001fe2000004180c */
[----:B------:R-:W0:Y:S04]  /*69260*/  LDSM.16.M88.4 R12, [R9+0x16080] ;  /* 0x01608000090c783b */ /* 0x000e280000000200 */
[----:B------:R-:W1:Y:S11]  /*69270*/  LDSM.16.M88.4 R16, [R9+0x17080] ;  /* 0x017080000910783b */ /* 0x000e760000000200 */
[----:B------:R-:W-:Y:S07]  /*69280*/  @!UPT UIADD3 URZ, URZ, URZ, URZ ;  /* 0x0000003f3f3ff290 */ /* 0x000fee000fffe03f */
[----:B------:R-:W-:Y:S01]  /*69290*/  STL.64 [R1+0xe0], R20 ;  /* 0x0000e01401007387 */ /* 0x000fe20000100a00 */
[----:B------:R-:W-:Y:S02]  /*692a0*/  STL.64 [R1+0xe8], R22 ;  /* 0x0000e81601007387 */ /* 0x000fe40000100a00 */
[----:B------:R-:W2:Y:S01]  /*692b0*/  LDSM.16.M88.4 R20, [R9+0x18080] ;  /* 0x018080000914783b */ /* 0x000ea20000000200 */
[----:B0-----:R-:W-:Y:S03]  /*692c0*/  STL.64 [R1+0x60], R12 ;  /* 0x0000600c01007387 */ /* 0x001fe60000100a00 */
[----:B------:R-:W-:Y:S02]  /*692d0*/  STL.64 [R1+0x68], R14 ;  /* 0x0000680e01007387 */ /* 0x000fe40000100a00 */
[----:B------:R-:W0:Y:S04]  /*692e0*/  LDSM.16.M88.4 R12, [R9+0x19080] ;  /* 0x01908000090c783b */ /* 0x000e280000000200 */
[----:B-1----:R-:W-:Y:S01]  /*692f0*/  STL.64 [R1+0x50], R16 ;  /* 0x0000501001007387 */ /* 0x002fe20000100a00 */
[----:B------:R-:W-:Y:S02]  /*69300*/  STL.64 [R1+0x58], R18 ;  /* 0x0000581201007387 */ /* 0x000fe40000100a00 */
[----:B------:R-:W1:Y:S02]  /*69310*/  LDSM.16.M88.4 R16, [R9+0x1a080] ;  /* 0x01a080000910783b */ /* 0x000e640000000200 */
[----:B--2---:R-:W-:Y:S02]  /*69320*/  STL.64 [R1+0x40], R20 ;  /* 0x0000401401007387 */ /* 0x004fe40000100a00 */
[----:B------:R-:W-:Y:S02]  /*69330*/  STL.64 [R1+0x48], R22 ;  /* 0x0000481601007387 */ /* 0x000fe40000100a00 */
[----:B------:R-:W2:Y:S01]  /*69340*/  LDSM.16.M88.4 R20, [R9+0x1b080] ;  /* 0x01b080000914783b */ /* 0x000ea20000000200 */
[----:B0-----:R-:W-:Y:S03]  /*69350*/  STL.64 [R1+0x30], R12 ;  /* 0x0000300c01007387 */ /* 0x001fe60000100a00 */
[----:B------:R-:W-:Y:S02]  /*69360*/  STL.64 [R1+0x38], R14 ;  /* 0x0000380e01007387 */ /* 0x000fe40000100a00 */
[----:B-1----:R-:W-:Y:S02]  /*69370*/  STL.64 [R1+0x20], R16 ;  /* 0x0000201001007387 */ /* 0x002fe40000100a00 */
[----:B------:R-:W-:Y:S02]  /*69380*/  STL.64 [R1+0x28], R18 ;  /* 0x0000281201007387 */ /* 0x000fe40000100a00 */
[----:B------:R-:W0:Y:S04]  /*69390*/  LDSM.16.M88.4 R16, [R9+0x1d080] ;  /* 0x01d080000910783b */ /* 0x000e280000000200 */
[----:B------:R-:W1:Y:S04]  /*693a0*/  LDSM.16.M88.4 R12, [R9+0x1c080] ;  /* 0x01c08000090c783b */ /* 0x000e680000000200 */
[----:B--2---:R-:W-:Y:S01]  /*693b0*/  STL.64 [R1+0x10], R20 ;  /* 0x0000101401007387 */ /* 0x004fe20000100a00 */
[----:B------:R-:W-:Y:S03]  /*693c0*/  STL.64 [R1+0x18], R22 ;  /* 0x0000181601007387 */ /* 0x000fe60000100a00 */
[----:B0-----:R-:W-:Y:S01]  /*693d0*/  STL [R1+0x2cdc], R18 ;  /* 0x002cdc1201007387 */ /* 0x001fe20000100800 */
[----:B-1----:R-:W-:Y:S02]  /*693e0*/  STL.64 [R1], R12 ;  /* 0x0000000c01007387 */ /* 0x002fe40000100a00 */
[----:B------:R-:W-:Y:S02]  /*693f0*/  STL.64 [R1+0x8], R14 ;  /* 0x0000080e01007387 */ /* 0x000fe40000100a00 */
[----:B------:R-:W0:Y:S04]  /*69400*/  LDSM.16.M88.4 R12, [R9+0x1e080] ;  /* 0x01e08000090c783b */ /* 0x000e280000000200 */
[----:B------:R-:W-:Y:S01]  /*69410*/  STL [R1+0x2cd8], R19 ;  /* 0x002cd81301007387 */ /* 0x000fe20000100800 */
[----:B------:R-:W-:Y:S03]  /*69420*/  STL.64 [R1+0x3648], R16 ;  /* 0x0036481001007387 */ /* 0x000fe60000100a00 */
[----:B------:R-:W1:Y:S04]  /*69430*/  LDSM.16.M88.4 R8, [R9+0x1f080] ;  /* 0x01f080000908783b */ /* 0x000e680000000200 */
[----:B0-----:R-:W-:Y:S01]  /*69440*/  STL [R1+0x3578], R12 ;  /* 0x0035780c01007387 */ /* 0x001fe20000100800 */
[----:B------:R-:W-:Y:S02]  /*69450*/  STL [R1+0x3574], R13 ;  /* 0x0035740d01007387 */ /* 0x000fe40000100800 */
[----:B------:R-:W-:Y:S02]  /*69460*/  STL [R1+0x2c54], R14 ;  /* 0x002c540e01007387 */ /* 0x000fe40000100800 */
[----:B------:R-:W-:Y:S01]  /*69470*/  STL [R1+0x2c50], R15 ;  /* 0x002c500f01007387 */ /* 0x000fe20000100800 */
[----:B------:R-:W2:Y:S01]  /*69480*/  LDL.LU R20, [R1+0x8b0] ;  /* 0x0008b00001147983 */ /* 0x000ea20000300800 */
[----:B------:R-:W2:Y:S02]  /*69490*/  LDL.LU R21, [R1+0x8b4] ;  /* 0x0008b40001157983 */ /* 0x000ea40000300800 */
[----:B------:R-:W3:Y:S02]  /*694a0*/  LDL.LU R22, [R1+0x8b8] ;  /* 0x0008b80001167983 */ /* 0x000ee40000300800 */
[----:B------:R-:W3:Y:S02]  /*694b0*/  LDL.LU R23, [R1+0x8bc] ;  /* 0x0008bc0001177983 */ /* 0x000ee40000300800 */
[----:B---3--:R0:W-:Y:S01]  /*694c0*/  STL.64 [R1+0x3680], R22 ;  /* 0x0036801601007387 */ /* 0x0081e20000100a00 */
[----:B--2---:R-:W-:Y:S02]  /*694d0*/  STL.64 [R1+0x3678], R20 ;  /* 0x0036781401007387 */ /* 0x004fe40000100a00 */
[----:B0-----:R-:W-:-:S02]  /*694e0*/  IMAD.MOV.U32 R22, RZ, RZ, R7 ;  /* 0x000000ffff167224 */ /* 0x001fc400078e0007 */
[----:B------:R-:W-:Y:S01]  /*694f0*/  IMAD.MOV.U32 R23, RZ, RZ, R6 ;  /* 0x000000ffff177224 */ /* 0x000fe200078e0006 */
[----:B------:R-:W2:Y:S01]  /*69500*/  LDL.LU R7, [R1+0x3750] ;  /* 0x0037500001077983 */ /* 0x000ea20000300800 */
[----:B------:R-:W3:Y:S03]  /*69510*/  LDL.LU R6, [R1+0x374c] ;  /* 0x00374c0001067983 */ /* 0x000ee60000300800 */
[----:B------:R0:W-:Y:S02]  /*69520*/  STL.64 [R1+0x3698], R22 ;  /* 0x0036981601007387 */ /* 0x0001e40000100a00 */
[----:B0-----:R-:W-:Y:S02]  /*69530*/  IMAD.MOV.U32 R22, RZ, RZ, R5 ;  /* 0x000000ffff167224 */ /* 0x001fe400078e0005 */
[----:B------:R-:W-:Y:S01]  /*69540*/  IMAD.MOV.U32 R23, RZ, RZ, R4 ;  /* 0x000000ffff177224 */ /* 0x000fe200078e0004 */
[----:B------:R-:W4:Y:S01]  /*69550*/  LDL.LU R5, [R1+0x3748] ;  /* 0x0037480001057983 */ /* 0x000f220000300800 */
[----:B------:R-:W2:Y:S03]  /*69560*/  LDL.LU R4, [R1+0x3744] ;  /* 0x0037440001047983 */ /* 0x000ea60000300800 */
[----:B------:R-:W-:Y:S01]  /*69570*/  STL.64 [R1+0x36b0], R22 ;  /* 0x0036b01601007387 */ /* 0x000fe20000100a00 */
[----:B-1----:R-:W-:Y:S02]  /*69580*/  STL [R1+0x2ce4], R10 ;  /* 0x002ce40a01007387 */ /* 0x002fe40000100800 */
[----:B------:R-:W-:Y:S02]  /*69590*/  STL [R1+0x2ce0], R11 ;  /* 0x002ce00b01007387 */ /* 0x000fe40000100800 */
[----:B------:R0:W-:Y:S02]  /*695a0*/  STL.64 [R1+0x3640], R8 ;  /* 0x0036400801007387 */ /* 0x0001e40000100a00 */
[----:B0-----:R-:W3:Y:S01]  /*695b0*/  LDL.64 R8, [R1+0xb0] ;  /* 0x0000b00001087983 */ /* 0x001ee20000100a00 */
[----:B------:R-:W-:-:S02]  /*695c0*/  IMAD.MOV.U32 R22, RZ, RZ, R29 ;  /* 0x000000ffff167224 */ /* 0x000fc400078e001d */
[----:B------:R-:W-:Y:S02]  /*695d0*/  IMAD.MOV.U32 R23, RZ, RZ, R28 ;  /* 0x000000ffff177224 */ /* 0x000fe400078e001c */
[----:B----4-:R-:W-:Y:S02]  /*695e0*/  IMAD.MOV.U32 R19, RZ, RZ, R5 ;  /* 0x000000ffff137224 */ /* 0x010fe400078e0005 */
[----:B--2---:R-:W-:Y:S01]  /*695f0*/  IMAD.MOV.U32 R18, RZ, RZ, R4 ;  /* 0x000000ffff127224 */ /* 0x004fe200078e0004 */
[----:B---3--:R0:W-:Y:S04]  /*69600*/  STL.64 [R1+0x3650], R8 ;  /* 0x0036500801007387 */ /* 0x0081e80000100a00 */
[----:B0-----:R-:W2:Y:S01]  /*69610*/  LDL.LU R8, [R1+0x8a0] ;  /* 0x0008a00001087983 */ /* 0x001ea20000300800 */
[----:B------:R-:W2:Y:S02]  /*69620*/  LDL.LU R9, [R1+0x8a4] ;  /* 0x0008a40001097983 */ /* 0x000ea40000300800 */
[----:B------:R-:W3:Y:S02]  /*69630*/  LDL.LU R10, [R1+0x8a8] ;  /* 0x0008a800010a7983 */ /* 0x000ee40000300800 */
[----:B------:R-:W3:Y:S01]  /*69640*/  LDL.LU R11, [R1+0x8ac] ;  /* 0x0008ac00010b7983 */ /* 0x000ee20000300800 */
[----:B------:R-:W4:Y:S01]  /*69650*/  LDL.LU R29, [R1+0x3740] ;  /* 0x00374000011d7983 */ /* 0x000f220000300800 */
[----:B------:R-:W2:Y:S02]  /*69660*/  LDL.LU R28, [R1+0x373c] ;  /* 0x00373c00011c7983 */ /* 0x000ea40000300800 */
[----:B------:R0:W-:Y:S02]  /*69670*/  STL.64 [R1+0x36c8], R22 ;  /* 0x0036c81601007387 */ /* 0x0001e40000100a00 */
[----:B0-----:R-:W-:-:S02]  /*69680*/  IMAD.MOV.U32 R22, RZ, RZ, R6 ;  /* 0x000000ffff167224 */ /* 0x001fc400078e0006 */
[----:B------:R-:W-:Y:S01]  /*69690*/  IMAD.MOV.U32 R23, RZ, RZ, R7 ;  /* 0x000000ffff177224 */ /* 0x000fe200078e0007 */
[----:B------:R-:W3:Y:S01]  /*696a0*/  LDL.LU R6, [R1+0x3738] ;  /* 0x0037380001067983 */ /* 0x000ee20000300800 */
[----:B------:R-:W3:Y:S03]  /*696b0*/  LDL.LU R7, [R1+0x3734] ;  /* 0x0037340001077983 */ /* 0x000ee60000300800 */
[----:B------:R4:W-:Y:S01]  /*696c0*/  STL.64 [R1+0x36e0], R22 ;  /* 0x0036e01601007387 */ /* 0x0009e20000100a00 */
[----:B------:R-:W3:Y:S02]  /*696d0*/  LDL.LU R4, [R1+0x3730] ;  /* 0x0037300001047983 */ /* 0x000ee40000300800 */
[----:B------:R-:W3:Y:S02]  /*696e0*/  LDL.LU R5, [R1+0x372c] ;  /* 0x00372c0001057983 */ /* 0x000ee40000300800 */
[----:B------:R0:W-:Y:S01]  /*696f0*/  STL.64 [R1+0x36e8], R18 ;  /* 0x0036e81201007387 */ /* 0x0001e20000100a00 */
[----:B------:R-:W3:Y:S01]  /*69700*/  LDL.LU R12, [R1+0xc50] ;  /* 0x000c5000010c7983 */ /* 0x000ee20000300800 */
[----:B------:R-:W3:Y:S02]  /*69710*/  LDL.LU R13, [R1+0xc54] ;  /* 0x000c5400010d7983 */ /* 0x000ee40000300800 */
[----:B------:R-:W3:Y:S02]  /*69720*/  LDL.LU R14, [R1+0xc58] ;  /* 0x000c5800010e7983 */ /* 0x000ee40000300800 */
[----:B------:R-:W3:Y:S02]  /*69730*/  LDL.LU R15, [R1+0xc5c] ;  /* 0x000c5c00010f7983 */ /* 0x000ee40000300800 */
[----:B----4-:R-:W-:-:S02]  /*69740*/  IMAD.MOV.U32 R23, RZ, RZ, R29 ;  /* 0x000000ffff177224 */ /* 0x010fc400078e001d */
[----:B--2---:R-:W-:Y:S01]  /*69750*/  IMAD.MOV.U32 R22, RZ, RZ, R28 ;  /* 0x000000ffff167224 */ /* 0x004fe200078e001c */
[----:B---3--:R1:W-:Y:S01]  /*69760*/  STL.64 [R1+0x36f8], R14 ;  /* 0x0036f80e01007387 */ /* 0x0083e20000100a00 */
[----:B------:R2:W-:Y:S02]  /*69770*/  STL.64 [R1+0x36f0], R12 ;  /* 0x0036f00c01007387 */ /* 0x0005e40000100a00 */
[----:B------:R-:W3:Y:S02]  /*69780*/  LDL.LU R28, [R1+0x3728] ;  /* 0x00372800011c7983 */ /* 0x000ee40000300800 */
[----:B------:R-:W4:Y:S01]  /*69790*/  LDL.LU R29, [R1+0x3724] ;  /* 0x00372400011d7983 */ /* 0x000f220000300800 */
[----:B------:R-:W-:Y:S01]  /*697a0*/  STL.64 [R1+0x3700], R22 ;  /* 0x0037001601007387 */ /* 0x000fe20000100a00 */
[----:B------:R-:W2:Y:S02]  /*697b0*/  LDL.LU R16, [R1+0xc60] ;  /* 0x000c600001107983 */ /* 0x000ea40000300800 */
[----:B------:R-:W2:Y:S02]  /*697c0*/  LDL.LU R17, [R1+0xc64] ;  /* 0x000c640001117983 */ /* 0x000ea40000300800 */
[----:B0-----:R-:W2:Y:S01]  /*697d0*/  LDL.LU R18, [R1+0xc68] ;  /* 0x000c680001127983 */ /* 0x001ea20000300800 */
[----:B------:R-:W2:Y:S01]  /*697e0*/  LDL.LU R19, [R1+0xc6c] ;  /* 0x000c6c0001137983 */ /* 0x000ea20000300800 */
[----:B-1----:R-:W-:-:S02]  /*697f0*/  IMAD.MOV.U32 R14, RZ, RZ, R7 ;  /* 0x000000ffff0e7224 */ /* 0x002fc400078e0007 */
[----:B------:R-:W-:Y:S01]  /*69800*/  IMAD.MOV.U32 R15, RZ, RZ, R6 ;  /* 0x000000ffff0f7224 */ /* 0x000fe200078e0006 */
[----:B--2---:R-:W-:Y:S01]  /*69810*/  STL.64 [R1+0x3710], R18 ;  /* 0x0037101201007387 */ /* 0x004fe20000100a00 */
[----:B------:R-:W-:Y:S03]  /*69820*/  STL.64 [R1+0x3708], R16 ;  /* 0x0037081001007387 */ /* 0x000fe60000100a00 */
[----:B------:R0:W-:Y:S02]  /*69830*/  STL.64 [R1+0x3718], R14 ;  /* 0x0037180e01007387 */ /* 0x0001e40000100a00 */
[----:B------:R-:W2:Y:S01]  /*69840*/  LDL.LU R12, [R1+0xc80] ;  /* 0x000c8000010c7983 */ /* 0x000ea20000300800 */
[----:B------:R-:W2:Y:S04]  /*69850*/  LDL.LU R13, [R1+0xc84] ;  /* 0x000c8400010d7983 */ /* 0x000ea80000300800 */
[----:B0-----:R-:W2:Y:S01]  /*69860*/  LDL.LU R14, [R1+0xc88] ;  /* 0x000c8800010e7983 */ /* 0x001ea20000300800 */
[----:B------:R-:W2:Y:S02]  /*69870*/  LDL.LU R15, [R1+0xc8c] ;  /* 0x000c8c00010f7983 */ /* 0x000ea40000300800 */
[----:B------:R-:W2:Y:S02]  /*69880*/  LDL.LU R20, [R1+0xc70] ;  /* 0x000c700001147983 */ /* 0x000ea40000300800 */
[----:B------:R-:W2:Y:S01]  /*69890*/  LDL.LU R21, [R1+0xc74] ;  /* 0x000c740001157983 */ /* 0x000ea20000300800 */
[----:B------:R-:W2:Y:S01]  /*698a0*/  LDL.LU R22, [R1+0xc78] ;  /* 0x000c780001167983 */ /* 0x000ea20000300800 */
[----:B------:R-:W2:Y:S02]  /*698b0*/  LDL.LU R23, [R1+0xc7c] ;  /* 0x000c7c0001177983 */ /* 0x000ea40000300800 */
        /* <DEDUP_REMOVED lines=14> */
[----:B------:R-:W0:Y:S04]  /*699a0*/  LDSM.16.MT88.4 R4, [R2+0xc080] ;  /* 0x00c080000204783b */ /* 0x000e280000004200 */
[----:B--2---:R-:W-:Y:S01]  /*699b0*/  STL.64 [R1+0x36c0], R10 ;  /* 0x0036c00a01007387 */ /* 0x004fe20000100a00 */
[----:B------:R1:W-:Y:S03]  /*699c0*/  STL.64 [R1+0x36b8], R8 ;  /* 0x0036b80801007387 */ /* 0x0003e60000100a00 */
[----:B-1----:R-:W2:Y:S01]  /*699d0*/  LDL.LU R8, [R1+0xc30] ;  /* 0x000c300001087983 */ /* 0x002ea20000300800 */
[----:B------:R-:W2:Y:S02]  /*699e0*/  LDL.LU R9, [R1+0xc34] ;  /* 0x000c340001097983 */ /* 0x000ea40000300800 */
[----:B------:R-:W2:Y:S02]  /*699f0*/  LDL.LU R10, [R1+0xc38] ;  /* 0x000c3800010a7983 */ /* 0x000ea40000300800 */
[----:B------:R-:W2:Y:S01]  /*69a00*/  LDL.LU R11, [R1+0xc3c] ;  /* 0x000c3c00010b7983 */ /* 0x000ea20000300800 */
[----:B------:R-:W-:Y:S01]  /*69a10*/  HMMA.16816.F32.BF16 R16, R24, R18, R12 ;  /* 0x000000121810723c */ /* 0x000fe2000004180c */
[----:B--2---:R-:W-:Y:S01]  /*69a20*/  STL.64 [R1+0x36d8], R10 ;  /* 0x0036d80a01007387 */ /* 0x004fe20000100a00 */
[----:B------:R1:W-:Y:S03]  /*69a30*/  STL.64 [R1+0x36d0], R8 ;  /* 0x0036d00801007387 */ /* 0x0003e60000100a00 */
[----:B-1----:R-:W2:Y:S01]  /*69a40*/  LDL.LU R8, [R1+0xc40] ;  /* 0x000c400001087983 */ /* 0x002ea20000300800 */
[----:B------:R-:W2:Y:S02]  /*69a50*/  LDL.LU R9, [R1+0xc44] ;  /* 0x000c440001097983 */ /* 0x000ea40000300800 */
[----:B------:R-:W2:Y:S02]  /*69a60*/  LDL.LU R10, [R1+0xc48] ;  /* 0x000c4800010a7983 */ /* 0x000ea40000300800 */
[----:B------:R-:W2:Y:S01]  /*69a70*/  LDL.LU R11, [R1+0xc4c] ;  /* 0x000c4c00010b7983 */ /* 0x000ea20000300800 */
[----:B0-----:R0:W-:Y:S01]  /*69a80*/  STL.64 [R1+0x3560], R6 ;  /* 0x0035600601007387 */ /* 0x0011e20000100a00 */
[----:B------:R-:W-:Y:S02]  /*69a90*/  STL.64 [R1+0x3558], R4 ;  /* 0x0035580401007387 */ /* 0x000fe40000100a00 */
[----:B0-----:R-:W-:-:S02]  /*69aa0*/  IMAD.MOV.U32 R6, RZ, RZ, R0 ;  /* 0x000000ffff067224 */ /* 0x001fc400078e0000 */
[----:B------:R-:W2:Y:S01]  /*69ab0*/  LDL.LU R0, [R1+0x3720] ;  /* 0x0037200001007983 */ /* 0x000ea20000300800 */
[----:B------:R-:W2:Y:S06]  /*69ac0*/  LDL.LU.64 R14, [R1+0x3718] ;  /* 0x00371800010e7983 */ /* 0x000eac0000300a00 */
[----:B------:R-:W-:Y:S02]  /*69ad0*/  STL.64 [R1+0x150], R16 ;  /* 0x0001501001007387 */ /* 0x000fe40000100a00 */
[----:B------:R0:W-:Y:S02]  /*69ae0*/  STL.64 [R1+0x158], R18 ;  /* 0x0001581201007387 */ /* 0x0001e40000100a00 */
[----:B0-----:R-:W3:Y:S01]  /*69af0*/  LDL.LU.64 R18, [R1+0x3710] ;  /* 0x0037100001127983 */ /* 0x001ee20000300a00 */
[----:B------:R-:W3:Y:S01]  /*69b00*/  LDL.LU.64 R16, [R1+0x3708] ;  /* 0x0037080001107983 */ /* 0x000ee20000300a00 */
[C---:B--2---:R-:W-:Y:S02]  /*69b10*/  HMMA.16816.F32.BF16 R12, R24.reuse, R14, R20 ;  /* 0x0000000e180c723c */ /* 0x044fe40000041814 */
[----:B------:R-:W3:Y:S11]  /*69b20*/  LDL.LU.64 R22, [R1+0x3700] ;  /* 0x0037000001167983 */ /* 0x000ef60000300a00 */
[----:B------:R-:W-:Y:S10]  /*69b30*/  @!UPT UIADD3 URZ, URZ, URZ, URZ ;  /* 0x0000003f3f3ff290 */ /* 0x000ff4000fffe03f */
[----:B------:R-:W-:Y:S01]  /*69b40*/  STL.64 [R1+0x140], R12 ;  /* 0x0001400c01007387 */ /* 0x000fe20000100a00 */
[----:B------:R0:W-:Y:S03]  /*69b50*/  STL.64 [R1+0x148], R14 ;  /* 0x0001480e01007387 */ /* 0x0001e60000100a00 */
[----:B0-----:R-:W2:Y:S01]  /*69b60*/  LDL.LU.64 R14, [R1+0x36f8] ;  /* 0x0036f800010e7983 */ /* 0x001ea20000300a00 */
[----:B------:R-:W2:Y:S01]  /*69b70*/  LDL.LU.64 R12, [R1+0x36f0] ;  /* 0x0036f000010c7983 */ /* 0x000ea20000300a00 */
[C---:B---3--:R-:W-:Y:S02]  /*69b80*/  HMMA.16816.F32.BF16 R20, R24.reuse, R22, R16 ;  /* 0x000000161814723c */ /* 0x048fe40000041810 */
[----:B------:R-:W2:Y:S11]  /*69b90*/  LDL.LU.64 R18, [R1+0x36e8] ;  /* 0x0036e80001127983 */ /* 0x000eb60000300a00 */
[----:B------:R-:W-:Y:S10]  /*69ba0*/  @!UPT UIADD3 URZ, URZ, URZ, URZ ;  /* 0x0000003f3f3ff290 */ /* 0x000ff4000fffe03f */
[----:B------:R-:W-:Y:S01]  /*69bb0*/  STL.64 [R1+0x130], R20 ;  /* 0x0001301401007387 */ /* 0x000fe20000100a00 */
[----:B------:R0:W-:Y:S03]  /*69bc0*/  STL.64 [R1+0x138], R22 ;  /* 0x0001381601007387 */ /* 0x0001e60000100a00 */
[----:B0-----:R-:W3:Y:S01]  /*69bd0*/  LDL.LU.64 R22, [R1+0x36e0] ;  /* 0x0036e00001167983 */ /* 0x001ee20000300a00 */
[C---:B--2---:R-:W-:Y:S03]  /*69be0*/  HMMA.16816.F32.BF16 R16, R24.reuse, R18, R12 ;  /* 0x000000121810723c */ /* 0x044fe6000004180c */
[----:B------:R-:W2:Y:S11]  /*69bf0*/  LDL.LU R12, [R1+0x870] ;  /* 0x00087000010c7983 */ /* 0x000eb60000300800 */
[----:B------:R-:W-:Y:S09]  /*69c00*/  @!UPT UIADD3 URZ, URZ, URZ, URZ ;  /* 0x0000003f3f3ff290 */ /* 0x000ff2000fffe03f */
[----:B------:R0:W-:Y:S01]  /*69c10*/  STL.64 [R1+0x120], R16 ;  /* 0x0001201001007387 */ /* 0x0001e20000100a00 */
[----:B------:R-:W-:Y:S02]  /*69c20*/  STL.64 [R1+0x128], R18 ;  /* 0x0001281201007387 */ /* 0x000fe40000100a00 */
[----:B------:R-:W2:Y:S02]  /*69c30*/  LDL.LU R13, [R1+0x874] ;  /* 0x00087400010d7983 */ /* 0x000ea40000300800 */
[----:B------:R-:W2:Y:S01]  /*69c40*/  LDL.LU R14, [R1+0x878] ;  /* 0x00087800010e7983 */ /* 0x000ea20000300800 */
[----:B------:R-:W2:Y:S01]  /*69c50*/  LDL.LU R15, [R1+0x87c] ;  /* 0x00087c00010f7983 */ /* 0x000ea20000300800 */
[C---:B---3--:R-:W-:Y:S03]  /*69c60*/  HMMA.16816.F32.BF16 R20, R24.reuse, R22, R8 ;  /* 0x000000161814723c */ /* 0x048fe60000041808 */
[----:B--2---:R-:W-:Y:S01]  /*69c70*/  STL.64 [R1+0x3660], R14 ;  /* 0x0036600e01007387 */ /* 0x004fe20000100a00 */
[----:B------:R1:W-:Y:S02]  /*69c80*/  STL.64 [R1+0x3658], R12 ;  /* 0x0036580c01007387 */ /* 0x0003e40000100a00 */
[----:B0-----:R-:W2:Y:S01]  /*69c90*/  LDL.64 R16, [R1+0xa0] ;  /* 0x0000a00001107983 */ /* 0x001ea20000100a00 */
[----:B-1----:R-:W3:Y:S01]  /*69ca0*/  LDL.64 R12, [R1+0xc0] ;  /* 0x0000c000010c7983 */ /* 0x002ee20000100a00 */
[----:B------:R-:W2:Y:S02]  /*69cb0*/  LDL.LU.64 R10, [R1+0x36d8] ;  /* 0x0036d800010a7983 */ /* 0x000ea40000300a00 */
[----:B------:R-:W2:Y:S11]  /*69cc0*/  LDL.LU.64 R8, [R1+0x36d0] ;  /* 0x0036d00001087983 */ /* 0x000eb60000300a00 */
[----:B------:R-:W-:Y:S02]  /*69cd0*/  @!UPT UIADD3 URZ, URZ, URZ, URZ ;  /* 0x0000003f3f3ff290 */ /* 0x000fe4000fffe03f */
[----:B------:R-:W-:Y:S01]  /*69ce0*/  STL.64 [R1+0x110], R20 ;  /* 0x0001101401007387 */ /* 0x000fe20000100a00 */
[----:B------:R0:W-:Y:S04]  /*69cf0*/  STL.64 [R1+0x118], R22 ;  /* 0x0001181601007387 */ /* 0x0001e80000100a00 */
        /* <DEDUP_REMOVED lines=17> */
[----:B------:R-:W2:Y:S11]  /*69e10*/  LDL.LU.64 R8, [R1+0x3688] ;  /* 0x0036880001087983 */ /* 0x000eb60000300a00 */
[----:B------:R-:W-:Y:S09]  /*69e20*/  @!UPT UIADD3 URZ, URZ, URZ, URZ ;  /* 0x0000003f3f3ff290 */ /* 0x000ff2000fffe03f */
[----:B------:R-:W-:Y:S01]  /*69e30*/  STL.64 [R1+0x5a0], R20 ;  /* 0x0005a01401007387 */ /* 0x000fe20000100a00 */
[----:B------:R0:W-:Y:S03]  /*69e40*/  STL.64 [R1+0x5a8], R22 ;  /* 0x0005a81601007387 */ /* 0x0001e60000100a00 */
[----:B0-----:R-:W2:Y:S01]  /*69e50*/  LDL.LU.64 R22, [R1+0x3680] ;  /* 0x0036800001167983 */ /* 0x001ea20000300a00 */
[----:B------:R-:W2:Y:S02]  /*69e60*/  LDL.LU.64 R20, [R1+0x3678] ;  /* 0x0036780001147983 */ /* 0x000ea40000300a00 */
[----:B------:R-:W-:-:S07]  /*69e70*/  IMAD.MOV.U32 R7, RZ, RZ, R3 ;  /* 0x000000ffff077224 */ /* 0x000fce00078e0003 */
[----:B--2---:R-:W-:Y:S01]  /*69e80*/  HMMA.16816.F32.BF16 R4, R24, R6, R20 ;  /* 0x000000061804723c */ /* 0x004fe20000041814 */
[----:B------:R-:W2:Y:S01]  /*69e90*/  LDL.LU.64 R22, [R1+0x3670] ;  /* 0x0036700001167983 */ /* 0x000ea20000300a00 */
[----:B------:R-:W2:Y:S02]  /*69ea0*/  LDL.LU.64 R20, [R1+0x3668] ;  /* 0x0036680001147983 */ /* 0x000ea40000300a00 */
[----:B------:R-:W4:Y:S11]  /*69eb0*/  LDL.LU R24, [R1+0x880] ;  /* 0x0008800001187983 */ /* 0x000f360000300800 */
[----:B------:R-:W-:Y:S08]  /*69ec0*/  @!UPT UIADD3 URZ, URZ, URZ, URZ ;  /* 0x0000003f3f3ff290 */ /* 0x000ff0000fffe03f */
[----:B------:R3:W-:Y:S01]  /*69ed0*/  STL.64 [R1+0xd0], R4 ;  /* 0x0000d00401007387 */ /* 0x0007e20000100a00 */
[----:B------:R-:W-:Y:S02]  /*69ee0*/  STL.64 [R1+0xd8], R6 ;  /* 0x0000d80601007387 */ /* 0x000fe40000100a00 */
[----:B------:R-:W4:Y:S02]  /*69ef0*/  LDL.LU R25, [R1+0x884] ;  /* 0x0008840001197983 */ /* 0x000f240000300800 */
[----:B------:R-:W4:Y:S01]  /*69f00*/  LDL.LU R26, [R1+0x888] ;  /* 0x00088800011a7983 */ /* 0x000f220000300800 */
[----:B------:R-:W4:Y:S01]  /*69f10*/  LDL.LU.64 R14, [R1+0x3660] ;  /* 0x00366000010e7983 */ /* 0x000f220000300a00 */
[----:B---3--:R-:W-:Y:S02]  /*69f20*/  IMAD.MOV.U32 R5, RZ, RZ, R12 ;  /* 0x000000ffff057224 */ /* 0x008fe400078e000c */
[----:B------:R-:W-:Y:S01]  /*69f30*/  IMAD.MOV.U32 R4, RZ, RZ, R13 ;  /* 0x000000ffff047224 */ /* 0x000fe200078e000d */
[C---:B--2---:R-:W-:Y:S01]  /*69f40*/  HMMA.16816.F32.BF16 R8, R20.reuse, R12, R8 ;  /* 0x0000000c1408723c */ /* 0x044fe20000041808 */
[----:B------:R-:W2:Y:S11]  /*69f50*/  LDL.LU.64 R12, [R1+0x3658] ;  /* 0x00365800010c7983 */ /* 0x000eb60000300a00 */
[----:B------:R-:W-:Y:S11]  /*69f60*/  @!UPT UIADD3 URZ, URZ, URZ, URZ ;  /* 0x0000003f3f3ff290 */ /* 0x000ff6000fffe03f */
[----:B------:R0:W-:Y:S01]  /*69f70*/  STL.64 [R1+0x590], R8 ;  /* 0x0005900801007387 */ /* 0x0001e20000100a00 */
[----:B------:R-:W-:Y:S03]  /*69f80*/  STL [R1+0x598], R10 ;  /* 0x0005980a01007387 */ /* 0x000fe60000100800 */
[----:B0-----:R-:W4:Y:S01]  /*69f90*/  LDL.LU.64 R8, [R1+0x3650] ;  /* 0x0036500001087983 */ /* 0x001f220000300a00 */
[----:B------:R-:W-:Y:S02]  /*69fa0*/  IMAD.MOV.U32 R27, RZ, RZ, R0 ;  /* 0x000000ffff1b7224 */ /* 0x000fe400078e0000 */
[----:B------:R-:W-:Y:S02]  /*69fb0*/  IMAD.MOV.U32 R0, RZ, RZ, R11 ;  /* 0x000000ffff007224 */ /* 0x000fe400078e000b */
[----:B------:R-:W-:Y:S01]  /*69fc0*/  STL [R1+0x3580], R4 ;  /* 0x0035800401007387 */ /* 0x000fe20000100800 */
[----:B------:R-:W-:Y:S02]  /*69fd0*/  STL [R1+0x357c], R5 ;  /* 0x00357c0501007387 */ /* 0x000fe40000100800 */
[----:B------:R-:W-:Y:S01]  /*69fe0*/  STL [R1+0x2d18], R0 ;  /* 0x002d180001007387 */ /* 0x000fe20000100800 */
[C---:B----4-:R-:W-:Y:S11]  /*69ff0*/  HMMA.16816.F32.BF16 R24, R20.reuse, R8, R24 ;  /* 0x000000081418723c */ /* 0x050ff60000041818 */
[----:B------:R-:W-:Y:S11]  /*6a000*/  @!UPT UIADD3 URZ, URZ, URZ, URZ ;  /* 0x0000003f3f3ff290 */ /* 0x000ff6000fffe03f */
[----:B------:R-:W-:Y:S01]  /*6a010*/  @!UPT UIADD3 URZ, URZ, URZ, URZ ;  /* 0x0000003f3f3ff290 */ /* 0x000fe2000fffe03f */
[----:B------:R0:W-:Y:S01]  /*6a020*/  STL.64 [R1+0x580], R24 ;  /* 0x0005801801007387 */ /* 0x0001e20000100a00 */
[----:B------:R-:W-:Y:S03]  /*6a030*/  STL.64 [R1+0x588], R26 ;  /* 0x0005881a01007387 */ /* 0x000fe60000100a00 */
[----:B0-----:R-:W3:Y:S01]  /*6a040*/  LDL.64 R24, [R1+0x70] ;  /* 0x0000700001187983 */ /* 0x001ee20000100a00 */
[----:B------:R-:W-:Y:S02]  /*6a050*/  IMAD.MOV.U32 R7, RZ, RZ, R8 ;  /* 0x000000ffff077224 */ /* 0x000fe400078e0008 */
[----:B------:R-:W-:Y:S02]  /*6a060*/  IMAD.MOV.U32 R6, RZ, RZ, R9 ;  /* 0x000000ffff067224 */ /* 0x000fe400078e0009 */
[----:B------:R-:W4:Y:S04]  /*6a070*/  LDL.64 R8, [R1+0x90] ;  /* 0x0000900001087983 */ /* 0x000f280000100a00 */
[----:B---3--:R0:W-:Y:S04]  /*6a080*/  STL.64 [R1+0x3618], R24 ;  /* 0x0036181801007387 */ /* 0x0081e80000100a00 */
        /* <DEDUP_REMOVED lines=8> */
[----:B------:R-:W-:Y:S02]  /*6a110*/  STL [R1+0x3588], R6 ;  /* 0x0035880601007387 */ /* 0x000fe40000100800 */
[----:B------:R0:W-:Y:S02]  /*6a120*/  STL [R1+0x3584], R7 ;  /* 0x0035840701007387 */ /* 0x0001e40000100800 */
[----:B0-----:R-:W-:Y:S07]  /*6a130*/  HMMA.16816.F32.BF16 R4, R20, R16, R12 ;  /* 0x000000101404723c */ /* 0x001fee000004180c */
[----:B------:R-:W-:-:S02]  /*6a140*/  IMAD.MOV.U32 R13, RZ, RZ, R17 ;  /* 0x000000ffff0d7224 */ /* 0x000fc400078e0011 */
[----:B------:R-:W-:Y:S02]  /*6a150*/  IMAD.MOV.U32 R12, RZ, RZ, R16 ;  /* 0x000000ffff0c7224 */ /* 0x000fe400078e0010 */
[----:B------:R-:W3:Y:S01]  /*6a160*/  LDL.LU.64 R16, [R1+0x3648] ;  /* 0x0036480001107983 */ /* 0x000ee20000300a00 */
[----:B------:R-:W-:Y:S02]  /*6a170*/  STL [R1+0x3590], R13 ;  /* 0x0035900d01007387 */ /* 0x000fe40000100800 */
[----:B------:R0:W-:Y:S02]  /*6a180*/  STL [R1+0x358c], R12 ;  /* 0x00358c0c01007387 */ /* 0x0001e40000100800 */
[----:B0-----:R-:W3:Y:S01]  /*6a190*/  LDL.LU R12, [R1+0x840] ;  /* 0x00084000010c7983 */ /* 0x001ee20000300800 */
[----:B------:R-:W3:Y:S02]  /*6a1a0*/  LDL.LU R13, [R1+0x844] ;  /* 0x00084400010d7983 */ /* 0x000ee40000300800 */
[----:B------:R-:W3:Y:S02]  /*6a1b0*/  LDL.LU R14, [R1+0x848] ;  /* 0x00084800010e7983 */ /* 0x000ee40000300800 */
[----:B------:R-:W3:Y:S02]  /*6a1c0*/  LDL.LU R15, [R1+0x84c] ;  /* 0x00084c00010f7983 */ /* 0x000ee40000300800 */
[----:B------:R-:W-:-:S02]  /*6a1d0*/  IMAD.MOV.U32 R26, RZ, RZ, R29 ;  /* 0x000000ffff1a7224 */ /* 0x000fc400078e001d */
[----:B------:R-:W-:Y:S02]  /*6a1e0*/  IMAD.MOV.U32 R27, RZ, RZ, R28 ;  /* 0x000000ffff1b7224 */ /* 0x000fe400078e001c */
[----:B------:R-:W-:Y:S02]  /*6a1f0*/  IMAD.MOV.U32 R28, RZ, RZ, R7 ;  /* 0x000000ffff1c7224 */ /* 0x000fe400078e0007 */
[----:B------:R-:W-:Y:S02]  /*6a200*/  IMAD.MOV.U32 R29, RZ, RZ, R6 ;  /* 0x000000ffff1d7224 */ /* 0x000fe400078e0006 */
[----:B------:R-:W-:Y:S02]  /*6a210*/  IMAD.MOV.U32 R19, RZ, RZ, R5 ;  /* 0x000000ffff137224 */ /* 0x000fe400078e0005 */
[----:B------:R-:W-:Y:S02]  /*6a220*/  IMAD.MOV.U32 R18, RZ, RZ, R4 ;  /* 0x000000ffff127224 */ /* 0x000fe400078e0004 */
[----:B----4-:R-:W-:-:S02]  /*6a230*/  IMAD.MOV.U32 R4, RZ, RZ, R8 ;  /* 0x000000ffff047224 */ /* 0x010fc400078e0008 */
[----:B------:R-:W-:Y:S01]  /*6a240*/  IMAD.MOV.U32 R5, RZ, RZ, R9 ;  /* 0x000000ffff057224 */ /* 0x000fe200078e0009 */
[C---:B--2---:R-:W-:Y:S11]  /*6a250*/  HMMA.16816.F32.BF16 R24, R20.reuse, R8, R24 ;  /* 0x000000081418723c */ /* 0x044ff60000041818 */
[----:B------:R-:W-:Y:S11]  /*6a260*/  @!UPT UIADD3 URZ, URZ, URZ, URZ ;  /* 0x0000003f3f3ff290 */ /* 0x000ff6000fffe03f */
[----:B------:R-:W-:Y:S02]  /*6a270*/  @!UPT UIADD3 URZ, URZ, URZ, URZ ;  /* 0x0000003f3f3ff290 */ /* 0x000fe4000fffe03f */
[----:B------:R-:W-:Y:S02]  /*6a280*/  IMAD.MOV.U32 R10, RZ, RZ, R26 ;  /* 0x000000ffff0a7224 */ /* 0x000fe400078e001a */
[----:B------:R-:W-:Y:S01]  /*6a290*/  IMAD.MOV.U32 R11, RZ, RZ, R27 ;  /* 0x000000ffff0b7224 */ /* 0x000fe200078e001b */
[----:B---3--:R-:W-:Y:S01]  /*6a2a0*/  STL.64 [R1+0x3628], R14 ;  /* 0x0036280e01007387 */ /* 0x008fe20000100a00 */
[----:B------:R0:W-:Y:S03]  /*6a2b0*/  STL.64 [R1+0x3620], R12 ;  /* 0x0036200c01007387 */ /* 0x0001e60000100a00 */
[----:B0-----:R-:W2:Y:S01]  /*6a2c0*/  LDL.64 R12, [R1+0x80] ;  /* 0x00008000010c7983 */ /* 0x001ea20000100a00 */
[----:B------:R-:W-:Y:S02]  /*6a2d0*/  STL [R1+0x2cf4], R28 ;  /* 0x002cf41c01007387 */ /* 0x000fe40000100800 */
[----:B------:R-:W-:Y:S02]  /*6a2e0*/  STL [R1+0x2cf0], R29 ;  /* 0x002cf01d01007387 */ /* 0x000fe40000100800 */
[----:B------:R-:W-:Y:S01]  /*6a2f0*/  STL [R1+0x2cec], R19 ;  /* 0x002cec1301007387 */ /* 0x000fe20000100800 */
[----:B------:R-:W-:Y:S01]  /*6a300*/  STL [R1+0x2ce8], R18 ;  /* 0x002ce81201007387 */ /* 0x000fe20000100800 */
[----:B------:R-:W3:Y:S02]  /*6a310*/  LDL.LU.64 R8, [R1+0x3640] ;  /* 0x0036400001087983 */ /* 0x000ee40000300a00 */
[----:B------:R0:W-:Y:S02]  /*6a320*/  STL.64 [R1+0x560], R24 ;  /* 0x0005601801007387 */ /* 0x0001e40000100a00 */
[----:B------:R-:W2:Y:S01]  /*6a330*/  LDL.LU.64 R26, [R1+0x3638] ;  /* 0x00363800011a7983 */ /* 0x000ea20000300a00 */
[----:B0-----:R-:W2:Y:S01]  /*6a340*/  LDL.LU.64 R24, [R1+0x3630] ;  /* 0x0036300001187983 */ /* 0x001ea20000300a00 */
[----:B------:R-:W-:Y:S02]  /*6a350*/  STL [R1+0x3598], R5 ;  /* 0x0035980501007387 */ /* 0x000fe40000100800 */
[----:B------:R-:W-:Y:S02]  /*6a360*/  STL [R1+0x3594], R4 ;  /* 0x0035940401007387 */ /* 0x000fe40000100800 */
[----:B------:R0:W-:Y:S01]  /*6a370*/  STL [R1+0x3304], R11 ;  /* 0x0033040b01007387 */ /* 0x0001e20000100800 */
[----:B------:R-:W-:Y:S01]  /*6a380*/  STL [R1+0x3300], R10 ;  /* 0x0033000a01007387 */ /* 0x000fe20000100800 */
[----:B------:R-:W4:Y:S01]  /*6a390*/  LDL.LU.64 R14, [R1+0x3628] ;  /* 0x00362800010e7983 */ /* 0x000f220000300a00 */
[----:B--2---:R-:W-:Y:S01]  /*6a3a0*/  HMMA.16816.F32.BF16 R24, R20, R12, R24 ;  /* 0x0000000c1418723c */ /* 0x004fe20000041818 */
[----:B------:R-:W-:-:S02]  /*6a3b0*/  IMAD.MOV.U32 R7, RZ, RZ, R12 ;  /* 0x000000ffff077224 */ /* 0x000fc400078e000c */
[----:B0-----:R-:W-:Y:S02]  /*6a3c0*/  IMAD.MOV.U32 R11, RZ, RZ, R13 ;  /* 0x000000ffff0b7224 */ /* 0x001fe400078e000d */
[----:B------:R-:W4:Y:S11]  /*6a3d0*/  LDL.LU.64 R12, [R1+0x3620] ;  /* 0x00362000010c7983 */ /* 0x000f360000300a00 */
[----:B------:R-:W-:Y:S07]  /*6a3e0*/  @!UPT UIADD3 URZ, URZ, URZ, URZ ;  /* 0x0000003f3f3ff290 */ /* 0x000fee000fffe03f */
[----:B------:R0:W-:Y:S01]  /*6a3f0*/  STL.64 [R1+0x550], R24 ;  /* 0x0005501801007387 */ /* 0x0001e20000100a00 */
[----:B------:R-:W-:Y:S03]  /*6a400*/  STL [R1+0x558], R26 ;  /* 0x0005581a01007387 */ /* 0x000fe60000100800 */
[----:B0-----:R-:W4:Y:S01]  /*6a410*/  LDL.LU.64 R24, [R1+0x3618] ;  /* 0x0036180001187983 */ /* 0x001f220000300a00 */
[----:B------:R-:W-:Y:S02]  /*6a420*/  IMAD.MOV.U32 R0, RZ, RZ, R27 ;  /* 0x000000ffff007224 */ /* 0x000fe400078e001b */
[----:B------:R-:W-:Y:S02]  /*6a430*/  STL [R1+0x35a0], R11 ;  /* 0x0035a00b01007387 */ /* 0x000fe40000100800 */
[----:B------:R-:W-:Y:S01]  /*6a440*/  STL [R1+0x359c], R7 ;  /* 0x00359c0701007387 */ /* 0x000fe20000100800 */
[----:B------:R-:W2:Y:S01]  /*6a450*/  LDL.64 R4, [R1+0x60] ;  /* 0x0000600001047983 */ /* 0x000ea20000100a00 */
[----:B------:R-:W-:Y:S01]  /*6a460*/  STL [R1+0x2e48], R0 ;  /* 0x002e480001007387 */ /* 0x000fe20000100800 */
[----:B----4-:R-:W-:Y:S01]  /*6a470*/  HMMA.16816.F32.BF16 R12, R20, R24, R12 ;  /* 0x00000018140c723c */ /* 0x010fe2000004180c */
[----:B------:R-:W-:Y:S11]  /*6a480*/  IMAD.MOV.U32 R10, RZ, RZ, R24 ;  /* 0x000000ffff0a7224 */ /* 0x000ff600078e0018 */
[----:B------:R-:W-:Y:S11]  /*6a490*/  @!UPT UIADD3 URZ, URZ, URZ, URZ ;  /* 0x0000003f3f3ff290 */ /* 0x000ff6000fffe03f */
[----:B------:R-:W-:Y:S01]  /*6a4a0*/  @!UPT UIADD3 URZ, URZ, URZ, URZ ;  /* 0x0000003f3f3ff290 */ /* 0x000fe2000fffe03f */
[----:B------:R-:W-:Y:S02]  /*6a4b0*/  IMAD.MOV.U32 R28, RZ, RZ, R12 ;  /* 0x000000ffff1c7224 */ /* 0x000fe400078e000c */
[----:B------:R-:W-:Y:S02]  /*6a4c0*/  IMAD.MOV.U32 R29, RZ, RZ, R13 ;  /* 0x000000ffff1d7224 */ /* 0x000fe400078e000d */
[----:B------:R-:W4:Y:S01]  /*6a4d0*/  LDL.64 R12, [R1+0x50] ;  /* 0x00005000010c7983 */ /* 0x000f220000100a00 */
[----:B------:R-:W-:Y:S02]  /*6a4e0*/  STL [R1+0x3570], R10 ;  /* 0x0035700a01007387 */ /* 0x000fe40000100800 */
[----:B---3--:R0:W-:Y:S02]  /*6a4f0*/  STL.64 [R1+0x3568], R8 ;  /* 0x0035680801007387 */ /* 0x0081e40000100a00 */
[----:B0-----:R-:W2:Y:S01]  /*6a500*/  LDL.LU R8, [R1+0x8e0] ;  /* 0x0008e00001087983 */ /* 0x001ea20000300800 */
[----:B------:R-:W2:Y:S02]  /*6a510*/  LDL.LU R9, [R1+0x8e4] ;  /* 0x0008e40001097983 */ /* 0x000ea40000300800 */
[----:B------:R-:W2:Y:S02]  /*6a520*/  LDL.LU R10, [R1+0x8e8] ;  /* 0x0008e800010a7983 */ /* 0x000ea40000300800 */
[----:B------:R-:W2:Y:S02]  /*6a530*/  LDL.LU R11, [R1+0x8ec] ;  /* 0x0008ec00010b7983 */ /* 0x000ea40000300800 */
[----:B------:R-:W-:-:S02]  /*6a540*/  IMAD.MOV.U32 R3, RZ, RZ, R25 ;  /* 0x000000ffff037224 */ /* 0x000fc400078e0019 */
[----:B------:R-:W0:Y:S01]  /*6a550*/  LDSM.16.MT88.4 R24, [R2+0xc100] ;  /* 0x00c100000218783b */ /* 0x000e220000004200 */
[----:B------:R-:W-:Y:S02]  /*6a560*/  IMAD.MOV.U32 R18, RZ, RZ, R15 ;  /* 0x000000ffff127224 */ /* 0x000fe400078e000f */
[----:B------:R-:W-:-:S03]  /*6a570*/  IMAD.MOV.U32 R19, RZ, RZ, R14 ;  /* 0x000000ffff137224 */ /* 0x000fc600078e000e */
[----:B------:R-:W-:Y:S02]  /*6a580*/  STL [R1+0x2eac], R18 ;  /* 0x002eac1201007387 */ /* 0x000fe40000100800 */
[----:B------:R-:W-:Y:S02]  /*6a590*/  STL [R1+0x2ea8], R19 ;  /* 0x002ea81301007387 */ /* 0x000fe40000100800 */
[----:B------:R-:W-:Y:S02]  /*6a5a0*/  STL [R1+0x2e70], R29 ;  /* 0x002e701d01007387 */ /* 0x000fe40000100800 */
[----:B------:R-:W-:Y:S01]  /*6a5b0*/  STL [R1+0x2e4c], R28 ;  /* 0x002e4c1c01007387 */ /* 0x000fe20000100800 */
[----:B0-----:R-:W-:Y:S01]  /*6a5c0*/  STL.64 [R1+0x3400], R26 ;  /* 0x0034001a01007387 */ /* 0x001fe20000100a00 */
[----:B------:R2:W-:Y:S02]  /*6a5d0*/  STL.64 [R1+0x33f8], R24 ;  /* 0x0033f81801007387 */ /* 0x0005e40000100a00 */
[----:B--2---:R-:W-:Y:S07]  /*6a5e0*/  HMMA.16816.F32.BF16 R24, R20, R4, R8 ;  /* 0x000000041418723c */ /* 0x004fee0000041808 */
[----:B------:R-:W-:-:S02]  /*6a5f0*/  IMAD.MOV.U32 R9, RZ, RZ, R4 ;  /* 0x000000ffff097224 */ /* 0x000fc400078e0004 */
[----:B------:R-:W-:Y:S11]  /*6a600*/  IMAD.MOV.U32 R8, RZ, RZ, R5 ;  /* 0x000000ffff087224 */ /* 0x000ff600078e0005 */
[----:B------:R-:W-:Y:S03]  /*6a610*/  @!UPT UIADD3 URZ, URZ, URZ, URZ ;  /* 0x0000003f3f3ff290 */ /* 0x000fe6000fffe03f */
[----:B------:R0:W-:Y:S01]  /*6a620*/  STL.64 [R1+0x8e0], R24 ;  /* 0x0008e01801007387 */ /* 0x0001e20000100a00 */
[----:B------:R1:W-:Y:S03]  /*6a630*/  STL.64 [R1+0x8e8], R26 ;  /* 0x0008e81a01007387 */ /* 0x0003e60000100a00 */
[----:B0-----:R-:W2:Y:S01]  /*6a640*/  LDL.LU R24, [R1+0xbc0] ;  /* 0x000bc00001187983 */ /* 0x001ea20000300800 */
[----:B------:R-:W2:Y:S02]  /*6a650*/  LDL.LU R25, [R1+0xbc4] ;  /* 0x000bc40001197983 */ /* 0x000ea40000300800 */
[----:B-1----:R-:W3:Y:S02]  /*6a660*/  LDL.LU R26, [R1+0xbc8] ;  /* 0x000bc800011a7983 */ /* 0x002ee40000300800 */
[----:B------:R-:W3:Y:S01]  /*6a670*/  LDL.LU R27, [R1+0xbcc] ;  /* 0x000bcc00011b7983 */ /* 0x000ee20000300800 */
        /* <DEDUP_REMOVED lines=12> */
[----:B0-----:R-:W4:Y:S01]  /*6a740*/  LDL.LU R4, [R1+0x8d0] ;  /* 0x0008d00001047983 */ /* 0x001f220000300800 */
[----:B------:R-:W4:Y:S02]  /*6a750*/  LDL.LU R5, [R1+0x8d4] ;  /* 0x0008d40001057983 */ /* 0x000f240000300800 */
[----:B------:R-:W4:Y:S02]  /*6a760*/  LDL.LU R6, [R1+0x8d8] ;  /* 0x0008d80001067983 */ /* 0x000f240000300800 */
[----:B------:R-:W4:Y:S01]  /*6a770*/  LDL.LU R7, [R1+0x8dc] ;  /* 0x0008dc0001077983 */ /* 0x000f220000300800 */
[----:B---3--:R-:W-:Y:S01]  /*6a780*/  STL.64 [R1+0x35b0], R26 ;  /* 0x0035b01a01007387 */ /* 0x008fe20000100a00 */
[----:B------:R0:W-:Y:S03]  /*6a790*/  STL.64 [R1+0x35a8], R24 ;  /* 0x0035a81801007387 */ /* 0x0001e60000100a00 */
[----:B0-----:R-:W2:Y:S01]  /*6a7a0*/  LDL.LU R24, [R1+0xbd0] ;  /* 0x000bd00001187983 */ /* 0x001ea20000300800 */
[----:B------:R-:W2:Y:S02]  /*6a7b0*/  LDL.LU R25, [R1+0xbd4] ;  /* 0x000bd40001197983 */ /* 0x000ea40000300800 */
[----:B------:R-:W3:Y:S02]  /*6a7c0*/  LDL.LU R26, [R1+0xbd8] ;  /* 0x000bd800011a7983 */ /* 0x000ee40000300800 */
[----:B------:R-:W3:Y:S02]  /*6a7d0*/  LDL.LU R27, [R1+0xbdc] ;  /* 0x000bdc00011b7983 */ /* 0x000ee40000300800 */
[----:B---3--:R-:W-:Y:S01]  /*6a7e0*/  STL.64 [R1+0x35d0], R26 ;  /* 0x0035d01a01007387 */ /* 0x008fe20000100a00 */
[----:B--2---:R0:W-:Y:S03]  /*6a7f0*/  STL.64 [R1+0x35c8], R24 ;  /* 0x0035c81801007387 */ /* 0x0041e60000100a00 */
[----:B0-----:R-:W2:Y:S01]  /*6a800*/  LDL.64 R24, [R1+0x10] ;  /* 0x0000100001187983 */ /* 0x001ea20000100a00 */
[----:B----4-:R-:W-:Y:S03]  /*6a810*/  HMMA.16816.F32.BF16 R4, R20, R12, R4 ;  /* 0x0000000c1404723c */ /* 0x010fe60000041804 */
[----:B--2---:R0:W-:Y:S04]  /*6a820*/  STL.64 [R1+0x35e8], R24 ;  /* 0x0035e81801007387 */ /* 0x0041e80000100a00 */
[----:B0-----:R-:W2:Y:S11]  /*6a830*/  LDL.64 R24, [R1+0x20] ;  /* 0x0000200001187983 */ /* 0x001eb60000100a00 */
[----:B------:R-:W-:Y:S06]  /*6a840*/  @!UPT UIADD3 URZ, URZ, URZ, URZ ;  /* 0x0000003f3f3ff290 */ /* 0x000fec000fffe03f */
[----:B------:R-:W-:Y:S02]  /*6a850*/  IMAD.MOV.U32 R14, RZ, RZ, R6 ;  /* 0x000000ffff0e7224 */ /* 0x000fe400078e0006 */
[----:B------:R-:W-:Y:S01]  /*6a860*/  IMAD.MOV.U32 R15, RZ, RZ, R7 ;  /* 0x000000ffff0f7224 */ /* 0x000fe200078e0007 */
[----:B--2---:R0:W-:Y:S04]  /*6a870*/  STL.64 [R1+0x35f0], R24 ;  /* 0x0035f01801007387 */ /* 0x0041e80000100a00 */
[----:B0-----:R-:W2:Y:S01]  /*6a880*/  LDL.64 R24, [R1+0x40] ;  /* 0x0000400001187983 */ /* 0x001ea20000100a00 */
[----:B------:R0:W-:Y:S02]  /*6a890*/  STL.64 [R1+0x8d0], R4 ;  /* 0x0008d00401007387 */ /* 0x0001e40000100a00 */
[----:B------:R-:W2:Y:S01]  /*6a8a0*/  LDL.LU.64 R6, [R1+0x3610] ;  /* 0x0036100001067983 */ /* 0x000ea20000300a00 */
[----:B0-----:R-:W2:Y:S01]  /*6a8b0*/  LDL.LU.64 R4, [R1+0x3608] ;  /* 0x0036080001047983 */ /* 0x001ea20000300a00 */
[----:B------:R-:W-:-:S05]  /*6a8c0*/  IMAD.MOV.U32 R10, RZ, RZ, R13 ;  /* 0x000000ffff0a7224 */ /* 0x000fca00078e000d */
[----:B------:R-:W-:Y:S01]  /*6a8d0*/  STL [R1+0x35e0], R10 ;  /* 0x0035e00a01007387 */ /* 0x000fe20000100800 */
[----:B------:R0:W-:Y:S02]  /*6a8e0*/  STL.64 [R1+0x35d8], R8 ;  /* 0x0035d80801007387 */ /* 0x0001e40000100a00 */
[----:B------:R-:W-:Y:S01]  /*6a8f0*/  IMAD.MOV.U32 R18, RZ, RZ, R12 ;  /* 0x000000ffff127224 */ /* 0x000fe200078e000c */
[----:B0-----:R-:W3:Y:S01]  /*6a900*/  LDL.LU R8, [R1+0xbe0] ;  /* 0x000be00001087983 */ /* 0x001ee20000300800 */
[----:B------:R-:W3:Y:S02]  /*6a910*/  LDL.LU R9, [R1+0xbe4] ;  /* 0x000be40001097983 */ /* 0x000ee40000300800 */
[----:B------:R-:W3:Y:S02]  /*6a920*/  LDL.LU R10, [R1+0xbe8] ;  /* 0x000be800010a7983 */ /* 0x000ee40000300800 */
[----:B------:R-:W3:Y:S01]  /*6a930*/  LDL.LU R11, [R1+0xbec] ;  /* 0x000bec00010b7983 */ /* 0x000ee20000300800 */
[----:B------:R-:W-:Y:S01]  /*6a940*/  STL [R1+0x2c5c], R15 ;  /* 0x002c5c0f01007387 */ /* 0x000fe20000100800 */
[----:B------:R-:W-:Y:S02]  /*6a950*/  STL [R1+0x2c58], R14 ;  /* 0x002c580e01007387 */ /* 0x000fe40000100800 */
[----:B------:R-:W4:Y:S01]  /*6a960*/  LDL.64 R12, [R1+0x30] ;  /* 0x00003000010c7983 */ /* 0x000f220000100a00 */
[----:B--2---:R-:W-:Y:S11]  /*6a970*/  HMMA.16816.F32.BF16 R4, R20, R24, R4 ;  /* 0x000000181404723c */ /* 0x004ff60000041804 */
[----:B------:R-:W-:Y:S11]  /*6a980*/  @!UPT UIADD3 URZ, URZ, URZ, URZ ;  /* 0x0000003f3f3ff290 */ /* 0x000ff6000fffe03f */
[----:B------:R-:W-:Y:S01]  /*6a990*/  @!UPT UIADD3 URZ, URZ, URZ, URZ ;  /* 0x0000003f3f3ff290 */ /* 0x000fe2000fffe03f */
[----:B------:R-:W-:Y:S01]  /*6a9a0*/  STL.64 [R1+0x8c0], R4 ;  /* 0x0008c00401007387 */ /* 0x000fe20000100a00 */
[----:B------:R0:W-:Y:S03]  /*6a9b0*/  STL.64 [R1+0x8c8], R6 ;  /* 0x0008c80601007387 */ /* 0x0001e60000100a00 */
[----:B0-----:R-:W2:Y:S01]  /*6a9c0*/  LDL.LU.64 R6, [R1+0x3600] ;  /* 0x0036000001067983 */ /* 0x001ea20000300a00 */
[----:B------:R-:W2:Y:S02]  /*6a9d0*/  LDL.LU.64 R4, [R1+0x35f8] ;  /* 0x0035f80001047983 */ /* 0x000ea40000300a00 */
[----:B------:R-:W-:Y:S02]  /*6a9e0*/  IMAD.MOV.U32 R28, RZ, RZ, R24 ;  /* 0x000000ffff1c7224 */ /* 0x000fe400078e0018 */
[----:B------:R-:W-:-:S05]  /*6a9f0*/  IMAD.MOV.U32 R19, RZ, RZ, R25 ;  /* 0x000000ffff137224 */ /* 0x000fca00078e0019 */
[----:B------:R-:W-:Y:S01]  /*6aa00*/  STL.64 [R1+0x35c0], R18 ;  /* 0x0035c01201007387 */ /* 0x000fe20000100a00 */
[----:B------:R0:W-:Y:S02]  /*6aa10*/  STL.64 [R1+0x35b8], R16 ;  /* 0x0035b81001007387 */ /* 0x0001e40000100a00 */
[----:B----4-:R-:W-:Y:S01]  /*6aa20*/  IMAD.MOV.U32 R29, RZ, RZ, R13 ;  /* 0x000000ffff1d7224 */ /* 0x010fe200078e000d */
[----:B0-----:R-:W4:Y:S01]  /*6aa30*/  LDL.64 R16, [R1] ;  /* 0x0000000001107983 */ /* 0x001f220000100a00 */
[C---:B--2---:R-:W-:Y:S07]  /*6aa40*/  HMMA.16816.F32.BF16 R24, R20.reuse, R12, R4 ;  /* 0x0000000c1418723c */ /* 0x044fee0000041804 */
[----:B------:R-:W-:Y:S11]  /*6aa50*/  IMAD.MOV.U32 R6, RZ, RZ, R12 ;  /* 0x000000ffff067224 */ /* 0x000ff600078e000c */
[----:B------:R-:W-:Y:S06]  /*6aa60*/  @!UPT UIADD3 URZ, URZ, URZ, URZ ;  /* 0x0000003f3f3ff290 */ /* 0x000fec000fffe03f */
[----:B------:R-:W-:Y:S02]  /*6aa70*/  IMAD.MOV.U32 R14, RZ, RZ, R27 ;  /* 0x000000ffff0e7224 */ /* 0x000fe400078e001b */
[----:B------:R-:W-:Y:S01]  /*6aa80*/  IMAD.MOV.U32 R15, RZ, RZ, R26 ;  /* 0x000000ffff0f7224 */ /* 0x000fe200078e001a */
[----:B------:R0:W-:Y:S04]  /*6aa90*/  STL.64 [R1+0x8b0], R24 ;  /* 0x0008b01801007387 */ /* 0x0001e80000100a00 */
[----:B0-----:R-:W2:Y:S01]  /*6aaa0*/  LDL.LU.64 R24, [R1+0x35f0] ;  /* 0x0035f00001187983 */ /* 0x001ea20000300a00 */
[----:B------:R0:W-:Y:S02]  /*6aab0*/  STL [R1+0x2c64], R14 ;  /* 0x002c640e01007387 */ /* 0x0001e40000100800 */
[----:B------:R1:W-:Y:S02]  /*6aac0*/  STL [R1+0x2c60], R15 ;  /* 0x002c600f01007387 */ /* 0x0003e40000100800 */
[----:B------:R-:W2:Y:S01]  /*6aad0*/  LDL.LU R12, [R1+0xbf0] ;  /* 0x000bf000010c7983 */ /* 0x000ea20000300800 */
[----:B------:R-:W2:Y:S04]  /*6aae0*/  LDL.LU R13, [R1+0xbf4] ;  /* 0x000bf400010d7983 */ /* 0x000ea80000300800 */
[----:B0-----:R-:W2:Y:S01]  /*6aaf0*/  LDL.LU R14, [R1+0xbf8] ;  /* 0x000bf800010e7983 */ /* 0x001ea20000300800 */
[----:B-1----:R-:W2:Y:S02]  /*6ab00*/  LDL.LU R15, [R1+0xbfc] ;  /* 0x000bfc00010f7983 */ /* 0x002ea40000300800 */
[C---:B--2---:R-:W-:Y:S11]  /*6ab10*/  HMMA.16816.F32.BF16 R12, R20.reuse, R24, R12 ;  /* 0x00000018140c723c */ /* 0x044ff6000004180c */
[----:B------:R-:W-:Y:S11]  /*6ab20*/  @!UPT UIADD3 URZ, URZ, URZ, URZ ;  /* 0x0000003f3f3ff290 */ /* 0x000ff6000fffe03f */
[----:B------:R-:W-:Y:S01]  /*6ab30*/  @!UPT UIADD3 URZ, URZ, URZ, URZ ;  /* 0x0000003f3f3ff290 */ /* 0x000fe2000fffe03f */
[----:B------:R0:W-:Y:S01]  /*6ab40*/  STL.64 [R1+0x8a0], R12 ;  /* 0x0008a00c01007387 */ /* 0x0001e20000100a00 */
[----:B------:R-:W-:Y:S02]  /*6ab50*/  STL.64 [R1+0x8a8], R14 ;  /* 0x0008a80e01007387 */ /* 0x000fe40000100a00 */
[----:B0-----:R-:W-:Y:S02]  /*6ab60*/  IMAD.MOV.U32 R13, RZ, RZ, R24 ;  /* 0x000000ffff0d7224 */ /* 0x001fe400078e0018 */
[----:B------:R-:W-:Y:S02]  /*6ab70*/  IMAD.MOV.U32 R12, RZ, RZ, R25 ;  /* 0x000000ffff0c7224 */ /* 0x000fe400078e0019 */
[----:B------:R-:W3:Y:S02]  /*6ab80*/  LDL.LU.64 R24, [R1+0x35e8] ;  /* 0x0035e80001187983 */ /* 0x000ee40000300a00 */
[----:B---3--:R-:W-:Y:S01]  /*6ab90*/  HMMA.16816.F32.BF16 R8, R20, R24, R8 ;  /* 0x000000181408723c */ /* 0x008fe20000041808 */
[----:B------:R-:W-:-:S02]  /*6aba0*/  IMAD.MOV.U32 R5, RZ, RZ, R24 ;  /* 0x000000ffff057224 */ /* 0x000fc400078e0018 */
[----:B------:R-:W-:Y:S11]  /*6abb0*/  IMAD.MOV.U32 R4, RZ, RZ, R25 ;  /* 0x000000ffff047224 */ /* 0x000ff600078e0019 */
[----:B------:R-:W-:Y:S09]  /*6abc0*/  @!UPT UIADD3 URZ, URZ, URZ, URZ ;  /* 0x0000003f3f3ff290 */ /* 0x000ff2000fffe03f */
[----:B------:R-:W-:Y:S01]  /*6abd0*/  STL.64 [R1+0x890], R8 ;  /* 0x0008900801007387 */ /* 0x000fe20000100a00 */
[----:B------:R0:W-:Y:S03]  /*6abe0*/  STL.64 [R1+0x898], R10 ;  /* 0x0008980a01007387 */ /* 0x0001e60000100a00 */
[----:B0-----:R-:W2:Y:S01]  /*6abf0*/  LDL.LU R10, [R1+0x35e0] ;  /* 0x0035e000010a7983 */ /* 0x001ea20000300800 */
[----:B------:R-:W3:Y:S02]  /*6ac00*/  LDL.LU.64 R8, [R1+0x35d8] ;  /* 0x0035d80001087983 */ /* 0x000ee40000300a00 */
[----:B------:R-:W2:Y:S02]  /*6ac10*/  LDL.LU.64 R26, [R1+0x35d0] ;  /* 0x0035d000011a7983 */ /* 0x000ea40000300a00 */
[----:B------:R-:W2:Y:S02]  /*6ac20*/  LDL.LU.64 R24, [R1+0x35c8] ;  /* 0x0035c80001187983 */ /* 0x000ea40000300a00 */
[----:B----4-:R-:W-:-:S02]  /*6ac30*/  IMAD.MOV.U32 R11, RZ, RZ, R16 ;  /* 0x000000ffff0b7224 */ /* 0x010fc400078e0010 */
[----:B------:R-:W-:Y:S01]  /*6ac40*/  IMAD.MOV.U32 R7, RZ, RZ, R17 ;  /* 0x000000ffff077224 */ /* 0x000fe200078e0011 */
[----:B------:R-:W4:Y:S01]  /*6ac50*/  LDL.LU.64 R18, [R1+0x35c0] ;  /* 0x0035c00001127983 */ /* 0x000f220000300a00 */
[C---:B--2---:R-:W-:Y:S03]  /*6ac60*/  HMMA.16816.F32.BF16 R24, R20.reuse, R16, R24 ;  /* 0x000000101418723c */ /* 0x044fe60000041818 */
[----:B------:R-:W2:Y:S11]  /*6ac70*/  LDL.LU.64 R16, [R1+0x35b8] ;  /* 0x0035b80001107983 */ /* 0x000eb60000300a00 */
[----:B------:R-:W-:Y:S09]  /*6ac80*/  @!UPT UIADD3 URZ, URZ, URZ, URZ ;  /* 0x0000003f3f3ff290 */ /* 0x000ff2000fffe03f */
[----:B------:R0:W-:Y:S01]  /*6ac90*/  STL.64 [R1+0x880], R24 ;  /* 0x0008801801007387 */ /* 0x0001e20000100a00 */
[----:B------:R-:W-:Y:S02]  /*6aca0*/  IMAD.MOV.U32 R14, RZ, RZ, R26 ;  /* 0x000000ffff0e7224 */ /* 0x000fe400078e001a */
[----:B------:R-:W-:Y:S02]  /*6acb0*/  IMAD.MOV.U32 R15, RZ, RZ, R27 ;  /* 0x000000ffff0f7224 */ /* 0x000fe400078e001b */
[----:B------:R-:W3:Y:S04]  /*6acc0*/  LDL.LU.64 R26, [R1+0x35b0] ;  /* 0x0035b000011a7983 */ /* 0x000ee80000300a00 */
[----:B0-----:R-:W3:Y:S01]  /*6acd0*/  LDL.LU.64 R24, [R1+0x35a8] ;  /* 0x0035a80001187983 */ /* 0x001ee20000300a00 */
[----:B------:R-:W4:Y:S02]  /*6ace0*/  LDL R0, [R1+0x1de0] ;  /* 0x001de00001007983 */ /* 0x000f240000100800 */
[----:B------:R-:W-:Y:S02]  /*6acf0*/  STL [R1+0x2c6c], R15 ;  /* 0x002c6c0f01007387 */ /* 0x000fe40000100800 */
[----:B------:R-:W-:Y:S01]  /*6ad00*/  STL [R1+0x2c68], R14 ;  /* 0x002c680e01007387 */ /* 0x000fe20000100800 */
[----:B--2---:R-:W-:Y:S01]  /*6ad10*/  STL.64 [R1+0x3428], R16 ;  /* 0x0034281001007387 */ /* 0x004fe20000100a00 */
[----:B---3--:R-:W-:Y:S11]  /*6ad20*/  HMMA.16816.F32.BF16 R24, R20, R16, R24 ;  /* 0x000000101418723c */ /* 0x008ff60000041818 */
[----:B------:R-:W-:Y:S11]  /*6ad30*/  @!UPT UIADD3 URZ, URZ, URZ, URZ ;  /* 0x0000003f3f3ff290 */ /* 0x000ff6000fffe03f */
[----:B------:R-:W-:Y:S01]  /*6ad40*/  @!UPT UIADD3 URZ, URZ, URZ, URZ ;  /* 0x0000003f3f3ff290 */ /* 0x000fe2000fffe03f */
[----:B------:R0:W-:Y:S01]  /*6ad50*/  STL.64 [R1+0x870], R24 ;  /* 0x0008701801007387 */ /* 0x0001e20000100a00 */
[----:B------:R1:W-:Y:S03]  /*6ad60*/  STL.64 [R1+0x878], R26 ;  /* 0x0008781a01007387 */ /* 0x0003e60000100a00 */
[----:B0-----:R-:W2:Y:S01]  /*6ad70*/  LDL.LU R24, [R1+0x3f0] ;  /* 0x0003f00001187983 */ /* 0x001ea20000300800 */
[----:B------:R-:W2:Y:S02]  /*6ad80*/  LDL.LU R25, [R1+0x3f4] ;  /* 0x0003f40001197983 */ /* 0x000ea40000300800 */
[----:B-1----:R-:W3:Y:S02]  /*6ad90*/  LDL.LU R26, [R1+0x3f8] ;  /* 0x0003f800011a7983 */ /* 0x002ee40000300800 */
[----:B------:R-:W3:Y:S02]  /*6ada0*/  LDL.LU R27, [R1+0x3fc] ;  /* 0x0003fc00011b7983 */ /* 0x000ee40000300800 */
[----:B------:R-:W-:-:S02]  /*6adb0*/  IMAD.MOV.U32 R16, RZ, RZ, R11 ;  /* 0x000000ffff107224 */ /* 0x000fc400078e000b */
[----:B------:R-:W-:Y:S01]  /*6adc0*/  IMAD.MOV.U32 R17, RZ, RZ, R7 ;  /* 0x000000ffff117224 */ /* 0x000fe200078e0007 */
        /* <DEDUP_REMOVED lines=33> */
[----:B------:R-:W4:Y:S04]  /*6afe0*/  LDL.LU R6, [R1+0x3588] ;  /* 0x0035880001067983 */ /* 0x000f280000300800 */
        /* <DEDUP_REMOVED lines=8> */
[----:B----4-:R-:W-:-:S05]  /*6b070*/  IMAD.MOV.U32 R17, RZ, RZ, R19 ;  /* 0x000000ffff117224 */ /* 0x010fca00078e0013 */
        /* <DEDUP_REMOVED lines=8> */
[----:B------:R-:W-:-:S05]  /*6b100*/  IMAD.MOV.U32 R17, RZ, RZ, R10 ;  /* 0x000000ffff117224 */ /* 0x000fca00078e000a */
[----:B------:R0:W-:Y:S02]  /*6b110*/  STL.64 [R1+0x34b8], R16 ;  /* 0x0034b81001007387 */ /* 0x0001e40000100a00 */
[----:B0-----:R-:W-:Y:S02]  /*6b120*/  IMAD.MOV.U32 R16, RZ, RZ, R9 ;  /* 0x000000ffff107224 */ /* 0x001fe400078e0009 */
        /* <DEDUP_REMOVED lines=14> */
[----:B0-----:R-:W-:-:S02]  /*6b210*/  IMAD.MOV.U32 R16, RZ, RZ, R7 ;  /* 0x000000ffff107224 */ /* 0x001fc400078e0007 */
[----:B------:R-:W-:Y:S01]  /*6b220*/  IMAD.MOV.U32 R17, RZ, RZ, R11 ;  /* 0x000000ffff117224 */ /* 0x000fe200078e000b */
[----:B------:R-:W2:Y:S04]  /*6b230*/  LDL.LU R7, [R1+0x3584] ;  /* 0x0035840001077983 */ /* 0x000ea80000300800 */
[----:B------:R0:W-:Y:S02]  /*6b240*/  STL.64 [R1+0x34f8], R16 ;  /* 0x0034f81001007387 */ /* 0x0001e40000100a00 */
[----:B0-----:R-:W-:Y:S02]  /*6b250*/  IMAD.MOV.U32 R16, RZ, RZ, R4 ;  /* 0x000000ffff107224 */ /* 0x001fe400078e0004 */
[----:B------:R-:W-:Y:S01]  /*6b260*/  IMAD.MOV.U32 R17, RZ, RZ, R5 ;  /* 0x000000ffff117224 */ /* 0x000fe200078e0005 */
[----:B------:R-:W4:Y:S01]  /*6b270*/  LDL.LU R4, [R1+0x3580] ;  /* 0x0035800001047983 */ /* 0x000f220000300800 */
[----:B------:R-:W2:Y:S03]  /*6b280*/  LDL.LU R5, [R1+0x357c] ;  /* 0x00357c0001057983 */ /* 0x000ea60000300800 */
        /* <DEDUP_REMOVED lines=9> */
[----:B------:R-:W4:Y:S01]  /*6b320*/  LDL.LU R12, [R1+0x3578] ;  /* 0x00357800010c7983 */ /* 0x000f220000300800 */
[----:B------:R-:W4:Y:S03]  /*6b330*/  LDL.LU R13, [R1+0x3574] ;  /* 0x00357400010d7983 */ /* 0x000f260000300800 */
[----:B------:R-:W-:Y:S04]  /*6b340*/  STL.64 [R1+0x3528], R16 ;  /* 0x0035281001007387 */ /* 0x000fe80000100a00 */
[----:B--2---:R-:W-:Y:S01]  /*6b350*/  STL.64 [R1+0x34b0], R26 ;  /* 0x0034b01a01007387 */ /* 0x004fe20000100a00 */
[----:B---3--:R0:W-:Y:S03]  /*6b360*/  STL.64 [R1+0x34a8], R24 ;  /* 0x0034a81801007387 */ /* 0x0081e60000100a00 */
        /* <DEDUP_REMOVED lines=47> */
[----:B------:R-:W3:Y:S11]  /*6b660*/  LDL.LU R27, [R1+0x49c] ;  /* 0x00049c00011b7983 */ /* 0x000ef60000300800 */
[----:B------:R-:W-:Y:S03]  /*6b670*/  @!UPT UIADD3 URZ, URZ, URZ, URZ ;  /* 0x0000003f3f3ff290 */ /* 0x000fe6000fffe03f */
[----:B------:R-:W-:Y:S01]  /*6b680*/  IMAD.MOV.U32 R15, RZ, RZ, R10 ;  /* 0x000000ffff0f7224 */ /* 0x000fe200078e000a */
[----:B---3--:R-:W-:Y:S01]  /*6b690*/  STL.64 [R1+0x3550], R26 ;  /* 0x0035501a01007387 */ /* 0x008fe20000100a00 */
[----:B--2---:R0:W-:Y:S03]  /*6b6a0*/  STL.64 [R1+0x3548], R24 ;  /* 0x0035481801007387 */ /* 0x0041e60000100a00 */
[----:B0-----:R-:W2:Y:S01]  /*6b6b0*/  LDL.LU R24, [R1+0x4a0] ;  /* 0x0004a00001187983 */ /* 0x001ea20000300800 */
[----:B------:R-:W2:Y:S02]  /*6b6c0*/  LDL.LU R25, [R1+0x4a4] ;  /* 0x0004a40001197983 */ /* 0x000ea40000300800 */
[----:B------:R-:W2:Y:S02]  /*6b6d0*/  LDL.LU R26, [R1+0x4a8] ;  /* 0x0004a800011a7983 */ /* 0x000ea40000300800 */
[----:B------:R-:W2:Y:S01]  /*6b6e0*/  LDL.LU R27, [R1+0x4ac] ;  /* 0x0004ac00011b7983 */ /* 0x000ea20000300800 */
[----:B------:R0:W-:Y:S01]  /*6b6f0*/  STL.64 [R1+0x860], R8 ;  /* 0x0008600801007387 */ /* 0x0001e20000100a00 */
[----:B------:R-:W3:Y:S03]  /*6b700*/  LDL.LU R10, [R1+0x3570] ;  /* 0x00357000010a7983 */ /* 0x000ee60000300800 */
[----:B0-----:R-:W4:Y:S01]  /*6b710*/  LDL.LU.64 R8, [R1+0x3568] ;  /* 0x0035680001087983 */ /* 0x001f220000300a00 */
[----:B------:R-:W-:-:S05]  /*6b720*/  IMAD.MOV.U32 R14, RZ, RZ, R11 ;  /* 0x000000ffff0e7224 */ /* 0x000fca00078e000b */
[----:B------:R-:W-:Y:S01]  /*6b730*/  STL [R1+0x2e78], R14 ;  /* 0x002e780e01007387 */ /* 0x000fe20000100800 */
[----:B------:R-:W-:Y:S01]  /*6b740*/  STL [R1+0x2e74], R15 ;  /* 0x002e740f01007387 */ /* 0x000fe20000100800 */
[----:B----4-:R-:W-:Y:S02]  /*6b750*/  HMMA.16816.F32.BF16 R20, R20, R8, R4 ;  /* 0x000000081414723c */ /* 0x010fe40000041804 */
[----:B------:R-:W2:Y:S01]  /*6b760*/  LDL.LU.64 R6, [R1+0x3560] ;  /* 0x0035600001067983 */ /* 0x000ea20000300a00 */
[----:B------:R-:W2:Y:S11]  /*6b770*/  LDL.LU.64 R4, [R1+0x3558] ;  /* 0x0035580001047983 */ /* 0x000eb60000300a00 */
[----:B------:R-:W-:Y:S09]  /*6b780*/  @!UPT UIADD3 URZ, URZ, URZ, URZ ;  /* 0x0000003f3f3ff290 */ /* 0x000ff2000fffe03f */
[----:B------:R-:W-:Y:S01]  /*6b790*/  STL.64 [R1+0x530], R20 ;  /* 0x0005301401007387 */ /* 0x000fe20000100a00 */
[----:B------:R-:W-:Y:S01]  /*6b7a0*/  STL.64 [R1+0x538], R22 ;  /* 0x0005381601007387 */ /* 0x000fe20000100a00 */
        /* <DEDUP_REMOVED lines=36> */
[----:B---3--:R-:W-:Y:S02]  /*6b9f0*/  IMAD.MOV.U32 R20, RZ, RZ, R10 ;  /* 0x000000ffff147224 */ /* 0x008fe400078e000a */
[----:B------:R-:W-:-:S07]  /*6ba00*/  IMAD.MOV.U32 R21, RZ, RZ, R3 ;  /* 0x000000ffff157224 */ /* 0x000fce00078e0003 */
[C---:B----4-:R-:W-:Y:S01]  /*6ba10*/  HMMA.16816.F32.BF16 R20, R4.reuse, R20, R16 ;  /* 0x000000140414723c */ /* 0x050fe20000041810 */
[----:B------:R-:W2:Y:S11]  /*6ba20*/  LDL.LU.64 R16, [R1+0x34d0] ;  /* 0x0034d00001107983 */ /* 0x000eb60000300a00 */
[----:B------:R-:W-:Y:S11]  /*6ba30*/  @!UPT UIADD3 URZ, URZ, URZ, URZ ;  /* 0x0000003f3f3ff290 */ /* 0x000ff6000fffe03f */
[----:B------:R-:W-:Y:S01]  /*6ba40*/  STL.64 [R1+0x450], R20 ;  /* 0x0004501401007387 */ /* 0x000fe20000100a00 */
[----:B------:R-:W-:Y:S02]  /*6ba50*/  STL.64 [R1+0x458], R22 ;  /* 0x0004581601007387 */ /* 0x000fe40000100a00 */
[----:B------:R-:W0:Y:S02]  /*6ba60*/  LDSM.16.MT88.4 R20, [R2+0xc180] ;  /* 0x00c180000214783b */ /* 0x000e240000004200 */
[----:B0-----:R-:W-:Y:S02]  /*6ba70*/  STL.64 [R1+0x32f8], R22 ;  /* 0x0032f81601007387 */ /* 0x001fe40000100a00 */
[----:B------:R0:W-:Y:S02]  /*6ba80*/  STL.64 [R1+0x32f0], R20 ;  /* 0x0032f01401007387 */ /* 0x0001e40000100a00 */
[----:B0-----:R-:W3:Y:S01]  /*6ba90*/  LDL.64 R20, [R1+0xc0] ;  /* 0x0000c00001147983 */ /* 0x001ee20000100a00 */
[----:B------:R-:W-:Y:S01]  /*6baa0*/  STL [R1+0x30bc], R2 ;  /* 0x0030bc0201007387 */ /* 0x000fe20000100800 */
        /* <DEDUP_REMOVED lines=66> */
[----:B0-----:R-:W2:Y:S01]  /*6bed0*/  LDL.LU.64 R26, [R1+0x3410] ;  /* 0x00341000011a7983 */ /* 0x001ea20000300a00 */
[----:B------:R-:W2:Y:S02]  /*6bee0*/  LDL.LU.64 R24, [R1+0x3408] ;  /* 0x0034080001187983 */ /* 0x000ea40000300a00 */
[----:B--2---:R-:W-:Y:S01]  /*6bef0*/  HMMA.16816.F32.BF16 R4, R4, R8, R24 ;  /* 0x000000080404723c */ /* 0x004fe20000041818 */
[----:B------:R-:W3:Y:S01]  /*6bf00*/  LDL.LU.64 R26, [R1+0x3400] ;  /* 0x00340000011a7983 */ /* 0x000ee20000300a00 */
[----:B------:R-:W3:Y:S11]  /*6bf10*/  LDL.LU.64 R24, [R1+0x33f8] ;  /* 0x0033f80001187983 */ /* 0x000ef60000300a00 */
[----:B------:R-:W-:Y:S10]  /*6bf20*/  @!UPT UIADD3 URZ, URZ, URZ, URZ ;  /* 0x0000003f3f3ff290 */ /* 0x000ff4000fffe03f */
[----:B------:R0:W-:Y:S01]  /*6bf30*/  STL.64 [R1+0x440], R4 ;  /* 0x0004400401007387 */ /* 0x0001e20000100a00 */
[----:B------:R-:W-:Y:S03]  /*6bf40*/  STL.64 [R1+0x448], R6 ;  /* 0x0004480601007387 */ /* 0x000fe60000100a00 */
[----:B0-----:R-:W2:Y:S04]  /*6bf50*/  LDL.64 R4, [R1+0x70] ;  /* 0x0000700001047983 */ /* 0x001ea80000100a00 */
[----:B--2---:R3:W-:Y:S02]  /*6bf60*/  STL.64 [R1+0x33c8], R4 ;  /* 0x0033c80401007387 */ /* 0x0047e40000100a00 */
[C---:B---3--:R-:W-:Y:S02]  /*6bf70*/  HMMA.16816.F32.BF16 R4, R24.reuse, R20, R16 ;  /* 0x000000141804723c */ /* 0x048fe40000041810 */
[----:B------:R0:W-:Y:S01]  /*6bf80*/  STL [R1+0x330c], R8 ;  /* 0x00330c0801007387 */ /* 0x0001e20000100800 */
[----:B------:R1:W-:Y:S11]  /*6bf90*/  STL [R1+0x3308], R9 ;  /* 0x0033080901007387 */ /* 0x0003f60000100800 */
[----:B------:R-:W-:Y:S09]  /*6bfa0*/  @!UPT UIADD3 URZ, URZ, URZ, URZ ;  /* 0x0000003f3f3ff290 */ /* 0x000ff2000fffe03f */
[----:B------:R-:W-:Y:S01]  /*6bfb0*/  STL.64 [R1+0x420], R4 ;  /* 0x0004200401007387 */ /* 0x000fe20000100a00 */
[----:B------:R-:W-:Y:S02]  /*6bfc0*/  STL.64 [R1+0x428], R6 ;  /* 0x0004280601007387 */ /* 0x000fe40000100a00 */
[----:B0-----:R-:W2:Y:S02]  /*6bfd0*/  LDL.LU R8, [R1+0x3a0] ;  /* 0x0003a00001087983 */ /* 0x001ea40000300800 */
[----:B-1----:R-:W2:Y:S01]  /*6bfe0*/  LDL.LU R9, [R1+0x3a4] ;  /* 0x0003a40001097983 */ /* 0x002ea20000300800 */
[----:B------:R-:W3:Y:S01]  /*6bff0*/  LDL.LU R10, [R1+0x3a8] ;  /* 0x0003a800010a7983 */ /* 0x000ee20000300800 */
[----:B------:R-:W3:Y:S02]  /*6c000*/  LDL.LU R11, [R1+0x3ac] ;  /* 0x0003ac00010b7983 */ /* 0x000ee40000300800 */
[----:B------:R-:W-:Y:S02]  /*6c010*/  IMAD.MOV.U32 R15, RZ, RZ, R20 ;  /* 0x000000ffff0f7224 */ /* 0x000fe400078e0014 */
[----:B------:R-:W-:Y:S01]  /*6c020*/  IMAD.MOV.U32 R14, RZ, RZ, R21 ;  /* 0x000000ffff0e7224 */ /* 0x000fe200078e0015 */
[----:B------:R-:W4:Y:S01]  /*6c030*/  LDL.LU R20, [R1+0x3d0] ;  /* 0x0003d00001147983 */ /* 0x000f220000300800 */
[----:B------:R-:W4:Y:S02]  /*6c040*/  LDL.LU R21, [R1+0x3d4] ;  /* 0x0003d40001157983 */ /* 0x000f240000300800 */
[----:B------:R-:W4:Y:S02]  /*6c050*/  LDL.LU R22, [R1+0x3d8] ;  /* 0x0003d80001167983 */ /* 0x000f240000300800 */
[----:B------:R-:W4:Y:S01]  /*6c060*/  LDL.LU R23, [R1+0x3dc] ;  /* 0x0003dc0001177983 */ /* 0x000f220000300800 */
[----:B---3--:R-:W-:Y:S01]  /*6c070*/  STL.64 [R1+0x33d8], R10 ;  /* 0x0033d80a01007387 */ /* 0x008fe20000100a00 */
[----:B--2---:R0:W-:Y:S03]  /*6c080*/  STL.64 [R1+0x33d0], R8 ;  /* 0x0033d00801007387 */ /* 0x0041e60000100a00 */
[----:B0-----:R-:W2:Y:S04]  /*6c090*/  LDL.64 R8, [R1+0x90] ;  /* 0x0000900001087983 */ /* 0x001ea80000100a00 */
[----:B--2---:R0:W-:Y:S04]  /*6c0a0*/  STL.64 [R1+0x33e8], R8 ;  /* 0x0033e80801007387 */ /* 0x0041e80000100a00 */
[----:B0-----:R-:W2:Y:S04]  /*6c0b0*/  LDL.64 R8, [R1+0xa0] ;  /* 0x0000a00001087983 */ /* 0x001ea80000100a00 */
[----:B--2---:R0:W-:Y:S01]  /*6c0c0*/  STL.64 [R1+0x33f0], R8 ;  /* 0x0033f00801007387 */ /* 0x0041e20000100a00 */
[----:B------:R-:W2:Y:S03]  /*6c0d0*/  LDL.64 R4, [R1+0x80] ;  /* 0x0000800001047983 */ /* 0x000ea60000100a00 */
[----:B0-----:R-:W4:Y:S04]  /*6c0e0*/  LDL.64 R8, [R1+0xb0] ;  /* 0x0000b00001087983 */ /* 0x001f280000100a00 */
[----:B--2---:R0:W-:Y:S04]  /*6c0f0*/  STL.64 [R1+0x33e0], R4 ;  /* 0x0033e00401007387 */ /* 0x0041e80000100a00 */
[----:B0-----:R-:W2:Y:S01]  /*6c100*/  LDL.LU R4, [R1+0x3b0] ;  /* 0x0003b00001047983 */ /* 0x001ea20000300800 */
[----:B------:R-:W2:Y:S02]  /*6c110*/  LDL.LU R5, [R1+0x3b4] ;  /* 0x0003b40001057983 */ /* 0x000ea40000300800 */
[----:B------:R-:W2:Y:S02]  /*6c120*/  LDL.LU R6, [R1+0x3b8] ;  /* 0x0003b80001067983 */ /* 0x000ea40000300800 */
[----:B------:R-:W2:Y:S01]  /*6c130*/  LDL.LU R7, [R1+0x3bc] ;  /* 0x0003bc0001077983 */ /* 0x000ea20000300800 */
[----:B------:R-:W3:Y:S01]  /*6c140*/  LDL.64 R16, [R1+0x50] ;  /* 0x0000500001107983 */ /* 0x000ee20000100a00 */
[----:B----4-:R-:W-:Y:S03]  /*6c150*/  HMMA.16816.F32.BF16 R20, R24, R8, R20 ;  /* 0x000000081814723c */ /* 0x010fe60000041814 */
        /* <DEDUP_REMOVED lines=12> */
[----:B------:R-:W-:Y:S02]  /*6c220*/  STL [R1+0x3310], R15 ;  /* 0x0033100f01007387 */ /* 0x000fe40000100800 */
[----:B------:R0:W-:Y:S02]  /*6c230*/  STL.64 [R1+0x33a8], R12 ;  /* 0x0033a80c01007387 */ /* 0x0001e40000100a00 */
[----:B0-----:R-:W4:Y:S01]  /*6c240*/  LDL.LU R12, [R1+0xa20] ;  /* 0x000a2000010c7983 */ /* 0x001f220000300800 */
[----:B------:R-:W4:Y:S02]  /*6c250*/  LDL.LU R13, [R1+0xa24] ;  /* 0x000a2400010d7983 */ /* 0x000f240000300800 */
[----:B------:R-:W4:Y:S02]  /*6c260*/  LDL.LU R14, [R1+0xa28] ;  /* 0x000a2800010e7983 */ /* 0x000f240000300800 */
[----:B------:R-:W4:Y:S01]  /*6c270*/  LDL.LU R15, [R1+0xa2c] ;  /* 0x000a2c00010f7983 */ /* 0x000f220000300800 */
[----:B------:R0:W-:Y:S01]  /*6c280*/  STL.64 [R1+0x410], R20 ;  /* 0x0004101401007387 */ /* 0x0001e20000100a00 */
[----:B------:R-:W-:Y:S02]  /*6c290*/  STL.64 [R1+0x418], R22 ;  /* 0x0004181601007387 */ /* 0x000fe40000100a00 */
[----:B0-----:R-:W-:-:S02]  /*6c2a0*/  IMAD.MOV.U32 R20, RZ, RZ, R9 ;  /* 0x000000ffff147224 */ /* 0x001fc400078e0009 */
        /* <DEDUP_REMOVED lines=16> */
[----:B------:R-:W-:Y:S02]  /*6c3b0*/  STL.64 [R1+0x3390], R22 ;  /* 0x0033901601007387 */ /* 0x000fe40000100a00 */
[----:B------:R-:W3:Y:S01]  /*6c3c0*/  LDL.64 R20, [R1+0x60] ;  /* 0x0000600001147983 */ /* 0x000ee20000100a00 */
        /* <DEDUP_REMOVED lines=26> */
[----:B------:R-:W0:Y:S04]  /*6c570*/  LDSM.16.MT88.4 R4, [R0+0xc000] ;  /* 0x00c000000004783b */ /* 0x000e280000004200 */
[----:B0-----:R-:W-:Y:S01]  /*6c580*/  STL.64 [R1+0x31c0], R6 ;  /* 0x0031c00601007387 */ /* 0x001fe20000100a00 */
[----:B------:R0:W-:Y:S03]  /*6c590*/  STL.64 [R1+0x31b8], R4 ;  /* 0x0031b80401007387 */ /* 0x0001e60000100a00 */
[----:B0-----:R-:W3:Y:S04]  /*6c5a0*/  LDL R4, [R1+0x10] ;  /* 0x0000100001047983 */ /* 0x001ee80000100800 */
[----:B------:R-:W3:Y:S01]  /*6c5b0*/  LDL R5, [R1+0x14] ;  /* 0x0000140001057983 */ /* 0x000ee20000100800 */
[----:B--2---:R-:W-:Y:S11]  /*6c5c0*/  HMMA.16816.F32.BF16 R16, R24, R20, R16 ;  /* 0x000000141810723c */ /* 0x004ff60000041810 */
[----:B------:R-:W-:Y:S11]  /*6c5d0*/  @!UPT UIADD3 URZ, URZ, URZ, URZ ;  /* 0x0000003f3f3ff290 */ /* 0x000ff6000fffe03f */
[----:B------:R-:W-:Y:S01]  /*6c5e0*/  @!UPT UIADD3 URZ, URZ, URZ, URZ ;  /* 0x0000003f3f3ff290 */ /* 0x000fe2000fffe03f */
[----:B------:R0:W-:Y:S01]  /*6c5f0*/  STL.64 [R1+0x650], R16 ;  /* 0x0006501001007387 */ /* 0x0001e20000100a00 */
[----:B------:R-:W-:Y:S03]  /*6c600*/  STL.64 [R1+0x658], R18 ;  /* 0x0006581201007387 */ /* 0x000fe60000100a00 */
[----:B0-----:R-:W4:Y:S01]  /*6c610*/  LDL.LU.64 R16, [R1+0x33b0] ;  /* 0x0033b00001107983 */ /* 0x001f220000300a00 */
[----:B------:R-:W-:Y:S02]  /*6c620*/  IMAD.MOV.U32 R7, RZ, RZ, R20 ;  /* 0x000000ffff077224 */ /* 0x000fe400078e0014 */
[----:B------:R-:W-:-:S05]  /*6c630*/  IMAD.MOV.U32 R6, RZ, RZ, R21 ;  /* 0x000000ffff067224 */ /* 0x000fca00078e0015 */
[----:B------:R-:W-:Y:S04]  /*6c640*/  STL.64 [R1+0x3370], R6 ;  /* 0x0033700601007387 */ /* 0x000fe80000100a00 */
[----:B---3--:R4:W-:Y:S02]  /*6c650*/  STL.64 [R1+0x3368], R4 ;  /* 0x0033680401007387 */ /* 0x0089e40000100a00 */
[C---:B----4-:R-:W-:Y:S01]  /*6c660*/  HMMA.16816.F32.BF16 R4, R24.reuse, R16, R12 ;  /* 0x000000101804723c */ /* 0x050fe2000004180c */
        /* <DEDUP_REMOVED lines=8> */
[----:B------:R-:W3:Y:S02]  /*6c6f0*/  LDL.LU R19, [R1+0x9fc] ;  /* 0x0009fc0001137983 */ /* 0x000ee40000300800 */
[----:B------:R-:W4:Y:S02]  /*6c700*/  LDL.LU R12, [R1+0xa10] ;  /* 0x000a1000010c7983 */ /* 0x000f240000300800 */
[----:B------:R-:W4:Y:S01]  /*6c710*/  LDL.LU R13, [R1+0xa14] ;  /* 0x000a1400010d7983 */ /* 0x000f220000300800 */
[----:B------:R-:W4:Y:S01]  /*6c720*/  LDL.LU R14, [R1+0xa18] ;  /* 0x000a1800010e7983 */ /* 0x000f220000300800 */
[----:B------:R-:W4:Y:S02]  /*6c730*/  LDL.LU R15, [R1+0xa1c] ;  /* 0x000a1c00010f7983 */ /* 0x000f240000300800 */
[----:B------:R-:W2:Y:S02]  /*6c740*/  LDL.LU R20, [R1+0xa00] ;  /* 0x000a000001147983 */ /* 0x000ea40000300800 */
[----:B------:R-:W2:Y:S01]  /*6c750*/  LDL.LU R21, [R1+0xa04] ;  /* 0x000a040001157983 */ /* 0x000ea20000300800 */
[----:B------:R-:W2:Y:S01]  /*6c760*/  LDL.LU R22, [R1+0xa08] ;  /* 0x000a080001167983 */ /* 0x000ea20000300800 */
[----:B------:R-:W2:Y:S03]  /*6c770*/  LDL.LU R23, [R1+0xa0c] ;  /* 0x000a0c0001177983 */ /* 0x000ea60000300800 */
[----:B--2---:R-:W-:Y:S01]  /*6c780*/  STL.64 [R1+0x33a0], R22 ;  /* 0x0033a01601007387 */ /* 0x004fe20000100a00 */
[----:B------:R0:W-:Y:S03]  /*6c790*/  STL.64 [R1+0x3398], R20 ;  /* 0x0033981401007387 */ /* 0x0001e60000100a00 */
[----:B0-----:R-:W4:Y:S01]  /*6c7a0*/  LDL.64 R20, [R1+0x40] ;  /* 0x0000400001147983 */ /* 0x001f220000100a00 */
[----:B---3--:R-:W-:Y:S02]  /*6c7b0*/  STL.64 [R1+0x3388], R18 ;  /* 0x0033881201007387 */ /* 0x008fe40000100a00 */
[----:B------:R0:W-:Y:S02]  /*6c7c0*/  STL.64 [R1+0x3380], R16 ;  /* 0x0033801001007387 */ /* 0x0001e40000100a00 */
[----:B------:R-:W2:Y:S01]  /*6c7d0*/  LDL.64 R4, [R1+0x20] ;  /* 0x0000200001047983 */ /* 0x000ea20000100a00 */
[----:B0-----:R-:W3:Y:S01]  /*6c7e0*/  LDL.64 R16, [R1+0x30] ;  /* 0x0000300001107983 */ /* 0x001ee20000100a00 */
        /* <DEDUP_REMOVED lines=12> */
[----:B----4-:R-:W-:Y:S01]  /*6c8b0*/  HMMA.16816.F32.BF16 R12, R24, R20, R12 ;  /* 0x00000014180c723c */ /* 0x010fe2000004180c */
[----:B--2---:R-:W-:Y:S01]  /*6c8c0*/  STL.64 [R1+0x3348], R10 ;  /* 0x0033480a01007387 */ /* 0x004fe20000100a00 */
[----:B------:R0:W-:Y:S03]  /*6c8d0*/  STL.64 [R1+0x3340], R8 ;  /* 0x0033400801007387 */ /* 0x0001e60000100a00 */
[----:B0-----:R-:W2:Y:S04]  /*6c8e0*/  LDL R8, [R1] ;  /* 0x0000000001087983 */ /* 0x001ea80000100800 */
[----:B------:R-:W2:Y:S04]  /*6c8f0*/  LDL R9, [R1+0x4] ;  /* 0x0000040001097983 */ /* 0x000ea80000100800 */
[----:B--2---:R0:W-:Y:S04]  /*6c900*/  STL.64 [R1+0x3360], R8 ;  /* 0x0033600801007387 */ /* 0x0041e80000100a00 */
        /* <DEDUP_REMOVED lines=8> */
[----:B------:R-:W-:Y:S02]  /*6c990*/  IMAD.MOV.U32 R15, RZ, RZ, R21 ;  /* 0x000000ffff0f7224 */ /* 0x000fe400078e0015 */
[----:B------:R-:W3:Y:S01]  /*6c9a0*/  LDL.LU.64 R22, [R1+0x33a0] ;  /* 0x0033a00001167983 */ /* 0x000ee20000300a00 */
[----:B------:R-:W3:Y:S02]  /*6c9b0*/  LDL.LU.64 R20, [R1+0x3398] ;  /* 0x0033980001147983 */ /* 0x000ee40000300a00 */
[----:B------:R-:W-:Y:S01]  /*6c9c0*/  STL.64 [R1+0x3358], R14 ;  /* 0x0033580e01007387 */ /* 0x000fe20000100a00 */
[C---:B---3--:R-:W-:Y:S01]  /*6c9d0*/  HMMA.16816.F32.BF16 R20, R24.reuse, R16, R20 ;  /* 0x000000101814723c */ /* 0x048fe20000041814 */
[----:B----4-:R0:W-:Y:S04]  /*6c9e0*/  STL.64 [R1+0x3350], R12 ;  /* 0x0033500c01007387 */ /* 0x0101e80000100a00 */
[----:B0-----:R-:W3:Y:S01]  /*6c9f0*/  LDL.LU R12, [R1+0x830] ;  /* 0x00083000010c7983 */ /* 0x001ee20000300800 */
[----:B------:R-:W3:Y:S02]  /*6ca00*/  LDL.LU R13, [R1+0x834] ;  /* 0x00083400010d7983 */ /* 0x000ee40000300800 */
[----:B------:R-:W3:Y:S02]  /*6ca10*/  LDL.LU R14, [R1+0x838] ;  /* 0x00083800010e7983 */ /* 0x000ee40000300800 */
[----:B------:R-:W3:Y:S11]  /*6ca20*/  LDL.LU R15, [R1+0x83c] ;  /* 0x00083c00010f7983 */ /* 0x000ef60000300800 */
[----:B------:R-:W-:Y:S02]  /*6ca30*/  @!UPT UIADD3 URZ, URZ, URZ, URZ ;  /* 0x0000003f3f3ff290 */ /* 0x000fe4000fffe03f */
[----:B------:R0:W-:Y:S01]  /*6ca40*/  STL.64 [R1+0x620], R20 ;  /* 0x0006201401007387 */ /* 0x0001e20000100a00 */
[----:B------:R1:W-:Y:S02]  /*6ca50*/  STL.64 [R1+0x628], R22 ;  /* 0x0006281601007387 */ /* 0x0003e40000100a00 */
[----:B0-----:R-:W-:Y:S01]  /*6ca60*/  IMAD.MOV.U32 R20, RZ, RZ, R16 ;  /* 0x000000ffff147224 */ /* 0x001fe200078e0010 */
[----:B-1----:R-:W4:Y:S01]  /*6ca70*/  LDL.LU.64 R22, [R1+0x3390] ;  /* 0x0033900001167983 */ /* 0x002f220000300a00 */
[----:B------:R-:W-:Y:S02]  /*6ca80*/  IMAD.MOV.U32 R21, RZ, RZ, R17 ;  /* 0x000000ffff157224 */ /* 0x000fe400078e0011 */
        /* <DEDUP_REMOVED lines=12> */
[C---:B--2---:R-:W-:Y:S11]  /*6cb50*/  HMMA.16816.F32.BF16 R8, R24.reuse, R4, R8 ;  /* 0x000000041808723c */ /* 0x044ff60000041808 */
[----:B------:R-:W-:Y:S11]  /*6cb60*/  @!UPT UIADD3 URZ, URZ, URZ, URZ ;  /* 0x0000003f3f3ff290 */ /* 0x000ff6000fffe03f */
[----:B------:R-:W-:Y:S01]  /*6cb70*/  @!UPT UIADD3 URZ, URZ, URZ, URZ ;  /* 0x0000003f3f3ff290 */ /* 0x000fe2000fffe03f */
[----:B------:R0:W-:Y:S01]  /*6cb80*/  STL.64 [R1+0x600], R8 ;  /* 0x0006000801007387 */ /* 0x0001e20000100a00 */
[----:B------:R3:W-:Y:S03]  /*6cb90*/  STL.64 [R1+0x608], R10 ;  /* 0x0006080a01007387 */ /* 0x0007e60000100a00 */
[----:B0-----:R-:W3:Y:S01]  /*6cba0*/  LDL.LU.64 R8, [R1+0x3360] ;  /* 0x0033600001087983 */ /* 0x001ee20000300a00 */
[----:B------:R-:W-:Y:S01]  /*6cbb0*/  STL.64 [R1+0x31f0], R4 ;  /* 0x0031f00401007387 */ /* 0x000fe20000100a00 */
[C---:B---3--:R-:W-:Y:S02]  /*6cbc0*/  HMMA.16816.F32.BF16 R8, R24.reuse, R8, R12 ;  /* 0x000000081808723c */ /* 0x048fe4000004180c */
[----:B------:R-:W2:Y:S01]  /*6cbd0*/  LDL.LU.64 R14, [R1+0x3358] ;  /* 0x00335800010e7983 */ /* 0x000ea20000300a00 */
[----:B------:R-:W3:Y:S11]  /*6cbe0*/  LDL.LU.64 R12, [R1+0x3350] ;  /* 0x00335000010c7983 */ /* 0x000ef60000300a00 */
[----:B------:R-:W-:Y:S09]  /*6cbf0*/  @!UPT UIADD3 URZ, URZ, URZ, URZ ;  /* 0x0000003f3f3ff290 */ /* 0x000ff2000fffe03f */
[----:B------:R-:W-:Y:S01]  /*6cc00*/  STL.64 [R1+0x5f0], R8 ;  /* 0x0005f00801007387 */ /* 0x000fe20000100a00 */
[----:B------:R0:W-:Y:S03]  /*6cc10*/  STL.64 [R1+0x5f8], R10 ;  /* 0x0005f80a01007387 */ /* 0x0001e60000100a00 */
[----:B0-----:R-:W2:Y:S01]  /*6cc20*/  LDL.LU.64 R10, [R1+0x3348] ;  /* 0x00334800010a7983 */ /* 0x001ea20000300a00 */
[----:B------:R-:W2:Y:S02]  /*6cc30*/  LDL.LU.64 R8, [R1+0x3340] ;  /* 0x0033400001087983 */ /* 0x000ea40000300a00 */
[----:B--2---:R-:W-:Y:S11]  /*6cc40*/  HMMA.16816.F32.BF16 R8, R24, R16, R8 ;  /* 0x000000101808723c */ /* 0x004ff60000041808 */
[----:B------:R-:W-:Y:S11]  /*6cc50*/  @!UPT UIADD3 URZ, URZ, URZ, URZ ;  /* 0x0000003f3f3ff290 */ /* 0x000ff6000fffe03f */
[----:B------:R-:W-:Y:S01]  /*6cc60*/  @!UPT UIADD3 URZ, URZ, URZ, URZ ;  /* 0x0000003f3f3ff290 */ /* 0x000fe2000fffe03f */
[----:B------:R-:W-:Y:S01]  /*6cc70*/  STL.64 [R1+0x5e0], R8 ;  /* 0x0005e00801007387 */ /* 0x000fe20000100a00 */
[----:B------:R0:W-:Y:S03]  /*6cc80*/  STL.64 [R1+0x5e8], R10 ;  /* 0x0005e80a01007387 */ /* 0x0001e60000100a00 */
[----:B0-----:R-:W3:Y:S01]  /*6cc90*/  LDL.LU.64 R10, [R1+0x3338] ;  /* 0x00333800010a7983 */ /* 0x001ee20000300a00 */
[----:B------:R-:W3:Y:S02]  /*6cca0*/  LDL.LU.64 R8, [R1+0x3330] ;  /* 0x0033300001087983 */ /* 0x000ee40000300a00 */
[----:B------:R0:W-:Y:S02]  /*6ccb0*/  STL.64 [R1+0x31d0], R16 ;  /* 0x0031d01001007387 */ /* 0x0001e40000100a00 */
[----:B0-----:R-:W2:Y:S01]  /*6ccc0*/  LDL.64 R16, [R1] ;  /* 0x0000000001107983 */ /* 0x001ea20000100a00 */
[----:B------:R-:W-:-:S02]  /*6ccd0*/  IMAD.MOV.U32 R4, RZ, RZ, R19 ;  /* 0x000000ffff047224 */ /* 0x000fc400078e0013 */
[----:B------:R-:W-:Y:S01]  /*6cce0*/  IMAD.MOV.U32 R5, RZ, RZ, R18 ;  /* 0x000000ffff057224 */ /* 0x000fe200078e0012 */
[----:B---3--:R-:W-:Y:S01]  /*6ccf0*/  HMMA.16816.F32.BF16 R8, R24, R12, R8 ;  /* 0x0000000c1808723c */ /* 0x008fe20000041808 */
[----:B--2---:R-:W-:Y:S11]  /*6cd00*/  STL.64 [R1+0x31e8], R16 ;  /* 0x0031e81001007387 */ /* 0x004ff60000100a00 */
[----:B------:R-:W-:Y:S11]  /*6cd10*/  @!UPT UIADD3 URZ, URZ, URZ, URZ ;  /* 0x0000003f3f3ff290 */ /* 0x000ff6000fffe03f */
[----:B------:R-:W-:Y:S01]  /*6cd20*/  STL.64 [R1+0x5d0], R8 ;  /* 0x0005d00801007387 */ /* 0x000fe20000100a00 */
[----:B------:R0:W-:Y:S03]  /*6cd30*/  STL.64 [R1+0x5d8], R10 ;  /* 0x0005d80a01007387 */ /* 0x0001e60000100a00 */
[----:B0-----:R-:W2:Y:S01]  /*6cd40*/  LDL.LU.64 R10, [R1+0x3328] ;  /* 0x00332800010a7983 */ /* 0x001ea20000300a00 */
[----:B------:R-:W3:Y:S02]  /*6cd50*/  LDL.LU.64 R8, [R1+0x3320] ;  /* 0x0033200001087983 */ /* 0x000ee40000300a00 */
        /* <DEDUP_REMOVED lines=31> */
[----:B------:R0:W-:Y:S02]  /*6cf50*/  STL.64 [R1+0x3250], R4 ;  /* 0x0032500401007387 */ /* 0x0001e40000100a00 */
[----:B0-----:R-:W-:Y:S02]  /*6cf60*/  IMAD.MOV.U32 R4, RZ, RZ, R7 ;  /* 0x000000ffff047224 */ /* 0x001fe400078e0007 */
[----:B------:R-:W-:Y:S01]  /*6cf70*/  IMAD.MOV.U32 R5, RZ, RZ, R6 ;  /* 0x000000ffff057224 */ /* 0x000fe200078e0006 */
[----:B--2---:R-:W-:Y:S01]  /*6cf80*/  STL.64 [R1+0x3230], R18 ;  /* 0x0032301201007387 */ /* 0x004fe20000100a00 */
[----:B------:R0:W-:Y:S03]  /*6cf90*/  STL.64 [R1+0x3228], R16 ;  /* 0x0032281001007387 */ /* 0x0001e60000100a00 */
[----:B0-----:R-:W2:Y:S01]  /*6cfa0*/  LDL.LU R16, [R1+0x7e0] ;  /* 0x0007e00001107983 */ /* 0x001ea20000300800 */
[----:B------:R-:W2:Y:S02]  /*6cfb0*/  LDL.LU R17, [R1+0x7e4] ;  /* 0x0007e40001117983 */ /* 0x000ea40000300800 */
        /* <DEDUP_REMOVED lines=16> */
[----:B------:R-:W-:Y:S01]  /*6d0c0*/  STL.64 [R1+0x32a8], R4 ;  /* 0x0032a80401007387 */ /* 0x000fe20000100a00 */
[----:B------:R-:W-:Y:S02]  /*6d0d0*/  STL.64 [R1+0x3248], R18 ;  /* 0x0032481201007387 */ /* 0x000fe40000100a00 */
[----:B------:R0:W-:Y:S02]  /*6d0e0*/  STL.64 [R1+0x3240], R16 ;  /* 0x0032401001007387 */ /* 0x0001e40000100a00 */
[----:B0-----:R-:W2:Y:S01]  /*6d0f0*/  LDL.LU R16, [R1+0x7f0] ;  /* 0x0007f00001107983 */ /* 0x001ea20000300800 */
[----:B------:R-:W2:Y:S02]  /*6d100*/  LDL.LU R17, [R1+0x7f4] ;  /* 0x0007f40001117983 */ /* 0x000ea40000300800 */
[----:B------:R-:W2:Y:S02]  /*6d110*/  LDL.LU R18, [R1+0x7f8] ;  /* 0x0007f80001127983 */ /* 0x000ea40000300800 */
[----:B------:R-:W2:Y:S02]  /*6d120*/  LDL.LU R19, [R1+0x7fc] ;  /* 0x0007fc0001137983 */ /* 0x000ea40000300800 */
[----:B----4-:R-:W-:-:S02]  /*6d130*/  IMAD.MOV.U32 R4, RZ, RZ, R23 ;  /* 0x000000ffff047224 */ /* 0x010fc400078e0017 */
[----:B------:R-:W-:-:S05]  /*6d140*/  IMAD.MOV.U32 R5, RZ, RZ, R22 ;  /* 0x000000ffff057224 */ /* 0x000fca00078e0016 */
        /* <DEDUP_REMOVED lines=15> */
[----:B------:R-:W4:Y:S01]  /*6d240*/  LDL.LU R19, [R1+0x20c] ;  /* 0x00020c0001137983 */ /* 0x000f220000300800 */
[----:B------:R-:W3:Y:S01]  /*6d250*/  LDL.LU R20, [R1+0x370] ;  /* 0x0003700001147983 */ /* 0x000ee20000300800 */
[----:B------:R-:W3:Y:S02]  /*6d260*/  LDL.LU R21, [R1+0x374] ;  /* 0x0003740001157983 */ /* 0x000ee40000300800 */
[----:B------:R-:W3:Y:S02]  /*6d270*/  LDL.LU R22, [R1+0x378] ;  /* 0x0003780001167983 */ /* 0x000ee40000300800 */
[----:B------:R-:W3:Y:S01]  /*6d280*/  LDL.LU R23, [R1+0x37c] ;  /* 0x00037c0001177983 */ /* 0x000ee20000300800 */
        /* <DEDUP_REMOVED lines=26> */
[----:B------:R0:W-:Y:S04]  /*6d430*/  STL.64 [R1+0x31c8], R12 ;  /* 0x0031c80c01007387 */ /* 0x0001e80000100a00 */
[----:B0-----:R-:W4:Y:S01]  /*6d440*/  LDL.LU R12, [R1+0x6e0] ;  /* 0x0006e000010c7983 */ /* 0x001f220000300800 */
[----:B------:R-:W4:Y:S02]  /*6d450*/  LDL.LU R13, [R1+0x6e4] ;  /* 0x0006e400010d7983 */ /* 0x000f240000300800 */
[----:B------:R-:W2:Y:S02]  /*6d460*/  LDL.LU R14, [R1+0x6e8] ;  /* 0x0006e800010e7983 */ /* 0x000ea40000300800 */
[----:B------:R-:W2:Y:S01]  /*6d470*/  LDL.LU R15, [R1+0x6ec] ;  /* 0x0006ec00010f7983 */ /* 0x000ea20000300800 */
[----:B---3--:R-:W-:Y:S01]  /*6d480*/  HMMA.16816.F32.BF16 R24, R24, R8, R20 ;  /* 0x000000081818723c */ /* 0x008fe20000041814 */
[----:B--2---:R-:W-:Y:S01]  /*6d490*/  STL.64 [R1+0x31e0], R14 ;  /* 0x0031e00e01007387 */ /* 0x004fe20000100a00 */
[----:B----4-:R0:W-:Y:S03]  /*6d4a0*/  STL.64 [R1+0x31d8], R12 ;  /* 0x0031d80c01007387 */ /* 0x0101e60000100a00 */
[----:B0-----:R-:W2:Y:S01]  /*6d4b0*/  LDL.LU R12, [R1+0x6f0] ;  /* 0x0006f000010c7983 */ /* 0x001ea20000300800 */
[----:B------:R-:W2:Y:S02]  /*6d4c0*/  LDL.LU R13, [R1+0x6f4] ;  /* 0x0006f400010d7983 */ /* 0x000ea40000300800 */
[----:B------:R-:W2:Y:S02]  /*6d4d0*/  LDL.LU R14, [R1+0x6f8] ;  /* 0x0006f800010e7983 */ /* 0x000ea40000300800 */
[----:B------:R-:W2:Y:S01]  /*6d4e0*/  LDL.LU R15, [R1+0x6fc] ;  /* 0x0006fc00010f7983 */ /* 0x000ea20000300800 */
[----:B------:R-:W3:Y:S01]  /*6d4f0*/  LDL.LU.64 R22, [R1+0x32f8] ;  /* 0x0032f80001167983 */ /* 0x000ee20000300a00 */
[----:B------:R-:W3:Y:S11]  /*6d500*/  LDL.LU.64 R20, [R1+0x32f0] ;  /* 0x0032f00001147983 */ /* 0x000ef60000300a00 */
[----:B------:R-:W-:Y:S02]  /*6d510*/  STL.64 [R1+0x3c0], R24 ;  /* 0x0003c01801007387 */ /* 0x000fe40000100a00 */
[----:B------:R-:W-:Y:S01]  /*6d520*/  STL.64 [R1+0x3c8], R26 ;  /* 0x0003c81a01007387 */ /* 0x000fe20000100a00 */
        /* <DEDUP_REMOVED lines=42> */
[----:B------:R-:W-:Y:S02]  /*6d7d0*/  STL.64 [R1+0x278], R26 ;  /* 0x0002781a01007387 */ /* 0x000fe40000100a00 */
[----:B------:R-:W0:Y:S02]  /*6d7e0*/  LDSM.16.MT88.4 R24, [R0+0xc080] ;  /* 0x00c080000018783b */ /* 0x000e240000004200 */
[----:B0-----:R-:W-:Y:S02]  /*6d7f0*/  STL.64 [R1+0x30a0], R26 ;  /* 0x0030a01a01007387 */ /* 0x001fe40000100a00 */
[----:B------:R0:W-:Y:S02]  /*6d800*/  STL.64 [R1+0x3098], R24 ;  /* 0x0030981801007387 */ /* 0x0001e40000100a00 */
[----:B0-----:R-:W4:Y:S01]  /*6d810*/  LDL.LU R24, [R1+0x6d0] ;  /* 0x0006d00001187983 */ /* 0x001f220000300800 */
[----:B------:R-:W4:Y:S02]  /*6d820*/  LDL.LU R25, [R1+0x6d4] ;  /* 0x0006d40001197983 */ /* 0x000f240000300800 */
[----:B------:R-:W4:Y:S02]  /*6d830*/  LDL.LU R26, [R1+0x6d8] ;  /* 0x0006d800011a7983 */ /* 0x000f240000300800 */
[----:B------:R-:W4:Y:S01]  /*6d840*/  LDL.LU R27, [R1+0x6dc] ;  /* 0x0006dc00011b7983 */ /* 0x000f220000300800 */
        /* <DEDUP_REMOVED lines=57> */
[----:B------:R-:W-:Y:S03]  /*6dbe0*/  STL.64 [R1+0x1f8], R14 ;  /* 0x0001f80e01007387 */ /* 0x000fe60000100a00 */
[----:B0-----:R-:W4:Y:S01]  /*6dbf0*/  LDL.LU.64 R12, [R1+0x31c8] ;  /* 0x0031c800010c7983 */ /* 0x001f220000300a00 */
[----:B------:R0:W-:Y:S03]  /*6dc00*/  STL.64 [R1+0x3120], R16 ;  /* 0x0031201001007387 */ /* 0x0001e60000100a00 */
[----:B0-----:R-:W2:Y:S04]  /*6dc10*/  LDL.64 R16, [R1+0x70] ;  /* 0x0000700001107983 */ /* 0x001ea80000100a00 */
[----:B--2---:R0:W-:Y:S04]  /*6dc20*/  STL.64 [R1+0x3180], R16 ;  /* 0x0031801001007387 */ /* 0x0041e80000100a00 */
[----:B0-----:R-:W2:Y:S04]  /*6dc30*/  LDL.64 R16, [R1+0x90] ;  /* 0x0000900001107983 */ /* 0x001ea80000100a00 */
[----:B--2---:R4:W-:Y:S02]  /*6dc40*/  STL.64 [R1+0x3198], R16 ;  /* 0x0031981001007387 */ /* 0x0049e40000100a00 */
[C---:B----4-:R-:W-:Y:S02]  /*6dc50*/  HMMA.16816.F32.BF16 R16, R20.reuse, R12, R24 ;  /* 0x0000000c1410723c */ /* 0x050fe40000041818 */
[----:B------:R-:W2:Y:S11]  /*6dc60*/  LDL.LU R24, [R1+0x500] ;  /* 0x0005000001187983 */ /* 0x000eb60000300800 */
[----:B------:R-:W-:Y:S10]  /*6dc70*/  @!UPT UIADD3 URZ, URZ, URZ, URZ ;  /* 0x0000003f3f3ff290 */ /* 0x000ff4000fffe03f */
[----:B------:R-:W-:Y:S01]  /*6dc80*/  STL.64 [R1+0x5c0], R16 ;  /* 0x0005c01001007387 */ /* 0x000fe20000100a00 */
[----:B------:R-:W-:Y:S02]  /*6dc90*/  STL.64 [R1+0x5c8], R18 ;  /* 0x0005c81201007387 */ /* 0x000fe40000100a00 */
[----:B------:R-:W2:Y:S02]  /*6dca0*/  LDL.LU R25, [R1+0x504] ;  /* 0x0005040001197983 */ /* 0x000ea40000300800 */
[----:B------:R-:W4:Y:S01]  /*6dcb0*/  LDL.LU R26, [R1+0x508] ;  /* 0x00050800011a7983 */ /* 0x000f220000300800 */
[----:B------:R-:W4:Y:S04]  /*6dcc0*/  LDL.LU R27, [R1+0x50c] ;  /* 0x00050c00011b7983 */ /* 0x000f280000300800 */
[----:B----4-:R-:W-:Y:S01]  /*6dcd0*/  STL.64 [R1+0x31a8], R26 ;  /* 0x0031a81a01007387 */ /* 0x010fe20000100a00 */
[----:B--2---:R0:W-:Y:S03]  /*6dce0*/  STL.64 [R1+0x31a0], R24 ;  /* 0x0031a01801007387 */ /* 0x0041e60000100a00 */
[----:B0-----:R-:W2:Y:S01]  /*6dcf0*/  LDL.64 R24, [R1+0xb0] ;  /* 0x0000b00001187983 */ /* 0x001ea20000100a00 */
[----:B---3--:R-:W-:Y:S03]  /*6dd00*/  HMMA.16816.F32.BF16 R20, R20, R8, R4 ;  /* 0x000000081414723c */ /* 0x008fe60000041804 */
[----:B--2---:R0:W-:Y:S01]  /*6dd10*/  STL.64 [R1+0x31b0], R24 ;  /* 0x0031b01801007387 */ /* 0x0041e20000100a00 */
[----:B------:R-:W2:Y:S03]  /*6dd20*/  LDL.64 R16, [R1+0xa0] ;  /* 0x0000a00001107983 */ /* 0x000ea60000100a00 */
[----:B0-----:R-:W3:Y:S01]  /*6dd30*/  LDL.64 R24, [R1+0xc0] ;  /* 0x0000c00001187983 */ /* 0x001ee20000100a00 */
[----:B------:R0:W-:Y:S02]  /*6dd40*/  STL [R1+0x30c4], R12 ;  /* 0x0030c40c01007387 */ /* 0x0001e40000100800 */
[----:B------:R1:W-:Y:S01]  /*6dd50*/  STL [R1+0x30c0], R13 ;  /* 0x0030c00d01007387 */ /* 0x0003e20000100800 */
[----:B0-----:R-:W4:Y:S01]  /*6dd60*/  LDL.LU R12, [R1+0x6c0] ;  /* 0x0006c000010c7983 */ /* 0x001f220000300800 */
[----:B-1----:R-:W4:Y:S02]  /*6dd70*/  LDL.LU R13, [R1+0x6c4] ;  /* 0x0006c400010d7983 */ /* 0x002f240000300800 */
        /* <DEDUP_REMOVED lines=8> */
[----:B------:R-:W3:Y:S01]  /*6de00*/  LDL.LU.64 R6, [R1+0x31c0] ;  /* 0x0031c00001067983 */ /* 0x000ee20000300a00 */
[----:B------:R-:W3:Y:S02]  /*6de10*/  LDL.LU.64 R4, [R1+0x31b8] ;  /* 0x0031b80001047983 */ /* 0x000ee40000300a00 */
[----:B------:R0:W-:Y:S02]  /*6de20*/  STL.64 [R1+0x1e0], R20 ;  /* 0x0001e01401007387 */ /* 0x0001e40000100a00 */
[----:B------:R-:W-:Y:S01]  /*6de30*/  STL.64 [R1+0x1e8], R22 ;  /* 0x0001e81601007387 */ /* 0x000fe20000100a00 */
[----:B0-----:R-:W4:Y:S01]  /*6de40*/  LDL.64 R20, [R1+0x80] ;  /* 0x0000800001147983 */ /* 0x001f220000100a00 */
[----:B------:R-:W-:Y:S02]  /*6de50*/  STL.64 [R1+0x30b0], R10 ;  /* 0x0030b00a01007387 */ /* 0x000fe40000100a00 */
[----:B------:R0:W-:Y:S02]  /*6de60*/  STL.64 [R1+0x30a8], R8 ;  /* 0x0030a80801007387 */ /* 0x0001e40000100a00 */
[----:B0-----:R-:W3:Y:S01]  /*6de70*/  LDL.LU R8, [R1+0x520] ;  /* 0x0005200001087983 */ /* 0x001ee20000300800 */
[----:B------:R-:W3:Y:S02]  /*6de80*/  LDL.LU R9, [R1+0x524] ;  /* 0x0005240001097983 */ /* 0x000ee40000300800 */
[----:B------:R-:W3:Y:S02]  /*6de90*/  LDL.LU R10, [R1+0x528] ;  /* 0x00052800010a7983 */ /* 0x000ee40000300800 */
[----:B------:R-:W3:Y:S02]  /*6dea0*/  LDL.LU R11, [R1+0x52c] ;  /* 0x00052c00010b7983 */ /* 0x000ee40000300800 */
        /* <DEDUP_REMOVED lines=8> */
[----:B------:R0:W-:Y:S02]  /*6df30*/  STL [R1+0x30cc], R8 ;  /* 0x0030cc0801007387 */ /* 0x0001e40000100800 */
[----:B------:R1:W-:Y:S01]  /*6df40*/  STL [R1+0x30c8], R9 ;  /* 0x0030c80901007387 */ /* 0x0003e20000100800 */
[----:B0-----:R-:W3:Y:S01]  /*6df50*/  LDL.LU R8, [R1+0x510] ;  /* 0x0005100001087983 */ /* 0x001ee20000300800 */
[----:B-1----:R-:W3:Y:S02]  /*6df60*/  LDL.LU R9, [R1+0x514] ;  /* 0x0005140001097983 */ /* 0x002ee40000300800 */
[----:B------:R-:W3:Y:S02]  /*6df70*/  LDL.LU R10, [R1+0x518] ;  /* 0x00051800010a7983 */ /* 0x000ee40000300800 */
[----:B------:R-:W3:Y:S02]  /*6df80*/  LDL.LU R11, [R1+0x51c] ;  /* 0x00051c00010b7983 */ /* 0x000ee40000300800 */
[C---:B---3--:R-:W-:Y:S11]  /*6df90*/  HMMA.16816.F32.BF16 R8, R4.reuse, R24, R8 ;  /* 0x000000180408723c */ /* 0x048ff60000041808 */
[----:B------:R-:W-:Y:S11]  /*6dfa0*/  @!UPT UIADD3 URZ, URZ, URZ, URZ ;  /* 0x0000003f3f3ff290 */ /* 0x000ff6000fffe03f */
[----:B------:R-:W-:Y:S01]  /*6dfb0*/  @!UPT UIADD3 URZ, URZ, URZ, URZ ;  /* 0x0000003f3f3ff290 */ /* 0x000fe2000fffe03f */
[----:B------:R-:W-:Y:S01]  /*6dfc0*/  STL.64 [R1+0x510], R8 ;  /* 0x0005100801007387 */ /* 0x000fe20000100a00 */
[----:B------:R0:W-:Y:S02]  /*6dfd0*/  STL.64 [R1+0x518], R10 ;  /* 0x0005180a01007387 */ /* 0x0001e40000100a00 */
[----:B------:R-:W3:Y:S02]  /*6dfe0*/  LDL.LU.64 R26, [R1+0x31a8] ;  /* 0x0031a800011a7983 */ /* 0x000ee40000300a00 */
[----:B0-----:R-:W-:Y:S02]  /*6dff0*/  IMAD.MOV.U32 R11, RZ, RZ, R24 ;  /* 0x000000ffff0b7224 */ /* 0x001fe400078e0018 */
[----:B------:R-:W-:Y:S02]  /*6e000*/  IMAD.MOV.U32 R10, RZ, RZ, R25 ;  /* 0x000000ffff0a7224 */ /* 0x000fe400078e0019 */
[----:B------:R-:W3:Y:S03]  /*6e010*/  LDL.LU.64 R24, [R1+0x31a0] ;  /* 0x0031a00001187983 */ /* 0x000ee60000300a00 */
[----:B------:R0:W-:Y:S02]  /*6e020*/  STL [R1+0x30e4], R10 ;  /* 0x0030e40a01007387 */ /* 0x0001e40000100800 */
[----:B------:R1:W-:Y:S02]  /*6e030*/  STL [R1+0x30e0], R11 ;  /* 0x0030e00b01007387 */ /* 0x0003e40000100800 */
[----:B------:R-:W4:Y:S01]  /*6e040*/  LDL.LU R8, [R1+0x4e0] ;  /* 0x0004e00001087983 */ /* 0x000f220000300800 */
[----:B------:R-:W4:Y:S04]  /*6e050*/  LDL.LU R9, [R1+0x4e4] ;  /* 0x0004e40001097983 */ /* 0x000f280000300800 */
[----:B0-----:R-:W4:Y:S01]  /*6e060*/  LDL.LU R10, [R1+0x4e8] ;  /* 0x0004e800010a7983 */ /* 0x001f220000300800 */
[----:B-1----:R-:W4:Y:S01]  /*6e070*/  LDL.LU R11, [R1+0x4ec] ;  /* 0x0004ec00010b7983 */ /* 0x002f220000300800 */
        /* <DEDUP_REMOVED lines=16> */
[----:B------:R-:W2:Y:S01]  /*6e180*/  LDL.LU.64 R16, [R1+0x3180] ;  /* 0x0031800001107983 */ /* 0x000ea20000300a00 */
[C---:B----4-:R-:W-:Y:S01]  /*6e190*/  HMMA.16816.F32.BF16 R8, R4.reuse, R20, R8 ;  /* 0x000000140408723c */ /* 0x050fe20000041808 */
[----:B------:R-:W-:Y:S01]  /*6e1a0*/  STL.64 [R1+0x30d8], R26 ;  /* 0x0030d81a01007387 */ /* 0x000fe20000100a00 */
[----:B------:R-:W-:Y:S11]  /*6e1b0*/  STL.64 [R1+0x30d0], R24 ;  /* 0x0030d01801007387 */ /* 0x000ff60000100a00 */
[----:B------:R-:W-:Y:S10]  /*6e1c0*/  @!UPT UIADD3 URZ, URZ, URZ, URZ ;  /* 0x0000003f3f3ff290 */ /* 0x000ff4000fffe03f */
[----:B------:R-:W-:Y:S01]  /*6e1d0*/  STL.64 [R1+0x4e0], R8 ;  /* 0x0004e00801007387 */ /* 0x000fe20000100a00 */
[----:B------:R2:W-:Y:S02]  /*6e1e0*/  STL.64 [R1+0x4e8], R10 ;  /* 0x0004e80a01007387 */ /* 0x0005e40000100a00 */
[----:B--2---:R-:W-:Y:S07]  /*6e1f0*/  HMMA.16816.F32.BF16 R8, R4, R16, R12 ;  /* 0x000000100408723c */ /* 0x004fee000004180c */
[----:B------:R-:W-:-:S02]  /*6e200*/  IMAD.MOV.U32 R15, RZ, RZ, R16 ;  /* 0x000000ffff0f7224 */ /* 0x000fc400078e0010 */
[----:B------:R-:W-:Y:S11]  /*6e210*/  IMAD.MOV.U32 R14, RZ, RZ, R17 ;  /* 0x000000ffff0e7224 */ /* 0x000ff600078e0011 */
[----:B------:R-:W-:Y:S03]  /*6e220*/  @!UPT UIADD3 URZ, URZ, URZ, URZ ;  /* 0x0000003f3f3ff290 */ /* 0x000fe6000fffe03f */
[----:B------:R-:W-:Y:S01]  /*6e230*/  STL.64 [R1+0x4d0], R8 ;  /* 0x0004d00801007387 */ /* 0x000fe20000100a00 */
[----:B------:R-:W-:Y:S02]  /*6e240*/  STL.64 [R1+0x4d8], R10 ;  /* 0x0004d80a01007387 */ /* 0x000fe40000100a00 */
[----:B------:R-:W-:Y:S02]  /*6e250*/  STL.64 [R1+0x3148], R14 ;  /* 0x0031480e01007387 */ /* 0x000fe40000100a00 */
[----:B------:R-:W2:Y:S01]  /*6e260*/  LDL.LU R24, [R1+0x740] ;  /* 0x0007400001187983 */ /* 0x000ea20000300800 */
[----:B------:R-:W2:Y:S01]  /*6e270*/  LDL.LU R25, [R1+0x744] ;  /* 0x0007440001197983 */ /* 0x000ea20000300800 */
        /* <DEDUP_REMOVED lines=24> */
[----:B0-----:R-:W2:Y:S01]  /*6e400*/  LDL.64 R12, [R1+0x60] ;  /* 0x00006000010c7983 */ /* 0x001ea20000100a00 */
[----:B------:R-:W-:Y:S02]  /*6e410*/  STL.64 [R1+0x3140], R10 ;  /* 0x0031400a01007387 */ /* 0x000fe40000100a00 */
[----:B------:R0:W-:Y:S02]  /*6e420*/  STL.64 [R1+0x3138], R8 ;  /* 0x0031380801007387 */ /* 0x0001e40000100a00 */
[----:B0-----:R-:W2:Y:S04]  /*6e430*/  LDL.64 R8, [R1+0x40] ;  /* 0x0000400001087983 */ /* 0x001ea80000100a00 */
[----:B--2---:R0:W-:Y:S04]  /*6e440*/  STL.64 [R1+0x3160], R8 ;  /* 0x0031600801007387 */ /* 0x0041e80000100a00 */
        /* <DEDUP_REMOVED lines=13> */
[----:B------:R-:W-:Y:S01]  /*6e520*/  STL.64 [R1+0x3130], R18 ;  /* 0x0031301201007387 */ /* 0x000fe20000100a00 */
[----:B----4-:R1:W-:Y:S03]  /*6e530*/  STL.64 [R1+0x3128], R16 ;  /* 0x0031281001007387 */ /* 0x0103e60000100a00 */
[----:B-1----:R-:W4:Y:S01]  /*6e540*/  LDL.64 R16, [R1+0x30] ;  /* 0x0000300001107983 */ /* 0x002f220000100a00 */
[----:B---3--:R-:W-:Y:S02]  /*6e550*/  STL.64 [R1+0x3100], R26 ;  /* 0x0031001a01007387 */ /* 0x008fe40000100a00 */
[----:B------:R1:W-:Y:S02]  /*6e560*/  STL.64 [R1+0x30f8], R24 ;  /* 0x0030f81801007387 */ /* 0x0003e40000100a00 */
[----:B-1----:R-:W3:Y:S04]  /*6e570*/  LDL.64 R24, [R1+0x10] ;  /* 0x0000100001187983 */ /* 0x002ee80000100a00 */
[----:B---3--:R1:W-:Y:S04]  /*6e580*/  STL.64 [R1+0x3118], R24 ;  /* 0x0031181801007387 */ /* 0x0083e80000100a00 */
[----:B-1----:R-:W3:Y:S01]  /*6e590*/  LDL.64 R24, [R1+0x20] ;  /* 0x0000200001187983 */ /* 0x002ee20000100a00 */
[----:B0-----:R-:W-:Y:S02]  /*6e5a0*/  STL.64 [R1+0x2f60], R22 ;  /* 0x002f601601007387 */ /* 0x001fe40000100a00 */
[----:B------:R0:W-:Y:S02]  /*6e5b0*/  STL.64 [R1+0x2f58], R20 ;  /* 0x002f581401007387 */ /* 0x0001e40000100a00 */
[----:B0-----:R-:W3:Y:S01]  /*6e5c0*/  LDL.LU R20, [R1+0xa50] ;  /* 0x000a500001147983 */ /* 0x001ee20000300800 */
[----:B------:R-:W3:Y:S02]  /*6e5d0*/  LDL.LU R21, [R1+0xa54] ;  /* 0x000a540001157983 */ /* 0x000ee40000300800 */
[----:B------:R-:W3:Y:S02]  /*6e5e0*/  LDL.LU R22, [R1+0xa58] ;  /* 0x000a580001167983 */ /* 0x000ee40000300800 */
[----:B------:R-:W3:Y:S01]  /*6e5f0*/  LDL.LU R23, [R1+0xa5c] ;  /* 0x000a5c0001177983 */ /* 0x000ee20000300800 */
[----:B--2---:R-:W-:Y:S01]  /*6e600*/  HMMA.16816.F32.BF16 R8, R4, R12, R8 ;  /* 0x0000000c0408723c */ /* 0x004fe20000041808 */
[----:B---3--:R0:W-:Y:S01]  /*6e610*/  STL.64 [R1+0x2f70], R22 ;  /* 0x002f701601007387 */ /* 0x0081e20000100a00 */
[----:B------:R-:W-:Y:S11]  /*6e620*/  STL.64 [R1+0x2f68], R20 ;  /* 0x002f681401007387 */ /* 0x000ff60000100a00 */
[----:B------:R-:W-:Y:S10]  /*6e630*/  @!UPT UIADD3 URZ, URZ, URZ, URZ ;  /* 0x0000003f3f3ff290 */ /* 0x000ff4000fffe03f */
[----:B------:R-:W-:Y:S02]  /*6e640*/  STL.64 [R1+0x4c0], R8 ;  /* 0x0004c00801007387 */ /* 0x000fe40000100a00 */
[----:B------:R1:W-:Y:S02]  /*6e650*/  STL.64 [R1+0x4c8], R10 ;  /* 0x0004c80a01007387 */ /* 0x0003e40000100a00 */
[----:B0-----:R-:W-:Y:S02]  /*6e660*/  IMAD.MOV.U32 R23, RZ, RZ, R12 ;  /* 0x000000ffff177224 */ /* 0x001fe400078e000c */
[----:B------:R-:W-:Y:S01]  /*6e670*/  IMAD.MOV.U32 R22, RZ, RZ, R13 ;  /* 0x000000ffff167224 */ /* 0x000fe200078e000d */
[----:B-1----:R-:W2:Y:S01]  /*6e680*/  LDL.LU.64 R10, [R1+0x3178] ;  /* 0x00317800010a7983 */ /* 0x002ea20000300a00 */
[----:B------:R-:W2:Y:S02]  /*6e690*/  LDL.LU.64 R8, [R1+0x3170] ;  /* 0x0031700001087983 */ /* 0x000ea40000300a00 */
[----:B------:R-:W2:Y:S02]  /*6e6a0*/  LDL.LU.64 R12, [R1+0x3168] ;  /* 0x00316800010c7983 */ /* 0x000ea40000300a00 */
[----:B------:R-:W-:-:S02]  /*6e6b0*/  IMAD.MOV.U32 R20, RZ, RZ, R3 ;  /* 0x000000ffff147224 */ /* 0x000fc400078e0003 */
[----:B------:R-:W-:Y:S01]  /*6e6c0*/  IMAD.MOV.U32 R21, RZ, RZ, R2 ;  /* 0x000000ffff157224 */ /* 0x000fe200078e0002 */
[----:B------:R-:W-:Y:S04]  /*6e6d0*/  STL.64 [R1+0x3110], R22 ;  /* 0x0031101601007387 */ /* 0x000fe80000100a00 */
[----:B------:R0:W-:Y:S04]  /*6e6e0*/  STL.64 [R1+0x3108], R20 ;  /* 0x0031081401007387 */ /* 0x0001e80000100a00 */
[----:B0-----:R-:W3:Y:S01]  /*6e6f0*/  LDL.LU R20, [R1+0xb50] ;  /* 0x000b500001147983 */ /* 0x001ee20000300800 */
[----:B------:R-:W3:Y:S02]  /*6e700*/  LDL.LU R21, [R1+0xb54] ;  /* 0x000b540001157983 */ /* 0x000ee40000300800 */
[----:B------:R-:W3:Y:S02]  /*6e710*/  LDL.LU R22, [R1+0xb58] ;  /* 0x000b580001167983 */ /* 0x000ee40000300800 */
[----:B------:R-:W3:Y:S01]  /*6e720*/  LDL.LU R23, [R1+0xb5c] ;  /* 0x000b5c0001177983 */ /* 0x000ee20000300800 */
        /* <DEDUP_REMOVED lines=17> */
[----:B------:R-:W4:Y:S02]  /*6e840*/  LDL.LU.64 R10, [R1+0x3140] ;  /* 0x00314000010a7983 */ /* 0x000f240000300a00 */
[----:B------:R-:W4:Y:S02]  /*6e850*/  LDL.LU.64 R8, [R1+0x3138] ;  /* 0x0031380001087983 */ /* 0x000f240000300a00 */
[C---:B----4-:R-:W-:Y:S11]  /*6e860*/  HMMA.16816.F32.BF16 R8, R4.reuse, R16, R8 ;  /* 0x000000100408723c */ /* 0x050ff60000041808 */
[----:B------:R-:W-:Y:S11]  /*6e870*/  @!UPT UIADD3 URZ, URZ, URZ, URZ ;  /* 0x0000003f3f3ff290 */ /* 0x000ff6000fffe03f */
[----:B------:R-:W-:Y:S01]  /*6e880*/  @!UPT UIADD3 URZ, URZ, URZ, URZ ;  /* 0x0000003f3f3ff290 */ /* 0x000fe2000fffe03f */
[----:B------:R0:W-:Y:S01]  /*6e890*/  STL.64 [R1+0x830], R8 ;  /* 0x0008300801007387 */ /* 0x0001e20000100a00 */
[----:B------:R-:W-:Y:S02]  /*6e8a0*/  STL.64 [R1+0x838], R10 ;  /* 0x0008380a01007387 */ /* 0x000fe40000100a00 */
[----:B------:R-:W4:Y:S02]  /*6e8b0*/  LDL.LU.64 R18, [R1+0x3130] ;  /* 0x0031300001127983 */ /* 0x000f240000300a00 */
[----:B0-----:R-:W-:Y:S02]  /*6e8c0*/  IMAD.MOV.U32 R8, RZ, RZ, R16 ;  /* 0x000000ffff087224 */ /* 0x001fe400078e0010 */
[----:B------:R-:W-:Y:S02]  /*6e8d0*/  IMAD.MOV.U32 R9, RZ, RZ, R17 ;  /* 0x000000ffff097224 */ /* 0x000fe400078e0011 */
        /* <DEDUP_REMOVED lines=17> */
[----:B------:R-:W2:Y:S02]  /*6e9f0*/  LDL.LU.64 R20, [R1+0x3108] ;  /* 0x0031080001147983 */ /* 0x000ea40000300a00 */
[----:B------:R-:W2:Y:S02]  /*6ea00*/  LDL.LU.64 R26, [R1+0x3100] ;  /* 0x00310000011a7983 */ /* 0x000ea40000300a00 */
        /* <DEDUP_REMOVED lines=10> */
[----:B------:R-:W-:Y:S01]  /*6eab0*/  IMAD.MOV.U32 R21, RZ, RZ, R11 ;  /* 0x000000ffff157224 */ /* 0x000fe200078e000b */
[----:B------:R-:W2:Y:S01]  /*6eac0*/  LDL.LU R10, [R1+0x30e4] ;  /* 0x0030e400010a7983 */ /* 0x000ea20000300800 */
[----:B------:R-:W2:Y:S03]  /*6ead0*/  LDL.LU R11, [R1+0x30e0] ;  /* 0x0030e000010b7983 */ /* 0x000ea60000300800 */
[----:B------:R0:W-:Y:S02]  /*6eae0*/  STL.64 [R1+0x2f98], R20 ;  /* 0x002f981401007387 */ /* 0x0001e40000100a00 */
[----:B0-----:R-:W-:-:S02]  /*6eaf0*/  IMAD.MOV.U32 R20, RZ, RZ, R19 ;  /* 0x000000ffff147224 */ /* 0x001fc400078e0013 */
[----:B------:R-:W-:Y:S01]  /*6eb00*/  IMAD.MOV.U32 R21, RZ, RZ, R18 ;  /* 0x000000ffff157224 */ /* 0x000fe200078e0012 */
[----:B----4-:R-:W-:Y:S11]  /*6eb10*/  HMMA.16816.F32.BF16 R24, R4, R16, R24 ;  /* 0x000000100418723c */ /* 0x010ff60000041818 */
[----:B------:R-:W-:Y:S11]  /*6eb20*/  @!UPT UIADD3 URZ, URZ, URZ, URZ ;  /* 0x0000003f3f3ff290 */ /* 0x000ff6000fffe03f */
[----:B------:R-:W-:Y:S01]  /*6eb30*/  @!UPT UIADD3 URZ, URZ, URZ, URZ ;  /* 0x0000003f3f3ff290 */ /* 0x000fe2000fffe03f */
[----:B------:R-:W-:Y:S01]  /*6eb40*/  STL.64 [R1+0x7f0], R24 ;  /* 0x0007f01801007387 */ /* 0x000fe20000100a00 */
[----:B------:R0:W-:Y:S03]  /*6eb50*/  STL.64 [R1+0x7f8], R26 ;  /* 0x0007f81a01007387 */ /* 0x0001e60000100a00 */
[----:B0-----:R-:W4:Y:S01]  /*6eb60*/  LDL.LU.64 R26, [R1+0x30d8] ;  /* 0x0030d800011a7983 */ /* 0x001f220000300a00 */
[----:B------:R-:W2:Y:S02]  /*6eb70*/  LDL.LU.64 R24, [R1+0x30d0] ;  /* 0x0030d00001187983 */ /* 0x000ea40000300a00 */
[----:B------:R-:W-:Y:S02]  /*6eb80*/  STL.64 [R1+0x2fb0], R20 ;  /* 0x002fb01401007387 */ /* 0x000fe40000100a00 */
[----:B------:R0:W-:Y:S02]  /*6eb90*/  STL.64 [R1+0x2f78], R16 ;  /* 0x002f781001007387 */ /* 0x0001e40000100a00 */
        /* <DEDUP_REMOVED lines=8> */
[----:B------:R0:W-:Y:S02]  /*6ec20*/  STL.64 [R1+0x2fc8], R20 ;  /* 0x002fc81401007387 */ /* 0x0001e40000100a00 */
[----:B0-----:R-:W-:Y:S02]  /*6ec30*/  IMAD.MOV.U32 R20, RZ, RZ, R12 ;  /* 0x000000ffff147224 */ /* 0x001fe400078e000c */
        /* <DEDUP_REMOVED lines=13> */
[----:B------:R-:W4:Y:S03]  /*6ed10*/  LDL.LU R3, [R1+0x30b8] ;  /* 0x0030b80001037983 */ /* 0x000f260000300800 */
[----:B------:R3:W-:Y:S02]  /*6ed20*/  STL.64 [R1+0x2ff8], R20 ;  /* 0x002ff81401007387 */ /* 0x0007e40000100a00 */
[----:B---3--:R-:W-:Y:S02]  /*6ed30*/  IMAD.MOV.U32 R20, RZ, RZ, R23 ;  /* 0x000000ffff147224 */ /* 0x008fe400078e0017 */
[----:B------:R-:W-:Y:S01]  /*6ed40*/  IMAD.MOV.U32 R21, RZ, RZ, R22 ;  /* 0x000000ffff157224 */ /* 0x000fe200078e0016 */
[----:B--2---:R-:W-:Y:S01]  /*6ed50*/  STL.64 [R1+0x2fa8], R18 ;  /* 0x002fa81201007387 */ /* 0x004fe20000100a00 */
[----:B------:R0:W-:Y:S03]  /*6ed60*/  STL.64 [R1+0x2fa0], R16 ;  /* 0x002fa01001007387 */ /* 0x0001e60000100a00 */
[----:B0-----:R-:W2:Y:S01]  /*6ed70*/  LDL.LU R16, [R1+0xa80] ;  /* 0x000a800001107983 */ /* 0x001ea20000300800 */
[----:B------:R-:W2:Y:S02]  /*6ed80*/  LDL.LU R17, [R1+0xa84] ;  /* 0x000a840001117983 */ /* 0x000ea40000300800 */
[----:B------:R-:W3:Y:S02]  /*6ed90*/  LDL.LU R18, [R1+0xa88] ;  /* 0x000a880001127983 */ /* 0x000ee40000300800 */
[----:B------:R-:W3:Y:S01]  /*6eda0*/  LDL.LU R19, [R1+0xa8c] ;  /* 0x000a8c0001137983 */ /* 0x000ee20000300800 */
        /* <DEDUP_REMOVED lines=8> */
[----:B------:R-:W-:-:S05]  /*6ee30*/  IMAD.MOV.U32 R21, RZ, RZ, R28 ;  /* 0x000000ffff157224 */ /* 0x000fca00078e001c */
[----:B------:R-:W-:Y:S01]  /*6ee40*/  STL.64 [R1+0x3038], R20 ;  /* 0x0030381401007387 */ /* 0x000fe20000100a00 */
[----:B---3--:R-:W-:Y:S02]  /*6ee50*/  STL.64 [R1+0x2fc0], R18 ;  /* 0x002fc01201007387 */ /* 0x008fe40000100a00 */
[----:B------:R0:W-:Y:S02]  /*6ee60*/  STL.64 [R1+0x2fb8], R16 ;  /* 0x002fb81001007387 */ /* 0x0001e40000100a00 */
[----:B0-----:R-:W2:Y:S01]  /*6ee70*/  LDL.LU R16, [R1+0xa90] ;  /* 0x000a900001107983 */ /* 0x001ea20000300800 */
[----:B------:R-:W2:Y:S02]  /*6ee80*/  LDL.LU R17, [R1+0xa94] ;  /* 0x000a940001117983 */ /* 0x000ea40000300800 */
[----:B------:R-:W3:Y:S02]  /*6ee90*/  LDL.LU R18, [R1+0xa98] ;  /* 0x000a980001127983 */ /* 0x000ee40000300800 */
[----:B------:R-:W3:Y:S02]  /*6eea0*/  LDL.LU R19, [R1+0xa9c] ;  /* 0x000a9c0001137983 */ /* 0x000ee40000300800 */
[----:B----4-:R-:W-:-:S02]  /*6eeb0*/  IMAD.MOV.U32 R20, RZ, RZ, R27 ;  /* 0x000000ffff147224 */ /* 0x010fc400078e001b */
        /* <DEDUP_REMOVED lines=28> */
[----:B------:R-:W4:Y:S02]  /*6f080*/  LDL.LU R26, [R1+0x6b8] ;  /* 0x0006b800011a7983 */ /* 0x000f240000300800 */
[----:B------:R-:W-:Y:S01]  /*6f090*/  IMAD.MOV.U32 R21, RZ, RZ, R8 ;  /* 0x000000ffff157224 */ /* 0x000fe200078e0008 */
[----:B------:R-:W4:Y:S01]  /*6f0a0*/  LDL.LU R27, [R1+0x6bc] ;  /* 0x0006bc00011b7983 */ /* 0x000f220000300800 */
[----:B------:R-:W-:-:S02]  /*6f0b0*/  IMAD.MOV.U32 R20, RZ, RZ, R9 ;  /* 0x000000ffff147224 */ /* 0x000fc400078e0009 */
[----:B------:R-:W4:Y:S02]  /*6f0c0*/  LDL.LU R8, [R1+0x730] ;  /* 0x0007300001087983 */ /* 0x000f240000300800 */
[----:B------:R-:W4:Y:S01]  /*6f0d0*/  LDL.LU R9, [R1+0x734] ;  /* 0x0007340001097983 */ /* 0x000f220000300800 */
[----:B------:R-:W4:Y:S01]  /*6f0e0*/  LDL.LU R10, [R1+0x738] ;  /* 0x00073800010a7983 */ /* 0x000f220000300800 */
[----:B------:R-:W4:Y:S03]  /*6f0f0*/  LDL.LU R11, [R1+0x73c] ;  /* 0x00073c00010b7983 */ /* 0x000f260000300800 */
        /* <DEDUP_REMOVED lines=35> */
[----:B----4-:R-:W-:Y:S01]  /*6f330*/  HMMA.16816.F32.BF16 R4, R4, R8, R24 ;  /* 0x000000080404723c */ /* 0x010fe20000041818 */
[----:B------:R-:W2:Y:S01]  /*6f340*/  LDL.LU.64 R26, [R1+0x30a0] ;  /* 0x0030a000011a7983 */ /* 0x000ea20000300a00 */
[----:B------:R-:W2:Y:S11]  /*6f350*/  LDL.LU.64 R24, [R1+0x3098] ;  /* 0x0030980001187983 */ /* 0x000eb60000300a00 */
[----:B------:R-:W-:Y:S10]  /*6f360*/  @!UPT UIADD3 URZ, URZ, URZ, URZ ;  /* 0x0000003f3f3ff290 */ /* 0x000ff4000fffe03f */
        /* <DEDUP_REMOVED lines=109> */
[----:B0-----:R-:W2:Y:S01]  /*6fa40*/  LDL.LU R16, [R1+0xa40] ;  /* 0x000a400001107983 */ /* 0x001ea20000300800 */
[----:B------:R-:W2:Y:S02]  /*6fa50*/  LDL.LU R17, [R1+0xa44] ;  /* 0x000a440001117983 */ /* 0x000ea40000300800 */
[----:B------:R-:W2:Y:S02]  /*6fa60*/  LDL.LU R18, [R1+0xa48] ;  /* 0x000a480001127983 */ /* 0x000ea40000300800 */
[----:B------:R-:W2:Y:S01]  /*6fa70*/  LDL.LU R19, [R1+0xa4c] ;  /* 0x000a4c0001137983 */ /* 0x000ea20000300800 */
[C---:B----4-:R-:W-:Y:S01]  /*6fa80*/  HMMA.16816.F32.BF16 R4, R24.reuse, R8, R4 ;  /* 0x000000081804723c */ /* 0x050fe20000041804 */
[----:B------:R0:W-:Y:S01]  /*6fa90*/  STL [R1+0x2e80], R12 ;  /* 0x002e800c01007387 */ /* 0x0001e20000100800 */
[----:B------:R1:W-:Y:S06]  /*6faa0*/  STL [R1+0x2e7c], R13 ;  /* 0x002e7c0d01007387 */ /* 0x0003ec0000100800 */
[----:B--2---:R-:W-:Y:S11]  /*6fab0*/  HMMA.16816.F32.BF16 R16, R24, R12, R16 ;  /* 0x0000000c1810723c */ /* 0x004ff60000041810 */
[----:B------:R-:W-:Y:S11]  /*6fac0*/  @!UPT UIADD3 URZ, URZ, URZ, URZ ;  /* 0x0000003f3f3ff290 */ /* 0x000ff6000fffe03f */
[----:B------:R-:W-:Y:S01]  /*6fad0*/  @!UPT UIADD3 URZ, URZ, URZ, URZ ;  /* 0x0000003f3f3ff290 */ /* 0x000fe2000fffe03f */
[----:B------:R-:W-:Y:S01]  /*6fae0*/  STL.64 [R1+0x660], R16 ;  /* 0x0006601001007387 */ /* 0x000fe20000100a00 */
[----:B------:R-:W-:Y:S02]  /*6faf0*/  STL.64 [R1+0x668], R18 ;  /* 0x0006681201007387 */ /* 0x000fe40000100a00 */
[----:B0-----:R-:W2:Y:S02]  /*6fb00*/  LDL.LU R12, [R1+0x2f0] ;  /* 0x0002f000010c7983 */ /* 0x001ea40000300800 */
[----:B------:R0:W-:Y:S01]  /*6fb10*/  STL.64 [R1+0x430], R4 ;  /* 0x0004300401007387 */ /* 0x0001e20000100a00 */
[----:B------:R4:W-:Y:S01]  /*6fb20*/  STL.64 [R1+0x438], R6 ;  /* 0x0004380601007387 */ /* 0x0009e20000100a00 */
[----:B-1----:R-:W2:Y:S02]  /*6fb30*/  LDL.LU R13, [R1+0x2f4] ;  /* 0x0002f400010d7983 */ /* 0x002ea40000300800 */
[----:B------:R-:W2:Y:S02]  /*6fb40*/  LDL.LU R14, [R1+0x2f8] ;  /* 0x0002f800010e7983 */ /* 0x000ea40000300800 */
[----:B------:R-:W2:Y:S01]  /*6fb50*/  LDL.LU R15, [R1+0x2fc] ;  /* 0x0002fc00010f7983 */ /* 0x000ea20000300800 */
[----:B0-----:R-:W3:Y:S01]  /*6fb60*/  LDL.LU R4, [R1+0x360] ;  /* 0x0003600001047983 */ /* 0x001ee20000300800 */
[----:B------:R-:W3:Y:S02]  /*6fb70*/  LDL.LU R5, [R1+0x364] ;  /* 0x0003640001057983 */ /* 0x000ee40000300800 */
[----:B----4-:R-:W3:Y:S02]  /*6fb80*/  LDL.LU R6, [R1+0x368] ;  /* 0x0003680001067983 */ /* 0x010ee40000300800 */
[----:B------:R-:W3:Y:S01]  /*6fb90*/  LDL.LU R7, [R1+0x36c] ;  /* 0x00036c0001077983 */ /* 0x000ee20000300800 */
[----:B--2---:R-:W-:Y:S01]  /*6fba0*/  STL.64 [R1+0x2f30], R14 ;  /* 0x002f300e01007387 */ /* 0x004fe20000100a00 */
[----:B------:R0:W-:Y:S03]  /*6fbb0*/  STL.64 [R1+0x2f28], R12 ;  /* 0x002f280c01007387 */ /* 0x0001e60000100a00 */
[----:B0-----:R-:W2:Y:S04]  /*6fbc0*/  LDL.LU.64 R12, [R1+0x90] ;  /* 0x00009000010c7983 */ /* 0x001ea80000300a00 */
[----:B--2---:R0:W-:Y:S04]  /*6fbd0*/  STL.64 [R1+0x2f40], R12 ;  /* 0x002f400c01007387 */ /* 0x0041e80000100a00 */
[----:B0-----:R-:W2:Y:S04]  /*6fbe0*/  LDL.LU.64 R12, [R1+0xa0] ;  /* 0x0000a000010c7983 */ /* 0x001ea80000300a00 */
[----:B--2---:R0:W-:Y:S04]  /*6fbf0*/  STL.64 [R1+0x2f48], R12 ;  /* 0x002f480c01007387 */ /* 0x0041e80000100a00 */
[----:B0-----:R-:W2:Y:S04]  /*6fc00*/  LDL.LU.64 R12, [R1+0xb0] ;  /* 0x0000b000010c7983 */ /* 0x001ea80000300a00 */
[----:B--2---:R0:W-:Y:S04]  /*6fc10*/  STL.64 [R1+0x2f50], R12 ;  /* 0x002f500c01007387 */ /* 0x0041e80000100a00 */
[----:B0-----:R-:W3:Y:S01]  /*6fc20*/  LDL.LU.64 R12, [R1+0xc0] ;  /* 0x0000c000010c7983 */ /* 0x001ee20000300a00 */
[----:B------:R-:W2:Y:S03]  /*6fc30*/  LDL.LU.64 R24, [R1+0x60] ;  /* 0x0000600001187983 */ /* 0x000ea60000300a00 */
[----:B--2---:R0:W-:Y:S04]  /*6fc40*/  STL.64 [R1+0x2f10], R24 ;  /* 0x002f101801007387 */ /* 0x0041e80000100a00 */
[----:B0-----:R-:W2:Y:S04]  /*6fc50*/  LDL.LU.64 R24, [R1+0x70] ;  /* 0x0000700001187983 */ /* 0x001ea80000300a00 */
[----:B--2---:R0:W-:Y:S04]  /*6fc60*/  STL.64 [R1+0x2f20], R24 ;  /* 0x002f201801007387 */ /* 0x0041e80000100a00 */
[----:B0-----:R-:W2:Y:S01]  /*6fc70*/  LDL.LU.64 R24, [R1+0x80] ;  /* 0x0000800001187983 */ /* 0x001ea20000300a00 */
[----:B---3--:R-:W-:Y:S03]  /*6fc80*/  HMMA.16816.F32.BF16 R4, R20, R12, R4 ;  /* 0x0000000c1404723c */ /* 0x008fe60000041804 */
[----:B--2---:R0:W-:Y:S04]  /*6fc90*/  STL.64 [R1+0x2f38], R24 ;  /* 0x002f381801007387 */ /* 0x0041e80000100a00 */
[----:B0-----:R-:W2:Y:S01]  /*6fca0*/  LDL.LU R24, [R1+0x300] ;  /* 0x0003000001187983 */ /* 0x001ea20000300800 */
[----:B------:R-:W2:Y:S02]  /*6fcb0*/  LDL.LU R25, [R1+0x304] ;  /* 0x0003040001197983 */ /* 0x000ea40000300800 */
[----:B------:R-:W2:Y:S02]  /*6fcc0*/  LDL.LU R26, [R1+0x308] ;  /* 0x00030800011a7983 */ /* 0x000ea40000300800 */
[----:B------:R-:W2:Y:S01]  /*6fcd0*/  LDL.LU R27, [R1+0x30c] ;  /* 0x00030c00011b7983 */ /* 0x000ea20000300800 */
[----:B------:R-:W3:Y:S04]  /*6fce0*/  LDL.LU.64 R16, [R1+0x50] ;  /* 0x0000500001107983 */ /* 0x000ee80000300a00 */
[----:B---3--:R0:W-:Y:S04]  /*6fcf0*/  STL.64 [R1+0x2f18], R16 ;  /* 0x002f181001007387 */ /* 0x0081e80000100a00 */
[----:B0-----:R-:W3:Y:S01]  /*6fd00*/  LDL.LU R16, [R1+0x2e0] ;  /* 0x0002e00001107983 */ /* 0x001ee20000300800 */
[----:B------:R-:W3:Y:S02]  /*6fd10*/  LDL.LU R17, [R1+0x2e4] ;  /* 0x0002e40001117983 */ /* 0x000ee40000300800 */
[----:B------:R-:W3:Y:S02]  /*6fd20*/  LDL.LU R18, [R1+0x2e8] ;  /* 0x0002e80001127983 */ /* 0x000ee40000300800 */
[----:B------:R-:W3:Y:S01]  /*6fd30*/  LDL.LU R19, [R1+0x2ec] ;  /* 0x0002ec0001137983 */ /* 0x000ee20000300800 */
[----:B------:R-:W-:Y:S01]  /*6fd40*/  STL.64 [R1+0x2e68], R10 ;  /* 0x002e680a01007387 */ /* 0x000fe20000100a00 */
[----:B------:R0:W-:Y:S03]  /*6fd50*/  STL.64 [R1+0x2e60], R8 ;  /* 0x002e600801007387 */ /* 0x0001e60000100a00 */
        /* <DEDUP_REMOVED lines=23> */
[----:B------:R0:W-:Y:S02]  /*6fed0*/  STL [R1+0x2e90], R6 ;  /* 0x002e900601007387 */ /* 0x0001e40000100800 */
[----:B------:R1:W-:Y:S02]  /*6fee0*/  STL [R1+0x2e8c], R7 ;  /* 0x002e8c0701007387 */ /* 0x0003e40000100800 */
[----:B------:R-:W2:Y:S01]  /*6fef0*/  LDL.LU R4, [R1+0x9d0] ;  /* 0x0009d00001047983 */ /* 0x000ea20000300800 */
[----:B------:R-:W2:Y:S04]  /*6ff00*/  LDL.LU R5, [R1+0x9d4] ;  /* 0x0009d40001057983 */ /* 0x000ea80000300800 */
[----:B0-----:R-:W2:Y:S01]  /*6ff10*/  LDL.LU R6, [R1+0x9d8] ;  /* 0x0009d80001067983 */ /* 0x001ea20000300800 */
[----:B-1----:R-:W2:Y:S01]  /*6ff20*/  LDL.LU R7, [R1+0x9dc] ;  /* 0x0009dc0001077983 */ /* 0x002ea20000300800 */
        /* <DEDUP_REMOVED lines=12> */
[----:B------:R0:W-:Y:S01]  /*6fff0*/  STL.64 [R1+0x380], R24 ;  /* 0x0003801801007387 */ /* 0x0001e20000100a00 */
[----:B------:R-:W-:Y:S03]  /*70000*/  STL.64 [R1+0x388], R26 ;  /* 0x0003881a01007387 */ /* 0x000fe60000100a00 */
[----:B0-----:R-:W4:Y:S01]  /*70010*/  LDL.LU.64 R24, [R1+0x2f38] ;  /* 0x002f380001187983 */ /* 0x001f220000300a00 */
[----:B------:R-:W4:Y:S02]  /*70020*/  LDL.LU.64 R14, [R1+0x2f30] ;  /* 0x002f3000010e7983 */ /* 0x000f240000300a00 */
[----:B------:R-:W4:Y:S02]  /*70030*/  LDL.LU.64 R12, [R1+0x2f28] ;  /* 0x002f2800010c7983 */ /* 0x000f240000300a00 */
[----:B------:R-:W-:Y:S01]  /*70040*/  STL.64 [R1+0x2ea0], R10 ;  /* 0x002ea00a01007387 */ /* 0x000fe20000100a00 */
[----:B------:R0:W-:Y:S04]  /*70050*/  STL.64 [R1+0x2e98], R8 ;  /* 0x002e980801007387 */ /* 0x0001e80000100a00 */
[----:B0-----:R-:W2:Y:S01]  /*70060*/  LDL.LU R8, [R1+0x2d0] ;  /* 0x0002d00001087983 */ /* 0x001ea20000300800 */
[----:B------:R-:W2:Y:S02]  /*70070*/  LDL.LU R9, [R1+0x2d4] ;  /* 0x0002d40001097983 */ /* 0x000ea40000300800 */
[----:B------:R-:W2:Y:S01]  /*70080*/  LDL.LU R10, [R1+0x2d8] ;  /* 0x0002d800010a7983 */ /* 0x000ea20000300800 */
[C---:B----4-:R-:W-:Y:S01]  /*70090*/  HMMA.16816.F32.BF16 R12, R20.reuse, R24, R12 ;  /* 0x00000018140c723c */ /* 0x050fe2000004180c */
[----:B------:R-:W-:Y:S11]  /*700a0*/  IMAD.MOV.U32 R29, RZ, RZ, R25 ;  /* 0x000000ffff1d7224 */ /* 0x000ff600078e0019 */
[----:B------:R-:W-:Y:S11]  /*700b0*/  @!UPT UIADD3 URZ, URZ, URZ, URZ ;  /* 0x0000003f3f3ff290 */ /* 0x000ff6000fffe03f */
[----:B------:R-:W-:Y:S01]  /*700c0*/  STL.64 [R1+0x370], R12 ;  /* 0x0003700c01007387 */ /* 0x000fe20000100a00 */
[----:B------:R0:W-:Y:S02]  /*700d0*/  STL.64 [R1+0x378], R14 ;  /* 0x0003780e01007387 */ /* 0x0001e40000100a00 */
[----:B0-----:R-:W-:Y:S02]  /*700e0*/  IMAD.MOV.U32 R15, RZ, RZ, R24 ;  /* 0x000000ffff0f7224 */ /* 0x001fe400078e0018 */
[----:B------:R-:W3:Y:S02]  /*700f0*/  LDL.LU.64 R24, [R1+0x2f20] ;  /* 0x002f200001187983 */ /* 0x000ee40000300a00 */
[----:B---3--:R-:W-:Y:S01]  /*70100*/  HMMA.16816.F32.BF16 R16, R20, R24, R16 ;  /* 0x000000181410723c */ /* 0x008fe20000041810 */
[----:B------:R-:W-:Y:S02]  /*70110*/  IMAD.MOV.U32 R13, RZ, RZ, R24 ;  /* 0x000000ffff0d7224 */ /* 0x000fe400078e0018 */
[----:B------:R-:W-:Y:S11]  /*70120*/  IMAD.MOV.U32 R14, RZ, RZ, R25 ;  /* 0x000000ffff0e7224 */ /* 0x000ff600078e0019 */
[----:B------:R-:W-:Y:S09]  /*70130*/  @!UPT UIADD3 URZ, URZ, URZ, URZ ;  /* 0x0000003f3f3ff290 */ /* 0x000ff2000fffe03f */
[----:B------:R0:W-:Y:S01]  /*70140*/  STL.64 [R1+0x360], R16 ;  /* 0x0003601001007387 */ /* 0x0001e20000100a00 */
[----:B------:R-:W-:Y:S03]  /*70150*/  STL.64 [R1+0x368], R18 ;  /* 0x0003681201007387 */ /* 0x000fe60000100a00 */
[----:B0-----:R-:W3:Y:S01]  /*70160*/  LDL.LU.64 R16, [R1+0x2f18] ;  /* 0x002f180001107983 */ /* 0x001ee20000300a00 */
[----:B------:R-:W2:Y:S02]  /*70170*/  LDL.LU.64 R24, [R1+0x2f10] ;  /* 0x002f100001187983 */ /* 0x000ea40000300a00 */
[----:B------:R-:W-:-:S07]  /*70180*/  IMAD.MOV.U32 R11, RZ, RZ, R3 ;  /* 0x000000ffff0b7224 */ /* 0x000fce00078e0003 */
[C---:B--2---:R-:W-:Y:S01]  /*70190*/  HMMA.16816.F32.BF16 R8, R20.reuse, R24, R8 ;  /* 0x000000181408723c */ /* 0x044fe20000041808 */
[----:B------:R-:W-:Y:S02]  /*701a0*/  IMAD.MOV.U32 R28, RZ, RZ, R24 ;  /* 0x000000ffff1c7224 */ /* 0x000fe400078e0018 */
[----:B------:R-:W-:Y:S02]  /*701b0*/  IMAD.MOV.U32 R0, RZ, RZ, R25 ;  /* 0x000000ffff007224 */ /* 0x000fe400078e0019 */
[----:B------:R-:W0:Y:S11]  /*701c0*/  LDSM.16.MT88.4 R24, [R2+0xe000] ;  /* 0x00e000000218783b */ /* 0x000e360000004200 */
[----:B------:R-:W-:Y:S07]  /*701d0*/  @!UPT UIADD3 URZ, URZ, URZ, URZ ;  /* 0x0000003f3f3ff290 */ /* 0x000fee000fffe03f */
[----:B------:R-:W-:Y:S01]  /*701e0*/  STL.64 [R1+0x350], R8 ;  /* 0x0003500801007387 */ /* 0x000fe20000100a00 */
[----:B------:R3:W-:Y:S02]  /*701f0*/  STL.64 [R1+0x358], R10 ;  /* 0x0003580a01007387 */ /* 0x0007e40000100a00 */
[----:B---3--:R-:W-:Y:S01]  /*70200*/  HMMA.16816.F32.BF16 R8, R20, R16, R4 ;  /* 0x000000101408723c */ /* 0x008fe20000041804 */
[----:B------:R-:W-:-:S06]  /*70210*/  IMAD.MOV.U32 R12, RZ, RZ, R17 ;  /* 0x000000ffff0c7224 */ /* 0x000fcc00078e0011 */
[----:B------:R-:W-:Y:S01]  /*70220*/  IMAD.MOV.U32 R5, RZ, RZ, R16 ;  /* 0x000000ffff057224 */ /* 0x000fe200078e0010 */
[----:B0-----:R-:W-:Y:S01]  /*70230*/  STL.64 [R1+0x2d00], R26 ;  /* 0x002d001a01007387 */ /* 0x001fe20000100a00 */
[----:B------:R-:W-:Y:S11]  /*70240*/  STL.64 [R1+0x2cf8], R24 ;  /* 0x002cf81801007387 */ /* 0x000ff60000100a00 */
[----:B------:R-:W-:Y:S03]  /*70250*/  @!UPT UIADD3 URZ, URZ, URZ, URZ ;  /* 0x0000003f3f3ff290 */ /* 0x000fe6000fffe03f */
[----:B------:R-:W-:Y:S01]  /*70260*/  STL.64 [R1+0x340], R8 ;  /* 0x0003400801007387 */ /* 0x000fe20000100a00 */
[----:B------:R-:W-:Y:S02]  /*70270*/  STL [R1+0x2f08], R5 ;  /* 0x002f080501007387 */ /* 0x000fe40000100800 */
[----:B------:R-:W-:Y:S02]  /*70280*/  STL.64 [R1+0x2eb8], R14 ;  /* 0x002eb80e01007387 */ /* 0x000fe40000100a00 */
[----:B------:R0:W-:Y:S02]  /*70290*/  STL.64 [R1+0x2eb0], R12 ;  /* 0x002eb00c01007387 */ /* 0x0001e40000100a00 */
[----:B0-----:R-:W2:Y:S01]  /*702a0*/  LDL.LU.64 R12, [R1] ;  /* 0x00000000010c7983 */ /* 0x001ea20000300a00 */
[----:B------:R-:W-:Y:S02]  /*702b0*/  IMAD.MOV.U32 R3, RZ, RZ, R10 ;  /* 0x000000ffff037224 */ /* 0x000fe400078e000a */
[----:B------:R-:W-:Y:S01]  /*702c0*/  IMAD.MOV.U32 R2, RZ, RZ, R11 ;  /* 0x000000ffff027224 */ /* 0x000fe200078e000b */
[----:B--2---:R0:W-:Y:S01]  /*702d0*/  STL.64 [R1+0x2ed0], R12 ;  /* 0x002ed00c01007387 */ /* 0x0041e20000100a00 */
[----:B------:R-:W2:Y:S02]  /*702e0*/  LDL.LU R8, [R1+0x960] ;  /* 0x0009600001087983 */ /* 0x000ea40000300800 */
[----:B------:R-:W2:Y:S02]  /*702f0*/  LDL.LU R9, [R1+0x964] ;  /* 0x0009640001097983 */ /* 0x000ea40000300800 */
[----:B------:R-:W3:Y:S01]  /*70300*/  LDL.LU R10, [R1+0x968] ;  /* 0x00096800010a7983 */ /* 0x000ee20000300800 */
[----:B------:R-:W3:Y:S04]  /*70310*/  LDL.LU R11, [R1+0x96c] ;  /* 0x00096c00010b7983 */ /* 0x000ee80000300800 */
[----:B0-----:R-:W4:Y:S01]  /*70320*/  LDL.LU R12, [R1+0x990] ;  /* 0x00099000010c7983 */ /* 0x001f220000300800 */
        /* <DEDUP_REMOVED lines=13> */
[----:B0-----:R-:W2:Y:S01]  /*70400*/  LDL.LU.64 R16, [R1+0x30] ;  /* 0x0000300001107983 */ /* 0x001ea20000300a00 */
[----:B------:R-:W-:Y:S02]  /*70410*/  STL.64 [R1+0x2ee0], R14 ;  /* 0x002ee00e01007387 */ /* 0x000fe40000100a00 */
[----:B----4-:R0:W-:Y:S02]  /*70420*/  STL.64 [R1+0x2ed8], R12 ;  /* 0x002ed80c01007387 */ /* 0x0101e40000100a00 */
[----:B0-----:R-:W4:Y:S04]  /*70430*/  LDL.LU.64 R12, [R1+0x20] ;  /* 0x00002000010c7983 */ /* 0x001f280000300a00 */
[----:B----4-:R0:W-:Y:S04]  /*70440*/  STL.64 [R1+0x2f00], R12 ;  /* 0x002f000c01007387 */ /* 0x0101e80000100a00 */
        /* <DEDUP_REMOVED lines=16> */
[----:B0-----:R-:W2:Y:S01]  /*70550*/  LDL.LU.64 R24, [R1+0x40] ;  /* 0x0000400001187983 */ /* 0x001ea20000300a00 */
[----:B------:R0:W-:Y:S03]  /*70560*/  STL [R1+0x2754], R2 ;  /* 0x0027540201007387 */ /* 0x0001e60000100800 */
[----:B0-----:R-:W4:Y:S01]  /*70570*/  LDL R2, [R1+0x974] ;  /* 0x0009740001027983 */ /* 0x001f220000100800 */
[----:B------:R-:W-:Y:S01]  /*70580*/  STL [R1+0x2750], R3 ;  /* 0x0027500301007387 */ /* 0x000fe20000100800 */
[C---:B--2---:R-:W-:Y:S11]  /*70590*/  HMMA.16816.F32.BF16 R4, R20.reuse, R24, R4 ;  /* 0x000000181404723c */ /* 0x044ff60000041804 */
[----:B------:R-:W-:Y:S11]  /*705a0*/  @!UPT UIADD3 URZ, URZ, URZ, URZ ;  /* 0x0000003f3f3ff290 */ /* 0x000ff6000fffe03f */
[----:B------:R-:W-:Y:S01]  /*705b0*/  @!UPT UIADD3 URZ, URZ, URZ, URZ ;  /* 0x0000003f3f3ff290 */ /* 0x000fe2000fffe03f */
[----:B------:R0:W-:Y:S01]  /*705c0*/  STL.64 [R1+0x330], R4 ;  /* 0x0003300401007387 */ /* 0x0001e20000100a00 */
[----:B------:R1:W-:Y:S03]  /*705d0*/  STL.64 [R1+0x338], R6 ;  /* 0x0003380601007387 */ /* 0x0003e60000100a00 */
[----:B0-----:R-:W2:Y:S01]  /*705e0*/  LDL.LU R5, [R1+0x2f08] ;  /* 0x002f080001057983 */ /* 0x001ea20000300800 */
[----:B-1----:R-:W-:Y:S02]  /*705f0*/  IMAD.MOV.U32 R7, RZ, RZ, R24 ;  /* 0x000000ffff077224 */ /* 0x002fe400078e0018 */
[----:B------:R-:W-:Y:S02]  /*70600*/  IMAD.MOV.U32 R4, RZ, RZ, R25 ;  /* 0x000000ffff047224 */ /* 0x000fe400078e0019 */
[----:B------:R-:W2:Y:S01]  /*70610*/  LDL.LU R24, [R1+0x100] ;  /* 0x0001000001187983 */ /* 0x000ea20000300800 */
[----:B------:R-:W2:Y:S01]  /*70620*/  LDL.LU R25, [R1+0x104] ;  /* 0x0001040001197983 */ /* 0x000ea20000300800 */
[----:B------:R-:W2:Y:S02]  /*70630*/  LDL.LU R26, [R1+0x108] ;  /* 0x00010800011a7983 */ /* 0x000ea40000300800 */
[----:B------:R-:W2:Y:S01]  /*70640*/  LDL.LU R27, [R1+0x10c] ;  /* 0x00010c00011b7983 */ /* 0x000ea20000300800 */
[C---:B------:R-:W-:Y:S01]  /*70650*/  HMMA.16816.F32.BF16 R12, R20.reuse, R16, R12 ;  /* 0x00000010140c723c */ /* 0x040fe2000004180c */
[----:B------:R-:W-:Y:S01]  /*70660*/  IMAD.MOV.U32 R6, RZ, RZ, R16 ;  /* 0x000000ffff067224 */ /* 0x000fe200078e0010 */
[----:B--2---:R-:W-:Y:S01]  /*70670*/  STL.64 [R1+0x2d38], R26 ;  /* 0x002d381a01007387 */ /* 0x004fe20000100a00 */
[----:B------:R0:W-:Y:S03]  /*70680*/  STL.64 [R1+0x2d30], R24 ;  /* 0x002d301801007387 */ /* 0x0001e60000100a00 */
[----:B0-----:R-:W2:Y:S01]  /*70690*/  LDL.LU R24, [R1+0x10] ;  /* 0x0000100001187983 */ /* 0x001ea20000300800 */
[----:B------:R-:W2:Y:S11]  /*706a0*/  LDL.LU R25, [R1+0x14] ;  /* 0x0000140001197983 */ /* 0x000eb60000300800 */
[----:B------:R-:W-:Y:S05]  /*706b0*/  @!UPT UIADD3 URZ, URZ, URZ, URZ ;  /* 0x0000003f3f3ff290 */ /* 0x000fea000fffe03f */
[----:B------:R0:W-:Y:S02]  /*706c0*/  STL.64 [R1+0x320], R12 ;  /* 0x0003200c01007387 */ /* 0x0001e40000100a00 */
[----:B------:R-:W-:Y:S02]  /*706d0*/  STL.64 [R1+0x328], R14 ;  /* 0x0003280e01007387 */ /* 0x000fe40000100a00 */
[----:B------:R-:W-:Y:S01]  /*706e0*/  IMAD.MOV.U32 R27, RZ, RZ, R17 ;  /* 0x000000ffff1b7224 */ /* 0x000fe200078e0011 */
        /* <DEDUP_REMOVED lines=17> */
[----:B------:R-:W-:Y:S03]  /*70800*/  STL.64 [R1+0x308], R14 ;  /* 0x0003080e01007387 */ /* 0x000fe60000100a00 */
[----:B0-----:R-:W3:Y:S01]  /*70810*/  LDL.LU.64 R12, [R1+0x2ed0] ;  /* 0x002ed000010c7983 */ /* 0x001ee20000300a00 */
[----:B------:R0:W-:Y:S02]  /*70820*/  STL.64 [R1+0x2d50], R24 ;  /* 0x002d501801007387 */ /* 0x0001e40000100a00 */
[----:B0-----:R-:W-:Y:S02]  /*70830*/  IMAD.MOV.U32 R24, RZ, RZ, R18 ;  /* 0x000000ffff187224 */ /* 0x001fe400078e0012 */
[----:B------:R-:W-:Y:S01]  /*70840*/  IMAD.MOV.U32 R25, RZ, RZ, R19 ;  /* 0x000000ffff197224 */ /* 0x000fe200078e0013 */
[----:B---3--:R-:W-:Y:S11]  /*70850*/  HMMA.16816.F32.BF16 R8, R20, R12, R8 ;  /* 0x0000000c1408723c */ /* 0x008ff60000041808 */
[----:B------:R-:W-:Y:S11]  /*70860*/  @!UPT UIADD3 URZ, URZ, URZ, URZ ;  /* 0x0000003f3f3ff290 */ /* 0x000ff6000fffe03f */
[----:B------:R-:W-:Y:S01]  /*70870*/  @!UPT UIADD3 URZ, URZ, URZ, URZ ;  /* 0x0000003f3f3ff290 */ /* 0x000fe2000fffe03f */
[----:B------:R-:W-:Y:S01]  /*70880*/  STL.64 [R1+0x2f0], R8 ;  /* 0x0002f00801007387 */ /* 0x000fe20000100a00 */
[----:B------:R0:W-:Y:S03]  /*70890*/  STL.64 [R1+0x2f8], R10 ;  /* 0x0002f80a01007387 */ /* 0x0001e60000100a00 */
[----:B0-----:R-:W2:Y:S01]  /*708a0*/  LDL.LU.64 R10, [R1+0x2ec8] ;  /* 0x002ec800010a7983 */ /* 0x001ea20000300a00 */
[----:B------:R-:W2:Y:S02]  /*708b0*/  LDL.LU.64 R8, [R1+0x2ec0] ;  /* 0x002ec00001087983 */ /* 0x000ea40000300a00 */
[----:B------:R-:W-:Y:S02]  /*708c0*/  IMAD.MOV.U32 R26, RZ, RZ, R12 ;  /* 0x000000ffff1a7224 */ /* 0x000fe400078e000c */
[----:B------:R-:W-:Y:S01]  /*708d0*/  IMAD.MOV.U32 R3, RZ, RZ, R13 ;  /* 0x000000ffff037224 */ /* 0x000fe200078e000d */
[----:B------:R-:W3:Y:S01]  /*708e0*/  LDL.LU.64 R14, [R1+0x2eb8] ;  /* 0x002eb800010e7983 */ /* 0x000ee20000300a00 */
[----:B------:R-:W3:Y:S02]  /*708f0*/  LDL.LU.64 R12, [R1+0x2eb0] ;  /* 0x002eb000010c7983 */ /* 0x000ee40000300a00 */
[----:B------:R-:W3:Y:S02]  /*70900*/  LDL.LU R18, [R1+0x2eac] ;  /* 0x002eac0001127983 */ /* 0x000ee40000300800 */
[----:B------:R-:W3:Y:S01]  /*70910*/  LDL.LU R19, [R1+0x2ea8] ;  /* 0x002ea80001137983 */ /* 0x000ee20000300800 */
[----:B------:R0:W-:Y:S02]  /*70920*/  STL.64 [R1+0x2d68], R24 ;  /* 0x002d681801007387 */ /* 0x0001e40000100a00 */
[----:B0-----:R-:W-:-:S02]  /*70930*/  IMAD.MOV.U32 R24, RZ, RZ, R6 ;  /* 0x000000ffff187224 */ /* 0x001fc400078e0006 */
        /* <DEDUP_REMOVED lines=8> */
[----:B------:R-:W2:Y:S02]  /*709c0*/  LDL.LU R6, [R1+0x2e90] ;  /* 0x002e900001067983 */ /* 0x000ea40000300800 */
[----:B------:R-:W-:Y:S01]  /*709d0*/  STL.64 [R1+0x2d80], R24 ;  /* 0x002d801801007387 */ /* 0x000fe20000100a00 */
[----:B---3--:R-:W-:Y:S01]  /*709e0*/  STL.64 [R1+0x2d48], R18 ;  /* 0x002d481201007387 */ /* 0x008fe20000100a00 */
[----:B------:R0:W-:Y:S03]  /*709f0*/  STL.64 [R1+0x2d40], R16 ;  /* 0x002d401001007387 */ /* 0x0001e60000100a00 */
        /* <DEDUP_REMOVED lines=16> */
[----:B------:R-:W-:Y:S01]  /*70b00*/  IMAD.MOV.U32 R25, RZ, RZ, R12 ;  /* 0x000000ffff197224 */ /* 0x000fe200078e000c */
[----:B------:R-:W4:Y:S01]  /*70b10*/  LDL.LU R5, [R1+0x2e84] ;  /* 0x002e840001057983 */ /* 0x000f220000300800 */
[----:B------:R-:W4:Y:S02]  /*70b20*/  LDL.LU R12, [R1+0x2e80] ;  /* 0x002e8000010c7983 */ /* 0x000f240000300800 */
[----:B------:R-:W-:Y:S01]  /*70b30*/  STL [R1+0x2db8], R26 ;  /* 0x002db81a01007387 */ /* 0x000fe20000100800 */
[----:B------:R0:W-:Y:S02]  /*70b40*/  STL.64 [R1+0x2db0], R24 ;  /* 0x002db01801007387 */ /* 0x0001e40000100a00 */
[----:B0-----:R-:W-:Y:S02]  /*70b50*/  IMAD.MOV.U32 R24, RZ, RZ, R13 ;  /* 0x000000ffff187224 */ /* 0x001fe400078e000d */
        /* <DEDUP_REMOVED lines=33> */
[----:B----4-:R-:W-:Y:S02]  /*70d70*/  IMAD.MOV.U32 R24, RZ, RZ, R7 ;  /* 0x000000ffff187224 */ /* 0x010fe400078e0007 */
        /* <DEDUP_REMOVED lines=57> */
[----:B------:R0:W-:Y:S01]  /*71110*/  STL.64 [R1+0x1d0], R20 ;  /* 0x0001d01401007387 */ /* 0x0001e20000100a00 */
[----:B------:R-:W-:Y:S02]  /*71120*/  STL.64 [R1+0x1d8], R22 ;  /* 0x0001d81601007387 */ /* 0x000fe40000100a00 */
[----:B0-----:R-:W-:Y:S02]  /*71130*/  IMAD.MOV.U32 R20, RZ, RZ, R28 ;  /* 0x000000ffff147224 */ /* 0x001fe400078e001c */
[----:B------:R-:W-:Y:S01]  /*71140*/  IMAD.MOV.U32 R21, RZ, RZ, R0 ;  /* 0x000000ffff157224 */ /* 0x000fe200078e0000 */
[----:B------:R-:W4:Y:S01]  /*71150*/  LDL.LU R28, [R1+0x2e4c] ;  /* 0x002e4c00011c7983 */ /* 0x000f220000300800 */
[----:B------:R-:W4:Y:S02]  /*71160*/  LDL.LU R0, [R1+0x2e48] ;  /* 0x002e480001007983 */ /* 0x000f240000300800 */
[----:B---3--:R-:W-:Y:S02]  /*71170*/  STL.64 [R1+0x2d10], R10 ;  /* 0x002d100a01007387 */ /* 0x008fe40000100a00 */
[----:B------:R0:W-:Y:S02]  /*71180*/  STL.64 [R1+0x2d08], R8 ;  /* 0x002d080801007387 */ /* 0x0001e40000100a00 */
        /* <DEDUP_REMOVED lines=38> */
[----:B0-----:R-:W2:Y:S01]  /*713f0*/  LDL.LU.64 R24, [R1+0x2dd0] ;  /* 0x002dd00001187983 */ /* 0x001ea20000300a00 */
[C---:B---3--:R-:W-:Y:S08]  /*71400*/  HMMA.16816.F32.BF16 R20, R4.reuse, R20, R8 ;  /* 0x000000140414723c */ /* 0x048ff00000041808 */
[----:B--2---:R-:W-:Y:S01]  /*71410*/  HMMA.16816.F32.BF16 R24, R4, R24, R16 ;  /* 0x000000180418723c */ /* 0x004fe20000041810 */
[----:B------:R-:W2:Y:S01]  /*71420*/  LDL.LU.64 R18, [R1+0x2dc8] ;  /* 0x002dc80001127983 */ /* 0x000ea20000300a00 */
[----:B------:R-:W2:Y:S11]  /*71430*/  LDL.LU.64 R16, [R1+0x2dc0] ;  /* 0x002dc00001107983 */ /* 0x000eb60000300a00 */
[----:B------:R-:W-:Y:S10]  /*71440*/  @!UPT UIADD3 URZ, URZ, URZ, URZ ;  /* 0x0000003f3f3ff290 */ /* 0x000ff4000fffe03f */
[----:B------:R-:W-:Y:S01]  /*71450*/  STL.64 [R1+0x170], R24 ;  /* 0x0001701801007387 */ /* 0x000fe20000100a00 */
[----:B------:R0:W-:Y:S03]  /*71460*/  STL.64 [R1+0x178], R26 ;  /* 0x0001781a01007387 */ /* 0x0001e60000100a00 */
[----:B0-----:R-:W3:Y:S01]  /*71470*/  LDL.LU R26, [R1+0x2db8] ;  /* 0x002db800011a7983 */ /* 0x001ee20000300800 */
[----:B------:R-:W2:Y:S02]  /*71480*/  LDL.LU.64 R24, [R1+0x2db0] ;  /* 0x002db00001187983 */ /* 0x000ea40000300a00 */
[----:B------:R-:W2:Y:S02]  /*71490*/  LDL.LU R8, [R1+0x5a0] ;  /* 0x0005a00001087983 */ /* 0x000ea40000300800 */
[----:B------:R-:W-:Y:S01]  /*714a0*/  STL.64 [R1+0x160], R20 ;  /* 0x0001601401007387 */ /* 0x000fe20000100a00 */
[----:B------:R-:W-:Y:S02]  /*714b0*/  STL.64 [R1+0x168], R22 ;  /* 0x0001681601007387 */ /* 0x000fe40000100a00 */
[----:B------:R-:W0:Y:S04]  /*714c0*/  LDSM.16.MT88.4 R20, [R2+0xe080] ;  /* 0x00e080000214783b */ /* 0x000e280000004200 */
[----:B------:R-:W4:Y:S02]  /*714d0*/  LDL.LU R9, [R1+0x5a4] ;  /* 0x0005a40001097983 */ /* 0x000f240000300800 */
[----:B------:R-:W4:Y:S01]  /*714e0*/  LDL.LU R10, [R1+0x5a8] ;  /* 0x0005a800010a7983 */ /* 0x000f220000300800 */
[----:B------:R-:W4:Y:S04]  /*714f0*/  LDL.LU R11, [R1+0x5ac] ;  /* 0x0005ac00010b7983 */ /* 0x000f280000300800 */
[----:B0-----:R-:W-:Y:S01]  /*71500*/  STL.64 [R1+0x2b80], R22 ;  /* 0x002b801601007387 */ /* 0x001fe20000100a00 */
[----:B------:R3:W-:Y:S02]  /*71510*/  STL.64 [R1+0x2b78], R20 ;  /* 0x002b781401007387 */ /* 0x0007e40000100a00 */
[----:B---3--:R-:W-:-:S02]  /*71520*/  IMAD.MOV.U32 R20, RZ, RZ, R26 ;  /* 0x000000ffff147224 */ /* 0x008fc400078e001a */
        /* <DEDUP_REMOVED lines=30> */
[----:B------:R-:W3:Y:S11]  /*71710*/  LDL.LU.64 R16, [R1+0x2d40] ;  /* 0x002d400001107983 */ /* 0x000ef60000300a00 */
[----:B------:R-:W-:Y:S09]  /*71720*/  @!UPT UIADD3 URZ, URZ, URZ, URZ ;  /* 0x0000003f3f3ff290 */ /* 0x000ff2000fffe03f */
[----:B------:R-:W-:Y:S01]  /*71730*/  STL.64 [R1+0x110], R24 ;  /* 0x0001101801007387 */ /* 0x000fe20000100a00 */
[----:B------:R0:W-:Y:S03]  /*71740*/  STL.64 [R1+0x118], R26 ;  /* 0x0001181a01007387 */ /* 0x0001e60000100a00 */
[----:B0-----:R-:W2:Y:S01]  /*71750*/  LDL.LU.64 R26, [R1+0x2d38] ;  /* 0x002d3800011a7983 */ /* 0x001ea20000300a00 */
[----:B------:R-:W2:Y:S02]  /*71760*/  LDL.LU.64 R24, [R1+0x2d30] ;  /* 0x002d300001187983 */ /* 0x000ea40000300a00 */
[----:B------:R-:W-:-:S07]  /*71770*/  IMAD.MOV.U32 R21, RZ, RZ, R3 ;  /* 0x000000ffff157224 */ /* 0x000fce00078e0003 */
[C---:B--2---:R-:W-:Y:S01]  /*71780*/  HMMA.16816.F32.BF16 R20, R4.reuse, R20, R24 ;  /* 0x000000140414723c */ /* 0x044fe20000041818 */
[----:B------:R-:W3:Y:S01]  /*71790*/  LDL.LU.64 R26, [R1+0x2d28] ;  /* 0x002d2800011a7983 */ /* 0x000ee20000300a00 */
[----:B------:R-:W3:Y:S11]  /*717a0*/  LDL.LU.64 R24, [R1+0x2d20] ;  /* 0x002d200001187983 */ /* 0x000ef60000300a00 */
[----:B------:R-:W-:Y:S10]  /*717b0*/  @!UPT UIADD3 URZ, URZ, URZ, URZ ;  /* 0x0000003f3f3ff290 */ /* 0x000ff4000fffe03f */
[----:B------:R-:W-:Y:S01]  /*717c0*/  STL.64 [R1+0x100], R20 ;  /* 0x0001001401007387 */ /* 0x000fe20000100a00 */
[----:B------:R3:W-:Y:S02]  /*717d0*/  STL.64 [R1+0x108], R22 ;  /* 0x0001081601007387 */ /* 0x0007e40000100a00 */
[----:B---3--:R-:W-:Y:S01]  /*717e0*/  HMMA.16816.F32.BF16 R20, R4, R16, R24 ;  /* 0x000000100414723c */ /* 0x008fe20000041818 */
[----:B------:R-:W2:Y:S11]  /*717f0*/  LDL.LU R24, [R1+0xd0] ;  /* 0x0000d00001187983 */ /* 0x000eb60000300800 */
[----:B------:R-:W-:Y:S11]  /*71800*/  @!UPT UIADD3 URZ, URZ, URZ, URZ ;  /* 0x0000003f3f3ff290 */ /* 0x000ff6000fffe03f */
[----:B------:R-:W-:Y:S01]  /*71810*/  STL.64 [R1+0xf0], R20 ;  /* 0x0000f01401007387 */ /* 0x000fe20000100a00 */
[----:B------:R0:W-:Y:S02]  /*71820*/  STL.64 [R1+0xf8], R22 ;  /* 0x0000f81601007387 */ /* 0x0001e40000100a00 */
[----:B------:R-:W2:Y:S02]  /*71830*/  LDL.LU R25, [R1+0xd4] ;  /* 0x0000d40001197983 */ /* 0x000ea40000300800 */
[----:B------:R-:W2:Y:S01]  /*71840*/  LDL.LU R26, [R1+0xd8] ;  /* 0x0000d800011a7983 */ /* 0x000ea20000300800 */
[----:B------:R-:W2:Y:S04]  /*71850*/  LDL.LU R27, [R1+0xdc] ;  /* 0x0000dc00011b7983 */ /* 0x000ea80000300800 */
[----:B0-----:R-:W3:Y:S04]  /*71860*/  LDL.64 R22, [R1+0x78] ;  /* 0x0000780001167983 */ /* 0x001ee80000100a00 */
[----:B---3--:R0:W-:Y:S01]  /*71870*/  STL.64 [R1+0x2c70], R22 ;  /* 0x002c701601007387 */ /* 0x0081e20000100a00 */
[----:B------:R-:W3:Y:S02]  /*71880*/  LDL.LU R20, [R1+0x550] ;  /* 0x0005500001147983 */ /* 0x000ee40000300800 */
[----:B------:R-:W3:Y:S01]  /*71890*/  LDL.LU R21, [R1+0x554] ;  /* 0x0005540001157983 */ /* 0x000ee20000300800 */
[----:B0-----:R-:W2:Y:S01]  /*718a0*/  LDL.LU R22, [R1+0x558] ;  /* 0x0005580001167983 */ /* 0x001ea20000300800 */
[----:B----4-:R-:W-:-:S02]  /*718b0*/  IMAD.MOV.U32 R23, RZ, RZ, R0 ;  /* 0x000000ffff177224 */ /* 0x010fc400078e0000 */
[----:B------:R-:W4:Y:S03]  /*718c0*/  LDL.LU R0, [R1+0x2d18] ;  /* 0x002d180001007983 */ /* 0x000f260000300800 */
[----:B--2---:R0:W-:Y:S01]  /*718d0*/  STL.64 [R1+0x2c80], R22 ;  /* 0x002c801601007387 */ /* 0x0041e20000100a00 */
[----:B---3--:R-:W-:Y:S03]  /*718e0*/  STL.64 [R1+0x2c78], R20 ;  /* 0x002c781401007387 */ /* 0x008fe60000100a00 */
[----:B0-----:R-:W2:Y:S04]  /*718f0*/  LDL R22, [R1+0x98] ;  /* 0x0000980001167983 */ /* 0x001ea80000100800 */
[----:B------:R-:W2:Y:S04]  /*71900*/  LDL R23, [R1+0x9c] ;  /* 0x00009c0001177983 */ /* 0x000ea80000100800 */
[----:B--2---:R0:W-:Y:S04]  /*71910*/  STL.64 [R1+0x2c98], R22 ;  /* 0x002c981601007387 */ /* 0x0041e80000100a00 */
        /* <DEDUP_REMOVED lines=8> */
[----:B----4-:R-:W-:-:S07]  /*719a0*/  IMAD.MOV.U32 R23, RZ, RZ, R0 ;  /* 0x000000ffff177224 */ /* 0x010fce00078e0000 */
[----:B------:R-:W-:Y:S02]  /*719b0*/  STL.64 [R1+0xe0], R8 ;  /* 0x0000e00801007387 */ /* 0x000fe40000100a00 */
[----:B------:R0:W-:Y:S02]  /*719c0*/  STL [R1+0xec], R11 ;  /* 0x0000ec0b01007387 */ /* 0x0001e40000100800 */
[----:B------:R-:W-:Y:S02]  /*719d0*/  IMAD.MOV.U32 R0, RZ, RZ, R10 ;  /* 0x000000ffff007224 */ /* 0x000fe400078e000a */
[----:B0-----:R-:W3:Y:S01]  /*719e0*/  LDL.LU.64 R10, [R1+0x2d10] ;  /* 0x002d1000010a7983 */ /* 0x001ee20000300a00 */
[----:B------:R-:W4:Y:S02]  /*719f0*/  LDL.LU.64 R8, [R1+0x2d08] ;  /* 0x002d080001087983 */ /* 0x000f240000300a00 */
[----:B------:R0:W-:Y:S02]  /*71a00*/  STL.64 [R1+0x2cb8], R14 ;  /* 0x002cb80e01007387 */ /* 0x0001e40000100a00 */
[----:B------:R-:W2:Y:S01]  /*71a10*/  LDL.LU R12, [R1+0x580] ;  /* 0x00058000010c7983 */ /* 0x000ea20000300800 */
[----:B------:R-:W2:Y:S04]  /*71a20*/  LDL.LU R13, [R1+0x584] ;  /* 0x00058400010d7983 */ /* 0x000ea80000300800 */
[----:B0-----:R-:W2:Y:S01]  /*71a30*/  LDL.LU R14, [R1+0x588] ;  /* 0x00058800010e7983 */ /* 0x001ea20000300800 */
[----:B------:R-:W2:Y:S01]  /*71a40*/  LDL.LU R15, [R1+0x58c] ;  /* 0x00058c00010f7983 */ /* 0x000ea20000300800 */
[----:B----4-:R-:W-:Y:S02]  /*71a50*/  HMMA.16816.F32.BF16 R4, R4, R8, R24 ;  /* 0x000000080404723c */ /* 0x010fe40000041818 */
[----:B--2---:R0:W-:Y:S01]  /*71a60*/  STL.64 [R1+0x2cd0], R14 ;  /* 0x002cd00e01007387 */ /* 0x0041e20000100a00 */
[----:B------:R-:W-:Y:S03]  /*71a70*/  STL.64 [R1+0x2cc8], R12 ;  /* 0x002cc80c01007387 */ /* 0x000fe60000100a00 */
[----:B0-----:R-:W2:Y:S01]  /*71a80*/  LDL.64 R14, [R1+0xc8] ;  /* 0x0000c800010e7983 */ /* 0x001ea20000100a00 */
[----:B------:R-:W-:Y:S02]  /*71a90*/  STL [R1+0x24f0], R0 ;  /* 0x0024f00001007387 */ /* 0x000fe40000100800 */
[----:B------:R-:W2:Y:S02]  /*71aa0*/  LDL.LU.64 R26, [R1+0x2d00] ;  /* 0x002d0000011a7983 */ /* 0x000ea40000300a00 */
[----:B------:R-:W2:Y:S11]  /*71ab0*/  LDL.LU.64 R24, [R1+0x2cf8] ;  /* 0x002cf80001187983 */ /* 0x000eb60000300a00 */
[----:B------:R-:W-:Y:S01]  /*71ac0*/  @!UPT UIADD3 URZ, URZ, URZ, URZ ;  /* 0x0000003f3f3ff290 */ /* 0x000fe2000fffe03f */
[----:B------:R0:W-:Y:S01]  /*71ad0*/  STL.64 [R1+0xd0], R4 ;  /* 0x0000d00401007387 */ /* 0x0001e20000100a00 */
[----:B------:R1:W-:Y:S02]  /*71ae0*/  STL.64 [R1+0xd8], R6 ;  /* 0x0000d80601007387 */ /* 0x0003e40000100a00 */
[----:B0-----:R-:W-:Y:S02]  /*71af0*/  IMAD.MOV.U32 R4, RZ, RZ, R28 ;  /* 0x000000ffff047224 */ /* 0x001fe400078e001c */
[----:B-1----:R-:W-:Y:S02]  /*71b00*/  IMAD.MOV.U32 R6, RZ, RZ, R19 ;  /* 0x000000ffff067224 */ /* 0x002fe400078e0013 */
[----:B------:R-:W-:Y:S01]  /*71b10*/  IMAD.MOV.U32 R7, RZ, RZ, R18 ;  /* 0x000000ffff077224 */ /* 0x000fe200078e0012 */
[----:B------:R-:W4:Y:S01]  /*71b20*/  LDL.LU R28, [R1+0x2cf4] ;  /* 0x002cf400011c7983 */ /* 0x000f220000300800 */
[----:B------:R-:W-:Y:S02]  /*71b30*/  IMAD.MOV.U32 R5, RZ, RZ, R29 ;  /* 0x000000ffff057224 */ /* 0x000fe400078e001d */
[----:B------:R-:W4:Y:S02]  /*71b40*/  LDL.LU R29, [R1+0x2cf0] ;  /* 0x002cf000011d7983 */ /* 0x000f240000300800 */
[----:B------:R-:W4:Y:S01]  /*71b50*/  LDL.LU R19, [R1+0x2cec] ;  /* 0x002cec0001137983 */ /* 0x000f220000300800 */
[----:B------:R-:W4:Y:S01]  /*71b60*/  LDL.LU R18, [R1+0x2ce8] ;  /* 0x002ce80001127983 */ /* 0x000f220000300800 */
[----:B------:R-:W-:Y:S02]  /*71b70*/  STL.64 [R1+0x2c90], R6 ;  /* 0x002c900601007387 */ /* 0x000fe40000100a00 */
[----:B------:R0:W-:Y:S02]  /*71b80*/  STL.64 [R1+0x2c88], R4 ;  /* 0x002c880401007387 */ /* 0x0001e40000100a00 */
[----:B0-----:R-:W4:Y:S01]  /*71b90*/  LDL.LU R4, [R1+0x560] ;  /* 0x0005600001047983 */ /* 0x001f220000300800 */
[----:B------:R-:W4:Y:S02]  /*71ba0*/  LDL.LU R5, [R1+0x564] ;  /* 0x0005640001057983 */ /* 0x000f240000300800 */
[----:B---3--:R-:W-:-:S02]  /*71bb0*/  IMAD.MOV.U32 R6, RZ, RZ, R10 ;  /* 0x000000ffff067224 */ /* 0x008fc400078e000a */
[----:B------:R-:W-:Y:S01]  /*71bc0*/  IMAD.MOV.U32 R7, RZ, RZ, R11 ;  /* 0x000000ffff077224 */ /* 0x000fe200078e000b */
[----:B------:R-:W3:Y:S01]  /*71bd0*/  LDL.LU R10, [R1+0x2ce4] ;  /* 0x002ce400010a7983 */ /* 0x000ee20000300800 */
[----:B------:R-:W3:Y:S03]  /*71be0*/  LDL.LU R11, [R1+0x2ce0] ;  /* 0x002ce000010b7983 */ /* 0x000ee60000300800 */
[----:B------:R-:W-:Y:S01]  /*71bf0*/  STL.64 [R1+0x2ca8], R6 ;  /* 0x002ca80601007387 */ /* 0x000fe20000100a00 */
[----:B--2---:R-:W-:Y:S01]  /*71c00*/  HMMA.16816.F32.BF16 R20, R24, R14, R20 ;  /* 0x0000000e1814723c */ /* 0x004fe20000041814 */
[----:B------:R-:W-:Y:S02]  /*71c10*/  IMAD.MOV.U32 R16, RZ, RZ, R14 ;  /* 0x000000ffff107224 */ /* 0x000fe400078e000e */
[----:B------:R-:W-:Y:S01]  /*71c20*/  IMAD.MOV.U32 R8, RZ, RZ, R15 ;  /* 0x000000ffff087224 */ /* 0x000fe200078e000f */
[----:B----4-:R0:W-:Y:S02]  /*71c30*/  STL.64 [R1+0x2ca0], R4 ;  /* 0x002ca00401007387 */ /* 0x0101e40000100a00 */
[----:B0-----:R-:W-:-:S02]  /*71c40*/  IMAD.MOV.U32 R4, RZ, RZ, R18 ;  /* 0x000000ffff047224 */ /* 0x001fc400078e0012 */
[----:B------:R-:W-:Y:S01]  /*71c50*/  IMAD.MOV.U32 R5, RZ, RZ, R19 ;  /* 0x000000ffff057224 */ /* 0x000fe200078e0013 */
[----:B------:R-:W2:Y:S01]  /*71c60*/  LDL.LU R18, [R1+0x2cdc] ;  /* 0x002cdc0001127983 */ /* 0x000ea20000300800 */
[----:B------:R-:W2:Y:S02]  /*71c70*/  LDL.LU R19, [R1+0x2cd8] ;  /* 0x002cd80001137983 */ /* 0x000ea40000300800 */
[----:B------:R-:W4:Y:S02]  /*71c80*/  LDL.LU.64 R14, [R1+0x2cd0] ;  /* 0x002cd000010e7983 */ /* 0x000f240000300a00 */
[----:B------:R-:W4:Y:S09]  /*71c90*/  LDL.LU.64 R12, [R1+0x2cc8] ;  /* 0x002cc800010c7983 */ /* 0x000f320000300a00 */
[----:B------:R-:W-:Y:S01]  /*71ca0*/  STL.64 [R1+0xdc0], R20 ;  /* 0x000dc01401007387 */ /* 0x000fe20000100a00 */
[----:B------:R0:W-:Y:S03]  /*71cb0*/  STL.64 [R1+0xdc8], R22 ;  /* 0x000dc81601007387 */ /* 0x0001e60000100a00 */
[----:B0-----:R-:W4:Y:S01]  /*71cc0*/  LDL.LU.64 R22, [R1+0x2cc0] ;  /* 0x002cc00001167983 */ /* 0x001f220000300a00 */
[----:B------:R-:W-:-:S02]  /*71cd0*/  IMAD.MOV.U32 R7, RZ, RZ, R28 ;  /* 0x000000ffff077224 */ /* 0x000fc400078e001c */
[----:B------:R-:W-:Y:S02]  /*71ce0*/  IMAD.MOV.U32 R6, RZ, RZ, R29 ;  /* 0x000000ffff067224 */ /* 0x000fe400078e001d */
[----:B------:R-:W-:Y:S02]  /*71cf0*/  IMAD.MOV.U32 R28, RZ, RZ, R20 ;  /* 0x000000ffff1c7224 */ /* 0x000fe400078e0014 */
[----:B------:R-:W-:Y:S01]  /*71d00*/  IMAD.MOV.U32 R29, RZ, RZ, R21 ;  /* 0x000000ffff1d7224 */ /* 0x000fe200078e0015 */
[C---:B----4-:R-:W-:Y:S01]  /*71d10*/  HMMA.16816.F32.BF16 R12, R24.reuse, R22, R12 ;  /* 0x00000016180c723c */ /* 0x050fe2000004180c */
[----:B--2---:R0:W-:Y:S01]  /*71d20*/  STL.64 [R1+0x2bb0], R18 ;  /* 0x002bb01201007387 */ /* 0x0041e20000100a00 */
[----:B------:R-:W-:Y:S02]  /*71d30*/  STL [R1+0x2ba8], R16 ;  /* 0x002ba81001007387 */ /* 0x000fe40000100800 */
[----:B------:R-:W-:Y:S01]  /*71d40*/  IMAD.MOV.U32 R9, RZ, RZ, R23 ;  /* 0x000000ffff097224 */ /* 0x000fe200078e0017 */
[----:B0-----:R-:W2:Y:S01]  /*71d50*/  LDL.64 R18, [R1+0x88] ;  /* 0x0000880001127983 */ /* 0x001ea20000100a00 */
[----:B------:R-:W-:Y:S02]  /*71d60*/  STL [R1+0x21ec], R28 ;  /* 0x0021ec1c01007387 */ /* 0x000fe40000100800 */
[----:B------:R-:W-:Y:S11]  /*71d70*/  STL [R1+0x21e8], R29 ;  /* 0x0021e81d01007387 */ /* 0x000ff60000100800 */
[----:B------:R-:W-:Y:S04]  /*71d80*/  @!UPT UIADD3 URZ, URZ, URZ, URZ ;  /* 0x0000003f3f3ff290 */ /* 0x000fe8000fffe03f */
[----:B------:R0:W-:Y:S01]  /*71d90*/  STL.64 [R1+0xdb0], R12 ;  /* 0x000db00c01007387 */ /* 0x0001e20000100a00 */
[----:B------:R1:W-:Y:S02]  /*71da0*/  STL.64 [R1+0xdb8], R14 ;  /* 0x000db80e01007387 */ /* 0x0003e40000100a00 */
[----:B0-----:R-:W-:Y:S01]  /*71db0*/  IMAD.MOV.U32 R12, RZ, RZ, R22 ;  /* 0x000000ffff0c7224 */ /* 0x001fe200078e0016 */
[----:B-1----:R-:W4:Y:S01]  /*71dc0*/  LDL.LU.64 R14, [R1+0x2cb8] ;  /* 0x002cb800010e7983 */ /* 0x002f220000300a00 */
        /* <DEDUP_REMOVED lines=27> */
[----:B0-----:R-:W2:Y:S01]  /*71f80*/  LDL.LU.64 R22, [R1+0x2c70] ;  /* 0x002c700001167983 */ /* 0x001ea20000300a00 */
[----:B------:R-:W-:Y:S02]  /*71f90*/  IMAD.MOV.U32 R12, RZ, RZ, R19 ;  /* 0x000000ffff0c7224 */ /* 0x000fe400078e0013 */
[----:B------:R-:W-:-:S03]  /*71fa0*/  IMAD.MOV.U32 R9, RZ, RZ, R18 ;  /* 0x000000ffff097224 */ /* 0x000fc600078e0012 */
[----:B------:R-:W-:Y:S02]  /*71fb0*/  STL [R1+0x2b64], R12 ;  /* 0x002b640c01007387 */ /* 0x000fe40000100800 */
[----:B------:R-:W-:Y:S02]  /*71fc0*/  STL [R1+0x2b60], R9 ;  /* 0x002b600901007387 */ /* 0x000fe40000100800 */
[----:B---3--:R-:W-:Y:S02]  /*71fd0*/  STL.64 [R1+0x2c40], R10 ;  /* 0x002c400a01007387 */ /* 0x008fe40000100a00 */
[----:B------:R-:W-:Y:S01]  /*71fe0*/  STL [R1+0x2c38], R8 ;  /* 0x002c380801007387 */ /* 0x000fe20000100800 */
        /* <DEDUP_REMOVED lines=10> */
[----:B------:R-:W0:Y:S04]  /*72090*/  LDSM.16.MT88.4 R4, [R2+0xe100] ;  /* 0x00e100000204783b */ /* 0x000e280000004200 */
[----:B---3--:R4:W-:Y:S01]  /*720a0*/  STL.64 [R1+0x2b90], R22 ;  /* 0x002b901601007387 */ /* 0x0089e20000100a00 */
[----:B--2---:R1:W-:Y:S02]  /*720b0*/  STL.64 [R1+0x2b88], R20 ;  /* 0x002b881401007387 */ /* 0x0043e40000100a00 */
[----:B----4-:R-:W-:Y:S01]  /*720c0*/  IMAD.MOV.U32 R22, RZ, RZ, R15 ;  /* 0x000000ffff167224 */ /* 0x010fe200078e000f */
[----:B-1----:R-:W2:Y:S01]  /*720d0*/  LDL.LU R20, [R1+0x860] ;  /* 0x0008600001147983 */ /* 0x002ea20000300800 */
[----:B------:R-:W2:Y:S02]  /*720e0*/  LDL.LU R21, [R1+0x864] ;  /* 0x0008640001157983 */ /* 0x000ea40000300800 */
[----:B------:R-:W3:Y:S02]  /*720f0*/  LDL.LU R15, [R1+0x2c6c] ;  /* 0x002c6c00010f7983 */ /* 0x000ee40000300800 */
[----:B------:R-:W-:-:S02]  /*72100*/  IMAD.MOV.U32 R23, RZ, RZ, R14 ;  /* 0x000000ffff177224 */ /* 0x000fc400078e000e */
[----:B------:R-:W4:Y:S01]  /*72110*/  LDL.LU R14, [R1+0x2c68] ;  /* 0x002c6800010e7983 */ /* 0x000f220000300800 */
[----:B------:R-:W2:Y:S03]  /*72120*/  LDL.64 R18, [R1+0x8] ;  /* 0x0000080001127983 */ /* 0x000ea60000100a00 */
[----:B--2---:R1:W-:Y:S01]  /*72130*/  STL.64 [R1+0x2bc8], R18 ;  /* 0x002bc81201007387 */ /* 0x0043e20000100a00 */
[----:B------:R-:W2:Y:S02]  /*72140*/  LDL.LU R16, [R1+0x890] ;  /* 0x0008900001107983 */ /* 0x000ea40000300800 */
[----:B------:R-:W2:Y:S01]  /*72150*/  LDL.LU R17, [R1+0x894] ;  /* 0x0008940001117983 */ /* 0x000ea20000300800 */
[----:B-1----:R-:W2:Y:S01]  /*72160*/  LDL.LU R18, [R1+0x898] ;  /* 0x0008980001127983 */ /* 0x002ea20000300800 */
[----:B------:R-:W2:Y:S03]  /*72170*/  LDL.LU R19, [R1+0x89c] ;  /* 0x00089c0001137983 */ /* 0x000ea60000300800 */
[----:B--2---:R1:W-:Y:S01]  /*72180*/  STL.64 [R1+0x2bd8], R18 ;  /* 0x002bd81201007387 */ /* 0x0043e20000100a00 */
[----:B------:R-:W-:Y:S03]  /*72190*/  STL.64 [R1+0x2bd0], R16 ;  /* 0x002bd01001007387 */ /* 0x000fe60000100a00 */
[----:B-1----:R-:W2:Y:S04]  /*721a0*/  LDL.64 R18, [R1+0x28] ;  /* 0x0000280001127983 */ /* 0x002ea80000100a00 */
[----:B--2---:R1:W-:Y:S04]  /*721b0*/  STL.64 [R1+0x2bf0], R18 ;  /* 0x002bf01201007387 */ /* 0x0043e80000100a00 */
[----:B-1----:R-:W2:Y:S04]  /*721c0*/  LDL.64 R18, [R1+0x38] ;  /* 0x0000380001127983 */ /* 0x002ea80000100a00 */
[----:B--2---:R-:W-:Y:S01]  /*721d0*/  STL.64 [R1+0x2c08], R18 ;  /* 0x002c081201007387 */ /* 0x004fe20000100a00 */
[----:B------:R-:W-:Y:S02]  /*721e0*/  STL.64 [R1+0x2ba0], R22 ;  /* 0x002ba01601007387 */ /* 0x000fe40000100a00 */
[----:B------:R1:W-:Y:S02]  /*721f0*/  STL.64 [R1+0x2b98], R20 ;  /* 0x002b981401007387 */ /* 0x0003e40000100a00 */
[----:B-1----:R-:W2:Y:S01]  /*72200*/  LDL.LU R20, [R1+0x870] ;  /* 0x0008700001147983 */ /* 0x002ea20000300800 */
[----:B------:R-:W2:Y:S02]  /*72210*/  LDL.LU R21, [R1+0x874] ;  /* 0x0008740001157983 */ /* 0x000ea40000300800 */
[----:B------:R-:W2:Y:S02]  /*72220*/  LDL.LU R22, [R1+0x878] ;  /* 0x0008780001167983 */ /* 0x000ea40000300800 */
[----:B------:R-:W2:Y:S01]  /*72230*/  LDL.LU R23, [R1+0x87c] ;  /* 0x00087c0001177983 */ /* 0x000ea20000300800 */
[----:B------:R-:W2:Y:S04]  /*72240*/  LDL.64 R18, [R1+0x48] ;  /* 0x0000480001127983 */ /* 0x000ea80000100a00 */
[----:B--2---:R1:W-:Y:S04]  /*72250*/  STL.64 [R1+0x2c20], R18 ;  /* 0x002c201201007387 */ /* 0x0043e80000100a00 */
[----:B-1----:R-:W2:Y:S04]  /*72260*/  LDL.64 R18, [R1+0x58] ;  /* 0x0000580001127983 */ /* 0x002ea80000100a00 */
[----:B--2---:R-:W-:Y:S01]  /*72270*/  STL.64 [R1+0x2c48], R18 ;  /* 0x002c481201007387 */ /* 0x004fe20000100a00 */
[----:B------:R-:W-:Y:S02]  /*72280*/  STL.64 [R1+0x2bc0], R22 ;  /* 0x002bc01601007387 */ /* 0x000fe40000100a00 */
[----:B------:R1:W-:Y:S02]  /*72290*/  STL.64 [R1+0x2bb8], R20 ;  /* 0x002bb81401007387 */ /* 0x0003e40000100a00 */
[----:B-1----:R-:W2:Y:S01]  /*722a0*/  LDL.LU R20, [R1+0x880] ;  /* 0x0008800001147983 */ /* 0x002ea20000300800 */
[----:B------:R-:W2:Y:S02]  /*722b0*/  LDL.LU R21, [R1+0x884] ;  /* 0x0008840001157983 */ /* 0x000ea40000300800 */
[----:B----4-:R-:W-:-:S02]  /*722c0*/  IMAD.MOV.U32 R22, RZ, RZ, R14 ;  /* 0x000000ffff167224 */ /* 0x010fc400078e000e */
[----:B---3--:R-:W-:Y:S01]  /*722d0*/  IMAD.MOV.U32 R23, RZ, RZ, R15 ;  /* 0x000000ffff177224 */ /* 0x008fe200078e000f */
[----:B------:R-:W3:Y:S01]  /*722e0*/  LDL.LU R14, [R1+0x2c64] ;  /* 0x002c6400010e7983 */ /* 0x000ee20000300800 */
[----:B------:R-:W4:Y:S02]  /*722f0*/  LDL.LU R15, [R1+0x2c60] ;  /* 0x002c6000010f7983 */ /* 0x000f240000300800 */
[----:B------:R-:W3:Y:S02]  /*72300*/  LDL.LU R16, [R1+0x8e0] ;  /* 0x0008e00001107983 */ /* 0x000ee40000300800 */
[----:B------:R-:W3:Y:S01]  /*72310*/  LDL.LU R17, [R1+0x8e4] ;  /* 0x0008e40001117983 */ /* 0x000ee20000300800 */
[----:B------:R-:W3:Y:S01]  /*72320*/  LDL.LU R18, [R1+0x8e8] ;  /* 0x0008e80001127983 */ /* 0x000ee20000300800 */
[----:B------:R-:W3:Y:S02]  /*72330*/  LDL.LU R19, [R1+0x8ec] ;  /* 0x0008ec0001137983 */ /* 0x000ee40000300800 */
[----:B------:R-:W3:Y:S02]  /*72340*/  LDL.64 R10, [R1+0x68] ;  /* 0x00006800010a7983 */ /* 0x000ee40000100a00 */
[----:B------:R-:W-:Y:S01]  /*72350*/  STL.64 [R1+0x2be8], R22 ;  /* 0x002be81601007387 */ /* 0x000fe20000100a00 */
[----:B--2---:R1:W-:Y:S04]  /*72360*/  STL.64 [R1+0x2be0], R20 ;  /* 0x002be01401007387 */ /* 0x0043e80000100a00 */
[----:B-1----:R-:W2:Y:S01]  /*72370*/  LDL.LU R20, [R1+0x8a0] ;  /* 0x0008a00001147983 */ /* 0x002ea20000300800 */
[----:B------:R-:W2:Y:S02]  /*72380*/  LDL.LU R21, [R1+0x8a4] ;  /* 0x0008a40001157983 */ /* 0x000ea40000300800 */
[----:B------:R-:W2:Y:S02]  /*72390*/  LDL.LU R22, [R1+0x8a8] ;  /* 0x0008a80001167983 */ /* 0x000ea40000300800 */
[----:B------:R-:W2:Y:S02]  /*723a0*/  LDL.LU R23, [R1+0x8ac] ;  /* 0x0008ac0001177983 */ /* 0x000ea40000300800 */
[----:B--2---:R-:W-:Y:S01]  /*723b0*/  STL.64 [R1+0x2c00], R22 ;  /* 0x002c001601007387 */ /* 0x004fe20000100a00 */
[----:B------:R1:W-:Y:S03]  /*723c0*/  STL.64 [R1+0x2bf8], R20 ;  /* 0x002bf81401007387 */ /* 0x0003e60000100a00 */
[----:B-1----:R-:W2:Y:S01]  /*723d0*/  LDL.LU R20, [R1+0x8b0] ;  /* 0x0008b00001147983 */ /* 0x002ea20000300800 */
[----:B------:R-:W2:Y:S02]  /*723e0*/  LDL.LU R21, [R1+0x8b4] ;  /* 0x0008b40001157983 */ /* 0x000ea40000300800 */
[----:B----4-:R-:W-:-:S02]  /*723f0*/  IMAD.MOV.U32 R22, RZ, RZ, R15 ;  /* 0x000000ffff167224 */ /* 0x010fc400078e000f */
[----:B---3--:R-:W-:Y:S01]  /*72400*/  IMAD.MOV.U32 R23, RZ, RZ, R14 ;  /* 0x000000ffff177224 */ /* 0x008fe200078e000e */
[----:B------:R-:W3:Y:S01]  /*72410*/  LDL.LU R15, [R1+0x2c5c] ;  /* 0x002c5c00010f7983 */ /* 0x000ee20000300800 */
[----:B------:R-:W4:Y:S03]  /*72420*/  LDL.LU R14, [R1+0x2c58] ;  /* 0x002c5800010e7983 */ /* 0x000f260000300800 */
[----:B------:R-:W-:Y:S04]  /*72430*/  STL.64 [R1+0x2c18], R22 ;  /* 0x002c181601007387 */ /* 0x000fe80000100a00 */
[----:B--2---:R1:W-:Y:S04]  /*72440*/  STL.64 [R1+0x2c10], R20 ;  /* 0x002c101401007387 */ /* 0x0043e80000100a00 */
[----:B-1----:R-:W2:Y:S01]  /*72450*/  LDL.LU R20, [R1+0x8c0] ;  /* 0x0008c00001147983 */ /* 0x002ea20000300800 */
[----:B------:R-:W2:Y:S02]  /*72460*/  LDL.LU R21, [R1+0x8c4] ;  /* 0x0008c40001157983 */ /* 0x000ea40000300800 */
[----:B------:R-:W2:Y:S02]  /*72470*/  LDL.LU R22, [R1+0x8c8] ;  /* 0x0008c80001167983 */ /* 0x000ea40000300800 */
[----:B------:R-:W2:Y:S01]  /*72480*/  LDL.LU R23, [R1+0x8cc] ;  /* 0x0008cc0001177983 */ /* 0x000ea20000300800 */
[----:B------:R-:W-:Y:S01]  /*72490*/  HMMA.16816.F32.BF16 R16, R24, R10, R16 ;  /* 0x0000000a1810723c */ /* 0x000fe20000041810 */
[----:B--2---:R4:W-:Y:S01]  /*724a0*/  STL.64 [R1+0x2c30], R22 ;  /* 0x002c301601007387 */ /* 0x0049e20000100a00 */
[----:B------:R1:W-:Y:S02]  /*724b0*/  STL.64 [R1+0x2c28], R20 ;  /* 0x002c281401007387 */ /* 0x0003e40000100a00 */
[----:B----4-:R-:W-:Y:S01]  /*724c0*/  IMAD.MOV.U32 R22, RZ, RZ, R14 ;  /* 0x000000ffff167224 */ /* 0x010fe200078e000e */
[----:B-1----:R-:W2:Y:S01]  /*724d0*/  LDL.LU R20, [R1+0x8d0] ;  /* 0x0008d00001147983 */ /* 0x002ea20000300800 */
[----:B------:R-:W2:Y:S02]  /*724e0*/  LDL.LU R21, [R1+0x8d4] ;  /* 0x0008d40001157983 */ /* 0x000ea40000300800 */
[----:B------:R-:W4:Y:S02]  /*724f0*/  LDL.LU R14, [R1+0x2c54] ;  /* 0x002c5400010e7983 */ /* 0x000f240000300800 */
[----:B---3--:R-:W-:-:S02]  /*72500*/  IMAD.MOV.U32 R23, RZ, RZ, R15 ;  /* 0x000000ffff177224 */ /* 0x008fc400078e000f */
[----:B------:R-:W4:Y:S01]  /*72510*/  LDL.LU R15, [R1+0x2c50] ;  /* 0x002c5000010f7983 */ /* 0x000f220000300800 */
[----:B------:R-:W-:Y:S02]  /*72520*/  STL [R1+0x2b6c], R29 ;  /* 0x002b6c1d01007387 */ /* 0x000fe40000100800 */
[----:B------:R-:W-:Y:S02]  /*72530*/  STL [R1+0x2b68], R13 ;  /* 0x002b680d01007387 */ /* 0x000fe40000100800 */
[----:B------:R-:W-:Y:S01]  /*72540*/  STL [R1+0x2b70], R2 ;  /* 0x002b700201007387 */ /* 0x000fe20000100800 */
[----:B0-----:R0:W-:Y:S01]  /*72550*/  STL.64 [R1+0x2a50], R6 ;  /* 0x002a500601007387 */ /* 0x0011e20000100a00 */
[----:B------:R-:W-:Y:S03]  /*72560*/  STL.64 [R1+0x2a48], R4 ;  /* 0x002a480401007387 */ /* 0x000fe60000100a00 */
[----:B0-----:R-:W3:Y:S01]  /*72570*/  LDL.64 R6, [R1+0x18] ;  /* 0x0000180001067983 */ /* 0x001ee20000100a00 */
[----:B------:R-:W-:Y:S02]  /*72580*/  STL.64 [R1+0xbc0], R16 ;  /* 0x000bc01001007387 */ /* 0x000fe40000100a00 */
[----:B------:R0:W-:Y:S02]  /*72590*/  STL.64 [R1+0xbc8], R18 ;  /* 0x000bc81201007387 */ /* 0x0001e40000100a00 */
[----:B0-----:R-:W2:Y:S01]  /*725a0*/  LDL.LU.64 R18, [R1+0x2c48] ;  /* 0x002c480001127983 */ /* 0x001ea20000300a00 */
[----:B------:R-:W-:-:S02]  /*725b0*/  IMAD.MOV.U32 R12, RZ, RZ, R10 ;  /* 0x000000ffff0c7224 */ /* 0x000fc400078e000a */
[----:B------:R-:W-:Y:S02]  /*725c0*/  IMAD.MOV.U32 R9, RZ, RZ, R11 ;  /* 0x000000ffff097224 */ /* 0x000fe400078e000b */
[----:B------:R-:W3:Y:S01]  /*725d0*/  LDL.LU.64 R10, [R1+0x2c40] ;  /* 0x002c4000010a7983 */ /* 0x000ee20000300a00 */
[----:B------:R-:W3:Y:S02]  /*725e0*/  LDL.LU R8, [R1+0x2c38] ;  /* 0x002c380001087983 */ /* 0x000ee40000300800 */
        /* <DEDUP_REMOVED lines=43> */
[----:B0-----:R-:W2:Y:S01]  /*728a0*/  LDL.LU.64 R18, [R1+0x2bc8] ;  /* 0x002bc80001127983 */ /* 0x001ea20000300a00 */
[----:B------:R0:W-:Y:S01]  /*728b0*/  STL.64 [R1+0x2a78], R6 ;  /* 0x002a780601007387 */ /* 0x0001e20000100a00 */
[C---:B--2---:R-:W-:Y:S01]  /*728c0*/  HMMA.16816.F32.BF16 R20, R24.reuse, R18, R20 ;  /* 0x000000121814723c */ /* 0x044fe20000041814 */
[----:B0-----:R-:W-:Y:S02]  /*728d0*/  IMAD.MOV.U32 R7, RZ, RZ, R18 ;  /* 0x000000ffff077224 */ /* 0x001fe400078e0012 */
[----:B------:R-:W-:Y:S11]  /*728e0*/  IMAD.MOV.U32 R6, RZ, RZ, R19 ;  /* 0x000000ffff067224 */ /* 0x000ff600078e0013 */
[----:B------:R-:W-:Y:S09]  /*728f0*/  @!UPT UIADD3 URZ, URZ, URZ, URZ ;  /* 0x0000003f3f3ff290 */ /* 0x000ff2000fffe03f */
[----:B------:R-:W-:Y:S01]  /*72900*/  STL.64 [R1+0x930], R20 ;  /* 0x0009301401007387 */ /* 0x000fe20000100a00 */
[----:B------:R0:W-:Y:S03]  /*72910*/  STL.64 [R1+0x938], R22 ;  /* 0x0009381601007387 */ /* 0x0001e60000100a00 */
[----:B0-----:R-:W2:Y:S01]  /*72920*/  LDL.LU.64 R22, [R1+0x2bc0] ;  /* 0x002bc00001167983 */ /* 0x001ea20000300a00 */
[----:B------:R-:W2:Y:S02]  /*72930*/  LDL.LU.64 R20, [R1+0x2bb8] ;  /* 0x002bb80001147983 */ /* 0x000ea40000300a00 */
[----:B------:R-:W2:Y:S02]  /*72940*/  LDL.LU.64 R18, [R1+0x2bb0] ;  /* 0x002bb00001127983 */ /* 0x000ea40000300a00 */
[----:B------:R-:W3:Y:S01]  /*72950*/  LDL.LU R16, [R1+0x2ba8] ;  /* 0x002ba80001107983 */ /* 0x000ee20000300800 */
[----:B------:R-:W3:Y:S01]  /*72960*/  LDL R28, [R1+0x1de0] ;  /* 0x001de000011c7983 */ /* 0x000ee20000100800 */
        /* <DEDUP_REMOVED lines=14> */
[----:B------:R-:W2:Y:S02]  /*72a50*/  LDL.LU.64 R20, [R1+0x2b88] ;  /* 0x002b880001147983 */ /* 0x000ea40000300a00 */
[----:B------:R-:W-:Y:S01]  /*72a60*/  STL.64 [R1+0x2a68], R14 ;  /* 0x002a680e01007387 */ /* 0x000fe20000100a00 */
[----:B--2---:R-:W-:Y:S01]  /*72a70*/  HMMA.16816.F32.BF16 R24, R24, R10, R20 ;  /* 0x0000000a1818723c */ /* 0x004fe20000041814 */
[----:B------:R-:W2:Y:S01]  /*72a80*/  LDL.LU.64 R22, [R1+0x2b80] ;  /* 0x002b800001167983 */ /* 0x000ea20000300a00 */
[----:B------:R-:W2:Y:S11]  /*72a90*/  LDL.LU.64 R20, [R1+0x2b78] ;  /* 0x002b780001147983 */ /* 0x000eb60000300a00 */
[----:B------:R-:W-:Y:S10]  /*72aa0*/  @!UPT UIADD3 URZ, URZ, URZ, URZ ;  /* 0x0000003f3f3ff290 */ /* 0x000ff4000fffe03f */
[----:B------:R0:W-:Y:S01]  /*72ab0*/  STL.64 [R1+0x530], R24 ;  /* 0x0005301801007387 */ /* 0x0001e20000100a00 */
[----:B------:R1:W-:Y:S03]  /*72ac0*/  STL.64 [R1+0x538], R26 ;  /* 0x0005381a01007387 */ /* 0x0003e60000100a00 */
[----:B0-----:R-:W2:Y:S01]  /*72ad0*/  LDL.LU R24, [R1+0x4a0] ;  /* 0x0004a00001187983 */ /* 0x001ea20000300800 */
[----:B------:R-:W2:Y:S02]  /*72ae0*/  LDL.LU R25, [R1+0x4a4] ;  /* 0x0004a40001197983 */ /* 0x000ea40000300800 */
[----:B-1----:R-:W2:Y:S02]  /*72af0*/  LDL.LU R26, [R1+0x4a8] ;  /* 0x0004a800011a7983 */ /* 0x002ea40000300800 */
[----:B------:R-:W2:Y:S02]  /*72b00*/  LDL.LU R27, [R1+0x4ac] ;  /* 0x0004ac00011b7983 */ /* 0x000ea40000300800 */
[----:B---3--:R-:W-:-:S02]  /*72b10*/  IMAD.MOV.U32 R18, RZ, RZ, R16 ;  /* 0x000000ffff127224 */ /* 0x008fc400078e0010 */
[----:B------:R-:W-:-:S07]  /*72b20*/  IMAD.MOV.U32 R19, RZ, RZ, R8 ;  /* 0x000000ffff137224 */ /* 0x000fce00078e0008 */
[----:B--2---:R-:W-:Y:S11]  /*72b30*/  HMMA.16816.F32.BF16 R16, R20, R18, R24 ;  /* 0x000000121410723c */ /* 0x004ff60000041818 */
[----:B------:R-:W-:Y:S11]  /*72b40*/  @!UPT UIADD3 URZ, URZ, URZ, URZ ;  /* 0x0000003f3f3ff290 */ /* 0x000ff6000fffe03f */
[----:B------:R-:W-:Y:S01]  /*72b50*/  @!UPT UIADD3 URZ, URZ, URZ, URZ ;  /* 0x0000003f3f3ff290 */ /* 0x000fe2000fffe03f */
[----:B------:R-:W-:Y:S01]  /*72b60*/  STL.64 [R1+0xd40], R16 ;  /* 0x000d401001007387 */ /* 0x000fe20000100a00 */
[----:B------:R0:W-:Y:S02]  /*72b70*/  STL.64 [R1+0xd48], R18 ;  /* 0x000d481201007387 */ /* 0x0001e40000100a00 */
[----:B------:R-:W-:Y:S02]  /*72b80*/  IMAD.MOV.U32 R8, RZ, RZ, R16 ;  /* 0x000000ffff087224 */ /* 0x000fe400078e0010 */
[----:B0-----:R-:W-:Y:S02]  /*72b90*/  IMAD.MOV.U32 R18, RZ, RZ, R7 ;  /* 0x000000ffff127224 */ /* 0x001fe400078e0007 */
[----:B------:R-:W-:Y:S02]  /*72ba0*/  IMAD.MOV.U32 R19, RZ, RZ, R6 ;  /* 0x000000ffff137224 */ /* 0x000fe400078e0006 */
[----:B------:R-:W-:Y:S02]  /*72bb0*/  IMAD.MOV.U32 R6, RZ, RZ, R5 ;  /* 0x000000ffff067224 */ /* 0x000fe400078e0005 */
[----:B------:R-:W-:-:S05]  /*72bc0*/  IMAD.MOV.U32 R7, RZ, RZ, R4 ;  /* 0x000000ffff077224 */ /* 0x000fca00078e0004 */
[----:B------:R-:W-:Y:S01]  /*72bd0*/  STL.64 [R1+0x2a90], R6 ;  /* 0x002a900601007387 */ /* 0x000fe20000100a00 */
[----:B------:R0:W-:Y:S02]  /*72be0*/  STL.64 [R1+0x2a70], R18 ;  /* 0x002a701201007387 */ /* 0x0001e40000100a00 */
[----:B------:R-:W2:Y:S02]  /*72bf0*/  LDL.LU R16, [R1+0x780] ;  /* 0x0007800001107983 */ /* 0x000ea40000300800 */
[----:B------:R-:W2:Y:S01]  /*72c00*/  LDL.LU R17, [R1+0x784] ;  /* 0x0007840001117983 */ /* 0x000ea20000300800 */
[----:B0-----:R-:W3:Y:S01]  /*72c10*/  LDL.LU R18, [R1+0x788] ;  /* 0x0007880001127983 */ /* 0x001ee20000300800 */
[----:B------:R-:W3:Y:S02]  /*72c20*/  LDL.LU R19, [R1+0x78c] ;  /* 0x00078c0001137983 */ /* 0x000ee40000300800 */
[----:B------:R-:W4:Y:S02]  /*72c30*/  LDL.LU R4, [R1+0x7a0] ;  /* 0x0007a00001047983 */ /* 0x000f240000300800 */
[----:B------:R-:W4:Y:S01]  /*72c40*/  LDL.LU R5, [R1+0x7a4] ;  /* 0x0007a40001057983 */ /* 0x000f220000300800 */
[----:B------:R-:W2:Y:S01]  /*72c50*/  LDL.LU R6, [R1+0x7a8] ;  /* 0x0007a80001067983 */ /* 0x000ea20000300800 */
[----:B------:R-:W2:Y:S03]  /*72c60*/  LDL.LU R7, [R1+0x7ac] ;  /* 0x0007ac0001077983 */ /* 0x000ea60000300800 */
        /* <DEDUP_REMOVED lines=9> */
[----:B------:R-:W4:Y:S01]  /*72d00*/  LDL.LU R29, [R1+0x2b6c] ;  /* 0x002b6c00011d7983 */ /* 0x000f220000300800 */
[----:B------:R-:W4:Y:S03]  /*72d10*/  LDL.LU R13, [R1+0x2b68] ;  /* 0x002b6800010d7983 */ /* 0x000f260000300800 */
[----:B------:R0:W-:Y:S01]  /*72d20*/  STL.64 [R1+0x2ad0], R6 ;  /* 0x002ad00601007387 */ /* 0x0001e20000100a00 */
[----:B---3--:R-:W-:Y:S02]  /*72d30*/  STL.64 [R1+0x2a88], R18 ;  /* 0x002a881201007387 */ /* 0x008fe40000100a00 */
[----:B------:R1:W-:Y:S02]  /*72d40*/  STL.64 [R1+0x2a80], R16 ;  /* 0x002a801001007387 */ /* 0x0003e40000100a00 */
[----:B0-----:R-:W-:Y:S01]  /*72d50*/  IMAD.MOV.U32 R7, RZ, RZ, R9 ;  /* 0x000000ffff077224 */ /* 0x001fe200078e0009 */
[----:B-1----:R-:W3:Y:S01]  /*72d60*/  LDL.LU R16, [R1+0x790] ;  /* 0x0007900001107983 */ /* 0x002ee20000300800 */
[----:B------:R-:W3:Y:S02]  /*72d70*/  LDL.LU R17, [R1+0x794] ;  /* 0x0007940001117983 */ /* 0x000ee40000300800 */
[----:B------:R-:W3:Y:S02]  /*72d80*/  LDL.LU R18, [R1+0x798] ;  /* 0x0007980001127983 */ /* 0x000ee40000300800 */
[----:B------:R-:W3:Y:S02]  /*72d90*/  LDL.LU R19, [R1+0x79c] ;  /* 0x00079c0001137983 */ /* 0x000ee40000300800 */
[----:B--2---:R-:W-:-:S02]  /*72da0*/  IMAD.MOV.U32 R6, RZ, RZ, R12 ;  /* 0x000000ffff067224 */ /* 0x004fc400078e000c */
[----:B------:R-:W2:Y:S01]  /*72db0*/  LDL.LU R12, [R1+0x2b64] ;  /* 0x002b6400010c7983 */ /* 0x000ea20000300800 */
[----:B------:R-:W3:Y:S02]  /*72dc0*/  LDL.LU R9, [R1+0x2b60] ;  /* 0x002b600001097983 */ /* 0x000ee40000300800 */
[----:B------:R0:W-:Y:S02]  /*72dd0*/  STL.64 [R1+0x2ae8], R6 ;  /* 0x002ae80601007387 */ /* 0x0001e40000100a00 */
[----:B----4-:R-:W-:Y:S02]  /*72de0*/  IMAD.MOV.U32 R27, RZ, RZ, R29 ;  /* 0x000000ffff1b7224 */ /* 0x010fe400078e001d */
[----:B------:R-:W-:Y:S02]  /*72df0*/  IMAD.MOV.U32 R26, RZ, RZ, R13 ;  /* 0x000000ffff1a7224 */ /* 0x000fe400078e000d */
[----:B------:R-:W4:Y:S01]  /*72e00*/  LDL.LU R13, [R1+0x2b5c] ;  /* 0x002b5c00010d7983 */ /* 0x000f220000300800 */
[----:B------:R-:W4:Y:S02]  /*72e10*/  LDL.LU R29, [R1+0x2b58] ;  /* 0x002b5800011d7983 */ /* 0x000f240000300800 */
[----:B------:R2:W-:Y:S02]  /*72e20*/  STL.64 [R1+0x2af0], R26 ;  /* 0x002af01a01007387 */ /* 0x0005e40000100a00 */
[----:B------:R-:W4:Y:S01]  /*72e30*/  LDL.LU R4, [R1+0x450] ;  /* 0x0004500001047983 */ /* 0x000f220000300800 */
[----:B------:R-:W4:Y:S01]  /*72e40*/  LDL.LU R5, [R1+0x454] ;  /* 0x0004540001057983 */ /* 0x000f220000300800 */
[----:B0-----:R-:W4:Y:S02]  /*72e50*/  LDL.LU R6, [R1+0x458] ;  /* 0x0004580001067983 */ /* 0x001f240000300800 */
[----:B------:R-:W4:Y:S02]  /*72e60*/  LDL.LU R7, [R1+0x45c] ;  /* 0x00045c0001077983 */ /* 0x000f240000300800 */
[----:B--2---:R-:W-:-:S02]  /*72e70*/  IMAD.MOV.U32 R27, RZ, RZ, R12 ;  /* 0x000000ffff1b7224 */ /* 0x004fc400078e000c */
[----:B---3--:R-:W-:Y:S01]  /*72e80*/  IMAD.MOV.U32 R26, RZ, RZ, R9 ;  /* 0x000000ffff1a7224 */ /* 0x008fe200078e0009 */
[----:B----4-:R-:W-:Y:S01]  /*72e90*/  STL.64 [R1+0x2b00], R6 ;  /* 0x002b000601007387 */ /* 0x010fe20000100a00 */
[----:B------:R0:W-:Y:S02]  /*72ea0*/  STL.64 [R1+0x2af8], R4 ;  /* 0x002af80401007387 */ /* 0x0001e40000100a00 */
[----:B------:R-:W2:Y:S02]  /*72eb0*/  LDL.LU R9, [R1+0x2b54] ;  /* 0x002b540001097983 */ /* 0x000ea40000300800 */
[----:B------:R-:W3:Y:S01]  /*72ec0*/  LDL.LU R12, [R1+0x2b50] ;  /* 0x002b5000010c7983 */ /* 0x000ee20000300800 */
[----:B------:R1:W-:Y:S04]  /*72ed0*/  STL.64 [R1+0x2b08], R26 ;  /* 0x002b081a01007387 */ /* 0x0003e80000100a00 */
[----:B0-----:R-:W4:Y:S01]  /*72ee0*/  LDL.LU R4, [R1+0x460] ;  /* 0x0004600001047983 */ /* 0x001f220000300800 */
[----:B------:R-:W4:Y:S02]  /*72ef0*/  LDL.LU R5, [R1+0x464] ;  /* 0x0004640001057983 */ /* 0x000f240000300800 */
[----:B------:R-:W2:Y:S02]  /*72f00*/  LDL.LU R6, [R1+0x468] ;  /* 0x0004680001067983 */ /* 0x000ea40000300800 */
[----:B------:R-:W2:Y:S02]  /*72f10*/  LDL.LU R7, [R1+0x46c] ;  /* 0x00046c0001077983 */ /* 0x000ea40000300800 */
[----:B--2---:R-:W-:Y:S01]  /*72f20*/  STL.64 [R1+0x2b18], R6 ;  /* 0x002b180601007387 */ /* 0x004fe20000100a00 */
[----:B----4-:R-:W-:Y:S02]  /*72f30*/  STL.64 [R1+0x2b10], R4 ;  /* 0x002b100401007387 */ /* 0x010fe40000100a00 */
[----:B-1----:R-:W2:Y:S02]  /*72f40*/  LDL R26, [R1+0x98] ;  /* 0x00009800011a7983 */ /* 0x002ea40000100800 */
[----:B------:R-:W2:Y:S02]  /*72f50*/  LDL R27, [R1+0x9c] ;  /* 0x00009c00011b7983 */ /* 0x000ea40000100800 */
[----:B--2---:R0:W-:Y:S02]  /*72f60*/  STL.64 [R1+0x2b20], R26 ;  /* 0x002b201a01007387 */ /* 0x0041e40000100a00 */
[----:B0-----:R-:W-:-:S02]  /*72f70*/  IMAD.MOV.U32 R26, RZ, RZ, R29 ;  /* 0x000000ffff1a7224 */ /* 0x001fc400078e001d */
[----:B------:R-:W-:-:S05]  /*72f80*/  IMAD.MOV.U32 R27, RZ, RZ, R13 ;  /* 0x000000ffff1b7224 */ /* 0x000fca00078e000d */
[----:B------:R-:W-:Y:S01]  /*72f90*/  STL.64 [R1+0x2b38], R26 ;  /* 0x002b381a01007387 */ /* 0x000fe20000100a00 */
        /* <DEDUP_REMOVED lines=15> */
[----:B------:R-:W2:Y:S01]  /*73090*/  LDL.LU R7, [R1+0x49c] ;  /* 0x00049c0001077983 */ /* 0x000ea20000300800 */
[----:B------:R-:W-:Y:S01]  /*730a0*/  STL.64 [R1+0x2ab0], R18 ;  /* 0x002ab01201007387 */ /* 0x000fe20000100a00 */
[----:B------:R0:W-:Y:S03]  /*730b0*/  STL.64 [R1+0x2aa8], R16 ;  /* 0x002aa81001007387 */ /* 0x0001e60000100a00 */
[----:B0-----:R-:W4:Y:S01]  /*730c0*/  LDL.LU R16, [R1+0x7b0] ;  /* 0x0007b00001107983 */ /* 0x001f220000300800 */
[----:B------:R-:W4:Y:S02]  /*730d0*/  LDL.LU R17, [R1+0x7b4] ;  /* 0x0007b40001117983 */ /* 0x000f240000300800 */
[----:B------:R-:W2:Y:S02]  /*730e0*/  LDL.LU R18, [R1+0x7b8] ;  /* 0x0007b80001127983 */ /* 0x000ea40000300800 */
[----:B------:R-:W2:Y:S02]  /*730f0*/  LDL.LU R19, [R1+0x7bc] ;  /* 0x0007bc0001137983 */ /* 0x000ea40000300800 */
[----:B---3--:R-:W-:-:S02]  /*73100*/  IMAD.MOV.U32 R26, RZ, RZ, R12 ;  /* 0x000000ffff1a7224 */ /* 0x008fc400078e000c */
[----:B------:R-:W-:Y:S01]  /*73110*/  IMAD.MOV.U32 R27, RZ, RZ, R9 ;  /* 0x000000ffff1b7224 */ /* 0x000fe200078e0009 */
[----:B--2---:R-:W-:Y:S01]  /*73120*/  STL.64 [R1+0x2ac8], R18 ;  /* 0x002ac81201007387 */ /* 0x004fe20000100a00 */
[----:B----4-:R0:W-:Y:S03]  /*73130*/  STL.64 [R1+0x2ac0], R16 ;  /* 0x002ac01001007387 */ /* 0x0101e60000100a00 */
        /* <DEDUP_REMOVED lines=15> */
[----:B------:R-:W-:Y:S01]  /*73230*/  STL [R1+0x21f0], R8 ;  /* 0x0021f00801007387 */ /* 0x000fe20000100800 */
[----:B------:R-:W4:Y:S02]  /*73240*/  LDL.LU.64 R6, [R1+0x2b48] ;  /* 0x002b480001067983 */ /* 0x000f240000300a00 */
[----:B------:R-:W4:Y:S03]  /*73250*/  LDL.LU.64 R4, [R1+0x2b40] ;  /* 0x002b400001047983 */ /* 0x000f260000300a00 */
[----:B------:R-:W-:Y:S01]  /*73260*/  STL.64 [R1+0xd30], R24 ;  /* 0x000d301801007387 */ /* 0x000fe20000100a00 */
[----:B------:R0:W-:Y:S04]  /*73270*/  STL.64 [R1+0xd38], R26 ;  /* 0x000d381a01007387 */ /* 0x0001e80000100a00 */
[----:B0-----:R-:W4:Y:S01]  /*73280*/  LDL.LU.64 R26, [R1+0x2b38] ;  /* 0x002b3800011a7983 */ /* 0x001f220000300a00 */
[----:B------:R-:W-:-:S05]  /*73290*/  IMAD.MOV.U32 R9, RZ, RZ, R24 ;  /* 0x000000ffff097224 */ /* 0x000fca00078e0018 */
[----:B------:R-:W-:Y:S01]  /*732a0*/  STL [R1+0x21f4], R9 ;  /* 0x0021f40901007387 */ /* 0x000fe20000100800 */
        /* <DEDUP_REMOVED lines=23> */
[----:B------:R-:W2:Y:S11]  /*73420*/  LDL.LU.64 R6, [R1+0x2ae8] ;  /* 0x002ae80001067983 */ /* 0x000eb60000300a00 */
[----:B------:R-:W-:Y:S10]  /*73430*/  @!UPT UIADD3 URZ, URZ, URZ, URZ ;  /* 0x0000003f3f3ff290 */ /* 0x000ff4000fffe03f */
        /* <DEDUP_REMOVED lines=31> */
[----:B------:R-:W-:Y:S02]  /*73630*/  IMAD.MOV.U32 R10, RZ, RZ, R3 ;  /* 0x000000ffff0a7224 */ /* 0x000fe400078e0003 */
[----:B------:R-:W-:-:S07]  /*73640*/  IMAD.MOV.U32 R11, RZ, RZ, R0 ;  /* 0x000000ffff0b7224 */ /* 0x000fce00078e0000 */
[C---:B--2---:R-:W-:Y:S01]  /*73650*/  HMMA.16816.F32.BF16 R8, R20.reuse, R10, R4 ;  /* 0x0000000a1408723c */ /* 0x044fe20000041804 */
[----:B------:R-:W2:Y:S11]  /*73660*/  LDL.LU.64 R6, [R1+0x2a90] ;  /* 0x002a900001067983 */ /* 0x000eb60000300a00 */
[----:B------:R-:W-:Y:S11]  /*73670*/  @!UPT UIADD3 URZ, URZ, URZ, URZ ;  /* 0x0000003f3f3ff290 */ /* 0x000ff6000fffe03f */
[----:B------:R0:W-:Y:S01]  /*73680*/  STL.64 [R1+0x9b0], R8 ;  /* 0x0009b00801007387 */ /* 0x0001e20000100a00 */
[----:B------:R1:W-:Y:S03]  /*73690*/  STL.64 [R1+0x9b8], R10 ;  /* 0x0009b80a01007387 */ /* 0x0003e60000100a00 */
        /* <DEDUP_REMOVED lines=17> */
[----:B------:R-:W2:Y:S02]  /*737b0*/  LDL.LU R4, [R1+0x440] ;  /* 0x0004400001047983 */ /* 0x000ea40000300800 */
[----:B------:R-:W2:Y:S02]  /*737c0*/  LDL.LU R5, [R1+0x444] ;  /* 0x0004440001057983 */ /* 0x000ea40000300800 */
[----:B------:R-:W-:Y:S01]  /*737d0*/  IMAD.MOV.U32 R29, RZ, RZ, R7 ;  /* 0x000000ffff1d7224 */ /* 0x000fe200078e0007 */
[----:B------:R-:W2:Y:S01]  /*737e0*/  LDL.LU R6, [R1+0x448] ;  /* 0x0004480001067983 */ /* 0x000ea20000300800 */
[----:B------:R-:W2:Y:S01]  /*737f0*/  LDL.LU R7, [R1+0x44c] ;  /* 0x00044c0001077983 */ /* 0x000ea20000300800 */
[C---:B---3--:R-:W-:Y:S02]  /*73800*/  HMMA.16816.F32.BF16 R16, R20.reuse, R18, R12 ;  /* 0x000000121410723c */ /* 0x048fe4000004180c */
[----:B------:R-:W3:Y:S11]  /*73810*/  LDL.LU.64 R14, [R1+0x2a68] ;  /* 0x002a6800010e7983 */ /* 0x000ef60000300a00 */
[----:B------:R-:W-:Y:S10]  /*73820*/  @!UPT UIADD3 URZ, URZ, URZ, URZ ;  /* 0x0000003f3f3ff290 */ /* 0x000ff4000fffe03f */
[----:B------:R-:W-:Y:S01]  /*73830*/  STL.64 [R1+0x570], R16 ;  /* 0x0005701001007387 */ /* 0x000fe20000100a00 */
[----:B------:R0:W-:Y:S03]  /*73840*/  STL.64 [R1+0x578], R18 ;  /* 0x0005781201007387 */ /* 0x0001e60000100a00 */
[----:B0-----:R-:W4:Y:S02]  /*73850*/  LDL.LU.64 R18, [R1+0x2a60] ;  /* 0x002a600001127983 */ /* 0x001f240000300a00 */
[C---:B----4-:R-:W-:Y:S11]  /*73860*/  HMMA.16816.F32.BF16 R24, R20.reuse, R18, R24 ;  /* 0x000000121418723c */ /* 0x050ff60000041818 */
[----:B------:R-:W-:Y:S11]  /*73870*/  @!UPT UIADD3 URZ, URZ, URZ, URZ ;  /* 0x0000003f3f3ff290 */ /* 0x000ff6000fffe03f */
[----:B------:R-:W-:Y:S01]  /*73880*/  @!UPT UIADD3 URZ, URZ, URZ, URZ ;  /* 0x0000003f3f3ff290 */ /* 0x000fe2000fffe03f */
[----:B------:R0:W-:Y:S01]  /*73890*/  STL.64 [R1+0x560], R24 ;  /* 0x0005601801007387 */ /* 0x0001e20000100a00 */
[----:B------:R1:W-:Y:S03]  /*738a0*/  STL.64 [R1+0x568], R26 ;  /* 0x0005681a01007387 */ /* 0x0003e60000100a00 */
[----:B0-----:R-:W4:Y:S01]  /*738b0*/  LDL.LU R24, [R1+0x3e0] ;  /* 0x0003e00001187983 */ /* 0x001f220000300800 */
[----:B------:R-:W4:Y:S02]  /*738c0*/  LDL.LU R25, [R1+0x3e4] ;  /* 0x0003e40001197983 */ /* 0x000f240000300800 */
[----:B-1----:R-:W2:Y:S02]  /*738d0*/  LDL.LU R26, [R1+0x3e8] ;  /* 0x0003e800011a7983 */ /* 0x002ea40000300800 */
[----:B------:R-:W2:Y:S02]  /*738e0*/  LDL.LU R27, [R1+0x3ec] ;  /* 0x0003ec00011b7983 */ /* 0x000ea40000300800 */
[----:B--2---:R0:W-:Y:S01]  /*738f0*/  STL.64 [R1+0x2a20], R26 ;  /* 0x002a201a01007387 */ /* 0x0041e20000100a00 */
[----:B----4-:R-:W-:Y:S03]  /*73900*/  STL.64 [R1+0x2a18], R24 ;  /* 0x002a181801007387 */ /* 0x010fe60000100a00 */
[----:B0-----:R-:W2:Y:S04]  /*73910*/  LDL.64 R26, [R1+0x98] ;  /* 0x00009800011a7983 */ /* 0x001ea80000100a00 */
[----:B--2---:R0:W-:Y:S04]  /*73920*/  STL.64 [R1+0x2a28], R26 ;  /* 0x002a281a01007387 */ /* 0x0041e80000100a00 */
[----:B0-----:R-:W2:Y:S04]  /*73930*/  LDL.64 R26, [R1+0xa8] ;  /* 0x0000a800011a7983 */ /* 0x001ea80000100a00 */
[----:B--2---:R0:W-:Y:S04]  /*73940*/  STL.64 [R1+0x2a30], R26 ;  /* 0x002a301a01007387 */ /* 0x0041e80000100a00 */
[----:B0-----:R-:W2:Y:S01]  /*73950*/  LDL.64 R26, [R1+0xb8] ;  /* 0x0000b800011a7983 */ /* 0x001ea20000100a00 */
[C---:B---3--:R-:W-:Y:S03]  /*73960*/  HMMA.16816.F32.BF16 R8, R20.reuse, R14, R8 ;  /* 0x0000000e1408723c */ /* 0x048fe60000041808 */
[----:B--2---:R0:W-:Y:S04]  /*73970*/  STL.64 [R1+0x2a38], R26 ;  /* 0x002a381a01007387 */ /* 0x0041e80000100a00 */
[----:B0-----:R-:W2:Y:S01]  /*73980*/  LDL.64 R26, [R1+0xc8] ;  /* 0x0000c800011a7983 */ /* 0x001ea20000100a00 */
[----:B------:R-:W-:Y:S02]  /*73990*/  STL [R1+0x2984], R19 ;  /* 0x0029841301007387 */ /* 0x000fe40000100800 */
[----:B------:R0:W-:Y:S02]  /*739a0*/  STL [R1+0x29c8], R18 ;  /* 0x0029c81201007387 */ /* 0x0001e40000100800 */
[----:B0-----:R-:W3:Y:S04]  /*739b0*/  LDL.64 R18, [R1+0x78] ;  /* 0x0000780001127983 */ /* 0x001ee80000100a00 */
[----:B---3--:R0:W-:Y:S01]  /*739c0*/  STL.64 [R1+0x2a40], R18 ;  /* 0x002a401201007387 */ /* 0x0081e20000100a00 */
[----:B------:R-:W3:Y:S02]  /*739d0*/  LDL.LU R16, [R1+0x420] ;  /* 0x0004200001107983 */ /* 0x000ee40000300800 */
[----:B------:R-:W3:Y:S01]  /*739e0*/  LDL.LU R17, [R1+0x424] ;  /* 0x0004240001117983 */ /* 0x000ee20000300800 */
[----:B0-----:R-:W3:Y:S01]  /*739f0*/  LDL.LU R18, [R1+0x428] ;  /* 0x0004280001127983 */ /* 0x001ee20000300800 */
[----:B------:R-:W3:Y:S02]  /*73a00*/  LDL.LU R19, [R1+0x42c] ;  /* 0x00042c0001137983 */ /* 0x000ee40000300800 */
[----:B------:R-:W-:Y:S02]  /*73a10*/  STL.64 [R1+0x550], R8 ;  /* 0x0005500801007387 */ /* 0x000fe40000100a00 */
[----:B------:R0:W-:Y:S02]  /*73a20*/  STL.64 [R1+0x558], R10 ;  /* 0x0005580a01007387 */ /* 0x0001e40000100a00 */
[----:B0-----:R-:W4:Y:S01]  /*73a30*/  LDL.LU.64 R10, [R1+0x2a58] ;  /* 0x002a5800010a7983 */ /* 0x001f220000300a00 */
[----:B------:R0:W-:Y:S02]  /*73a40*/  STL [R1+0x2974], R14 ;  /* 0x0029740e01007387 */ /* 0x0001e40000100800 */
[----:B------:R1:W-:Y:S02]  /*73a50*/  STL [R1+0x2970], R15 ;  /* 0x0029700f01007387 */ /* 0x0003e40000100800 */
[----:B------:R-:W2:Y:S01]  /*73a60*/  LDL.LU R12, [R1+0x3f0] ;  /* 0x0003f000010c7983 */ /* 0x000ea20000300800 */
[----:B------:R-:W3:Y:S04]  /*73a70*/  LDL.LU R13, [R1+0x3f4] ;  /* 0x0003f400010d7983 */ /* 0x000ee80000300800 */
[----:B0-----:R-:W3:Y:S01]  /*73a80*/  LDL.LU R14, [R1+0x3f8] ;  /* 0x0003f800010e7983 */ /* 0x001ee20000300800 */
[----:B-1----:R-:W3:Y:S01]  /*73a90*/  LDL.LU R15, [R1+0x3fc] ;  /* 0x0003fc00010f7983 */ /* 0x002ee20000300800 */
[----:B----4-:R-:W-:Y:S02]  /*73aa0*/  HMMA.16816.F32.BF16 R20, R20, R10, R4 ;  /* 0x0000000a1414723c */ /* 0x010fe40000041804 */
[----:B------:R-:W3:Y:S01]  /*73ab0*/  LDL.LU.64 R6, [R1+0x2a50] ;  /* 0x002a500001067983 */ /* 0x000ee20000300a00 */
[----:B------:R-:W3:Y:S02]  /*73ac0*/  LDL.LU.64 R4, [R1+0x2a48] ;  /* 0x002a480001047983 */ /* 0x000ee40000300a00 */
[----:B--2---:R-:W-:-:S02]  /*73ad0*/  IMAD.MOV.U32 R2, RZ, RZ, R26 ;  /* 0x000000ffff027224 */ /* 0x004fc400078e001a */
[----:B------:R-:W-:Y:S11]  /*73ae0*/  IMAD.MOV.U32 R0, RZ, RZ, R27 ;  /* 0x000000ffff007224 */ /* 0x000ff600078e001b */
[----:B------:R-:W-:Y:S05]  /*73af0*/  @!UPT UIADD3 URZ, URZ, URZ, URZ ;  /* 0x0000003f3f3ff290 */ /* 0x000fea000fffe03f */
[----:B------:R0:W-:Y:S01]  /*73b00*/  STL.64 [R1+0x440], R20 ;  /* 0x0004401401007387 */ /* 0x0001e20000100a00 */
[----:B------:R1:W-:Y:S03]  /*73b10*/  STL.64 [R1+0x448], R22 ;  /* 0x0004481601007387 */ /* 0x0003e60000100a00 */
[----:B0-----:R-:W2:Y:S01]  /*73b20*/  LDL.LU R20, [R1+0x3d0] ;  /* 0x0003d00001147983 */ /* 0x001ea20000300800 */
[----:B------:R-:W2:Y:S02]  /*73b30*/  LDL.LU R21, [R1+0x3d4] ;  /* 0x0003d40001157983 */ /* 0x000ea40000300800 */
[----:B-1----:R-:W2:Y:S02]  /*73b40*/  LDL.LU R22, [R1+0x3d8] ;  /* 0x0003d80001167983 */ /* 0x002ea40000300800 */
[----:B------:R-:W2:Y:S01]  /*73b50*/  LDL.LU R23, [R1+0x3dc] ;  /* 0x0003dc0001177983 */ /* 0x000ea20000300800 */
[----:B------:R0:W-:Y:S01]  /*73b60*/  STL.64 [R1+0x2968], R10 ;  /* 0x0029680a01007387 */ /* 0x0001e20000100a00 */
[----:B------:R-:W4:Y:S02]  /*73b70*/  LDL.LU R8, [R1+0x410] ;  /* 0x0004100001087983 */ /* 0x000f240000300800 */
[----:B------:R-:W4:Y:S01]  /*73b80*/  LDL.LU R9, [R1+0x414] ;  /* 0x0004140001097983 */ /* 0x000f220000300800 */
[----:B0-----:R-:W4:Y:S01]  /*73b90*/  LDL.LU R10, [R1+0x418] ;  /* 0x00041800010a7983 */ /* 0x001f220000300800 */
[----:B------:R-:W4:Y:S01]  /*73ba0*/  LDL.LU R11, [R1+0x41c] ;  /* 0x00041c00010b7983 */ /* 0x000f220000300800 */
[C---:B---3--:R-:W-:Y:S11]  /*73bb0*/  HMMA.16816.F32.BF16 R16, R4.reuse, R26, R16 ;  /* 0x0000001a0410723c */ /* 0x048ff60000041810 */
[----:B------:R-:W-:Y:S11]  /*73bc0*/  @!UPT UIADD3 URZ, URZ, URZ, URZ ;  /* 0x0000003f3f3ff290 */ /* 0x000ff6000fffe03f */
[----:B------:R-:W-:Y:S01]  /*73bd0*/  @!UPT UIADD3 URZ, URZ, URZ, URZ ;  /* 0x0000003f3f3ff290 */ /* 0x000fe2000fffe03f */
[----:B------:R-:W-:Y:S01]  /*73be0*/  STL.64 [R1+0xcc0], R16 ;  /* 0x000cc01001007387 */ /* 0x000fe20000100a00 */
[----:B------:R0:W-:Y:S03]  /*73bf0*/  STL.64 [R1+0xcc8], R18 ;  /* 0x000cc81201007387 */ /* 0x0001e60000100a00 */
[----:B0-----:R-:W3:Y:S01]  /*73c00*/  LDL.LU.64 R18, [R1+0x2a40] ;  /* 0x002a400001127983 */ /* 0x001ee20000300a00 */
[----:B------:R-:W4:Y:S02]  /*73c10*/  LDL.LU.64 R26, [R1+0x2a38] ;  /* 0x002a3800011a7983 */ /* 0x000f240000300a00 */
[----:B------:R-:W-:Y:S02]  /*73c20*/  STL [R1+0x297c], R0 ;  /* 0x00297c0001007387 */ /* 0x000fe40000100800 */
[----:B------:R-:W-:Y:S01]  /*73c30*/  STL [R1+0x2978], R2 ;  /* 0x0029780201007387 */ /* 0x000fe20000100800 */
[C---:B----4-:R-:W-:Y:S01]  /*73c40*/  HMMA.16816.F32.BF16 R8, R4.reuse, R26, R8 ;  /* 0x0000001a0408723c */ /* 0x050fe20000041808 */
[----:B------:R-:W-:Y:S11]  /*73c50*/  IMAD.MOV.U32 R3, RZ, RZ, R27 ;  /* 0x000000ffff037224 */ /* 0x000ff600078e001b */
[----:B------:R-:W-:Y:S11]  /*73c60*/  @!UPT UIADD3 URZ, URZ, URZ, URZ ;  /* 0x0000003f3f3ff290 */ /* 0x000ff6000fffe03f */
[----:B------:R0:W-:Y:S01]  /*73c70*/  STL.64 [R1+0xcb0], R8 ;  /* 0x000cb00801007387 */ /* 0x0001e20000100a00 */
[----:B------:R-:W-:Y:S02]  /*73c80*/  STL.64 [R1+0xcb8], R10 ;  /* 0x000cb80a01007387 */ /* 0x000fe40000100a00 */
[----:B0-----:R-:W-:Y:S02]  /*73c90*/  IMAD.MOV.U32 R8, RZ, RZ, R26 ;  /* 0x000000ffff087224 */ /* 0x001fe400078e001a */
[----:B------:R-:W4:Y:S03]  /*73ca0*/  LDL.LU.64 R26, [R1+0x2a30] ;  /* 0x002a3000011a7983 */ /* 0x000f260000300a00 */
[----:B------:R0:W-:Y:S02]  /*73cb0*/  STL [R1+0x2980], R8 ;  /* 0x0029800801007387 */ /* 0x0001e40000100800 */
        /* <DEDUP_REMOVED lines=8> */
[----:B------:R1:W-:Y:S02]  /*73d40*/  STL.64 [R1+0xc88], R10 ;  /* 0x000c880a01007387 */ /* 0x0003e40000100a00 */
[----:B0-----:R-:W-:Y:S02]  /*73d50*/  IMAD.MOV.U32 R9, RZ, RZ, R27 ;  /* 0x000000ffff097224 */ /* 0x001fe400078e001b */
[----:B-1----:R-:W-:Y:S02]  /*73d60*/  IMAD.MOV.U32 R10, RZ, RZ, R26 ;  /* 0x000000ffff0a7224 */ /* 0x002fe400078e001a */
[----:B------:R-:W4:Y:S02]  /*73d70*/  LDL.LU.64 R26, [R1+0x2a28] ;  /* 0x002a2800011a7983 */ /* 0x000f240000300a00 */
[C---:B----4-:R-:W-:Y:S01]  /*73d80*/  HMMA.16816.F32.BF16 R12, R4.reuse, R26, R12 ;  /* 0x0000001a040c723c */ /* 0x050fe2000004180c */
[----:B------:R-:W-:Y:S11]  /*73d90*/  IMAD.MOV.U32 R11, RZ, RZ, R27 ;  /* 0x000000ffff0b7224 */ /* 0x000ff600078e001b */
[----:B------:R-:W-:Y:S11]  /*73da0*/  @!UPT UIADD3 URZ, URZ, URZ, URZ ;  /* 0x0000003f3f3ff290 */ /* 0x000ff6000fffe03f */
[----:B------:R0:W-:Y:S01]  /*73db0*/  STL.64 [R1+0xc70], R12 ;  /* 0x000c700c01007387 */ /* 0x0001e20000100a00 */
[----:B------:R-:W-:Y:S02]  /*73dc0*/  STL.64 [R1+0xc78], R14 ;  /* 0x000c780e01007387 */ /* 0x000fe40000100a00 */
[----:B0-----:R-:W-:Y:S02]  /*73dd0*/  IMAD.MOV.U32 R12, RZ, RZ, R26 ;  /* 0x000000ffff0c7224 */ /* 0x001fe400078e001a */
[----:B------:R-:W4:Y:S01]  /*73de0*/  LDL.LU.64 R26, [R1+0x2a20] ;  /* 0x002a2000011a7983 */ /* 0x000f220000300a00 */
[----:B------:R-:W4:Y:S02]  /*73df0*/  LDL.LU.64 R24, [R1+0x2a18] ;  /* 0x002a180001187983 */ /* 0x000f240000300a00 */
[----:B------:R0:W-:Y:S02]  /*73e00*/  STL.64 [R1+0x29b0], R10 ;  /* 0x0029b00a01007387 */ /* 0x0001e40000100a00 */
[----:B------:R-:W-:Y:S01]  /*73e10*/  STL [R1+0x29a8], R9 ;  /* 0x0029a80901007387 */ /* 0x000fe20000100800 */
[----:B0-----:R-:W4:Y:S02]  /*73e20*/  LDL.64 R10, [R1+0x88] ;  /* 0x00008800010a7983 */ /* 0x001f240000100a00 */
[C---:B----4-:R-:W-:Y:S01]  /*73e30*/  HMMA.16816.F32.BF16 R24, R4.reuse, R10, R24 ;  /* 0x0000000a0418723c */ /* 0x050fe20000041818 */
[----:B------:R-:W-:Y:S11]  /*73e40*/  IMAD.MOV.U32 R13, RZ, RZ, R11 ;  /* 0x000000ffff0d7224 */ /* 0x000ff600078e000b */
[----:B------:R-:W-:Y:S11]  /*73e50*/  @!UPT UIADD3 URZ, URZ, URZ, URZ ;  /* 0x0000003f3f3ff290 */ /* 0x000ff6000fffe03f */
[----:B------:R0:W-:Y:S01]  /*73e60*/  STL.64 [R1+0xaa0], R24 ;  /* 0x000aa01801007387 */ /* 0x0001e20000100a00 */
[----:B------:R3:W-:Y:S02]  /*73e70*/  STL.64 [R1+0xaa8], R26 ;  /* 0x000aa81a01007387 */ /* 0x0007e40000100a00 */
[----:B------:R-:W-:Y:S02]  /*73e80*/  STL.64 [R1+0x29f0], R12 ;  /* 0x0029f00c01007387 */ /* 0x000fe40000100a00 */
[----:B0-----:R-:W-:Y:S02]  /*73e90*/  IMAD.MOV.U32 R24, RZ, RZ, R10 ;  /* 0x000000ffff187224 */ /* 0x001fe400078e000a */
[----:B------:R-:W4:Y:S01]  /*73ea0*/  LDL.64 R10, [R1+0x28] ;  /* 0x00002800010a7983 */ /* 0x000f220000100a00 */
[----:B---3--:R-:W-:Y:S02]  /*73eb0*/  IMAD.MOV.U32 R26, RZ, RZ, R18 ;  /* 0x000000ffff1a7224 */ /* 0x008fe400078e0012 */
[----:B------:R-:W-:Y:S01]  /*73ec0*/  IMAD.MOV.U32 R25, RZ, RZ, R19 ;  /* 0x000000ffff197224 */ /* 0x000fe200078e0013 */
[----:B----4-:R2:W-:Y:S02]  /*73ed0*/  STL.64 [R1+0x29c0], R10 ;  /* 0x0029c00a01007387 */ /* 0x0105e40000100a00 */
[C---:B--2---:R-:W-:Y:S02]  /*73ee0*/  HMMA.16816.F32.BF16 R8, R4.reuse, R18, R20 ;  /* 0x000000120408723c */ /* 0x044fe40000041814 */
[----:B------:R-:W0:Y:S11]  /*73ef0*/  LDSM.16.MT88.4 R20, [R28+0xe000] ;  /* 0x00e000001c14783b */ /* 0x000e360000004200 */
[----:B------:R-:W-:Y:S10]  /*73f00*/  @!UPT UIADD3 URZ, URZ, URZ, URZ ;  /* 0x0000003f3f3ff290 */ /* 0x000ff4000fffe03f */
[----:B------:R-:W-:Y:S01]  /*73f10*/  STL.64 [R1+0xa70], R8 ;  /* 0x000a700801007387 */ /* 0x000fe20000100a00 */
[----:B------:R-:W-:Y:S02]  /*73f20*/  STL.64 [R1+0xa78], R10 ;  /* 0x000a780a01007387 */ /* 0x000fe40000100a00 */
[----:B------:R1:W-:Y:S02]  /*73f30*/  STL [R1+0x2a00], R26 ;  /* 0x002a001a01007387 */ /* 0x0003e40000100800 */
[----:B------:R-:W-:Y:S01]  /*73f40*/  STL.64 [R1+0x29f8], R24 ;  /* 0x0029f81801007387 */ /* 0x000fe20000100a00 */
[----:B-1----:R-:W2:Y:S01]  /*73f50*/  LDL.64 R26, [R1+0x68] ;  /* 0x00006800011a7983 */ /* 0x002ea20000100a00 */
[----:B------:R-:W3:Y:S02]  /*73f60*/  LDL.LU R16, [R1+0x620] ;  /* 0x0006200001107983 */ /* 0x000ee40000300800 */
[----:B------:R-:W3:Y:S02]  /*73f70*/  LDL.LU R17, [R1+0x624] ;  /* 0x0006240001117983 */ /* 0x000ee40000300800 */
[----:B------:R-:W4:Y:S01]  /*73f80*/  LDL.LU R18, [R1+0x628] ;  /* 0x0006280001127983 */ /* 0x000f220000300800 */
[----:B------:R-:W4:Y:S01]  /*73f90*/  LDL.LU R19, [R1+0x62c] ;  /* 0x00062c0001137983 */ /* 0x000f220000300800 */
[----:B------:R-:W2:Y:S02]  /*73fa0*/  LDL.LU R12, [R1+0x640] ;  /* 0x00064000010c7983 */ /* 0x000ea40000300800 */
[----:B------:R-:W2:Y:S02]  /*73fb0*/  LDL.LU R13, [R1+0x644] ;  /* 0x00064400010d7983 */ /* 0x000ea40000300800 */
[----:B------:R-:W2:Y:S01]  /*73fc0*/  LDL.LU R14, [R1+0x648] ;  /* 0x00064800010e7983 */ /* 0x000ea20000300800 */
[----:B------:R-:W2:Y:S04]  /*73fd0*/  LDL.LU R15, [R1+0x64c] ;  /* 0x00064c00010f7983 */ /* 0x000ea80000300800 */
[----:B--2---:R-:W-:Y:S01]  /*73fe0*/  STL.64 [R1+0x2a10], R14 ;  /* 0x002a100e01007387 */ /* 0x004fe20000100a00 */
[----:B------:R1:W-:Y:S03]  /*73ff0*/  STL.64 [R1+0x2a08], R12 ;  /* 0x002a080c01007387 */ /* 0x0003e60000100a00 */
[----:B-1----:R-:W2:Y:S01]  /*74000*/  LDL.LU R12, [R1+0x650] ;  /* 0x00065000010c7983 */ /* 0x002ea20000300800 */
[----:B------:R-:W2:Y:S02]  /*74010*/  LDL.LU R13, [R1+0x654] ;  /* 0x00065400010d7983 */ /* 0x000ea40000300800 */
[----:B------:R-:W2:Y:S02]  /*74020*/  LDL.LU R14, [R1+0x658] ;  /* 0x00065800010e7983 */ /* 0x000ea40000300800 */
[----:B------:R-:W2:Y:S01]  /*74030*/  LDL.LU R15, [R1+0x65c] ;  /* 0x00065c00010f7983 */ /* 0x000ea20000300800 */
[----:B----4-:R1:W-:Y:S01]  /*74040*/  STL.64 [R1+0x29d8], R18 ;  /* 0x0029d81201007387 */ /* 0x0103e20000100a00 */
[----:B---3--:R-:W-:Y:S03]  /*74050*/  STL.64 [R1+0x29d0], R16 ;  /* 0x0029d01001007387 */ /* 0x008fe60000100a00 */
[----:B-1----:R-:W3:Y:S04]  /*74060*/  LDL.64 R18, [R1+0x48] ;  /* 0x0000480001127983 */ /* 0x002ee80000100a00 */
[----:B---3--:R1:W-:Y:S01]  /*74070*/  STL.64 [R1+0x29e8], R18 ;  /* 0x0029e81201007387 */ /* 0x0083e20000100a00 */
[----:B------:R-:W3:Y:S03]  /*74080*/  LDL.64 R10, [R1+0x38] ;  /* 0x00003800010a7983 */ /* 0x000ee60000100a00 */
[----:B-1----:R-:W4:Y:S04]  /*74090*/  LDL.64 R18, [R1+0x58] ;  /* 0x0000580001127983 */ /* 0x002f280000100a00 */
[----:B---3--:R1:W-:Y:S01]  /*740a0*/  STL.64 [R1+0x29e0], R10 ;  /* 0x0029e00a01007387 */ /* 0x0083e20000100a00 */
[----:B------:R-:W3:Y:S02]  /*740b0*/  LDL.LU R8, [R1+0x630] ;  /* 0x0006300001087983 */ /* 0x000ee40000300800 */
[----:B------:R-:W3:Y:S01]  /*740c0*/  LDL.LU R9, [R1+0x634] ;  /* 0x0006340001097983 */ /* 0x000ee20000300800 */
[----:B-1----:R-:W3:Y:S01]  /*740d0*/  LDL.LU R10, [R1+0x638] ;  /* 0x00063800010a7983 */ /* 0x002ee20000300800 */
[----:B------:R-:W3:Y:S02]  /*740e0*/  LDL.LU R11, [R1+0x63c] ;  /* 0x00063c00010b7983 */ /* 0x000ee40000300800 */
[----:B0-----:R0:W-:Y:S02]  /*740f0*/  STL.64 [R1+0x2808], R22 ;  /* 0x0028081601007387 */ /* 0x0011e40000100a00 */
[----:B------:R1:W-:Y:S01]  /*74100*/  STL.64 [R1+0x2800], R20 ;  /* 0x0028001401007387 */ /* 0x0003e20000100a00 */
[----:B0-----:R-:W3:Y:S01]  /*74110*/  LDL R22, [R1+0x18] ;  /* 0x0000180001167983 */ /* 0x001ee20000100800 */
[----:B--2---:R-:W-:Y:S01]  /*74120*/  HMMA.16816.F32.BF16 R12, R4, R26, R12 ;  /* 0x0000001a040c723c */ /* 0x004fe2000004180c */
[----:B------:R-:W-:-:S02]  /*74130*/  IMAD.MOV.U32 R23, RZ, RZ, R29 ;  /* 0x000000ffff177224 */ /* 0x000fc400078e001d */
[----:B------:R-:W-:-:S03]  /*74140*/  IMAD.MOV.U32 R29, RZ, RZ, R26 ;  /* 0x000000ffff1d7224 */ /* 0x000fc600078e001a */
[----:B---3--:R0:W-:Y:S01]  /*74150*/  STL.64 [R1+0x29b8], R22 ;  /* 0x0029b81601007387 */ /* 0x0081e20000100a00 */
[----:B-1----:R-:W2:Y:S02]  /*74160*/  LDL.LU R20, [R1+0x610] ;  /* 0x0006100001147983 */ /* 0x002ea40000300800 */
[----:B------:R-:W2:Y:S01]  /*74170*/  LDL.LU R21, [R1+0x614] ;  /* 0x0006140001157983 */ /* 0x000ea20000300800 */
[----:B0-----:R-:W2:Y:S01]  /*74180*/  LDL.LU R22, [R1+0x618] ;  /* 0x0006180001167983 */ /* 0x001ea20000300800 */
[----:B------:R-:W2:Y:S11]  /*74190*/  LDL.LU R23, [R1+0x61c] ;  /* 0x00061c0001177983 */ /* 0x000eb60000300800 */
[----:B------:R-:W-:Y:S01]  /*741a0*/  @!UPT UIADD3 URZ, URZ, URZ, URZ ;  /* 0x0000003f3f3ff290 */ /* 0x000fe2000fffe03f */
[----:B------:R-:W-:Y:S02]  /*741b0*/  STL.64 [R1+0xa90], R12 ;  /* 0x000a900c01007387 */ /* 0x000fe40000100a00 */
[----:B------:R0:W-:Y:S02]  /*741c0*/  STL.64 [R1+0xa98], R14 ;  /* 0x000a980e01007387 */ /* 0x0001e40000100a00 */
[----:B0-----:R-:W4:Y:S01]  /*741d0*/  LDL.LU.64 R14, [R1+0x2a10] ;  /* 0x002a1000010e7983 */ /* 0x001f220000300a00 */
[----:B------:R-:W4:Y:S02]  /*741e0*/  LDL.LU.64 R12, [R1+0x2a08] ;  /* 0x002a0800010c7983 */ /* 0x000f240000300a00 */
[----:B------:R-:W3:Y:S02]  /*741f0*/  LDL.LU R26, [R1+0x2a00] ;  /* 0x002a0000011a7983 */ /* 0x000ee40000300800 */
[----:B------:R-:W2:Y:S01]  /*74200*/  LDL.LU.64 R24, [R1+0x29f8] ;  /* 0x0029f80001187983 */ /* 0x000ea20000300a00 */
        /* <DEDUP_REMOVED lines=46> */
[----:B------:R-:W3:Y:S01]  /*744f0*/  LDL.LU.64 R10, [R1+0x29b0] ;  /* 0x0029b000010a7983 */ /* 0x000ee20000300a00 */
[----:B------:R-:W3:Y:S01]  /*74500*/  LDL.LU R9, [R1+0x29a8] ;  /* 0x0029a80001097983 */ /* 0x000ee20000300800 */
[C---:B--2---:R-:W-:Y:S02]  /*74510*/  HMMA.16816.F32.BF16 R20, R4.reuse, R22, R24 ;  /* 0x000000160414723c */ /* 0x044fe40000041818 */
[----:B------:R-:W2:Y:S01]  /*74520*/  LDL.LU.64 R26, [R1+0x29a0] ;  /* 0x0029a000011a7983 */ /* 0x000ea20000300a00 */
[----:B------:R-:W2:Y:S11]  /*74530*/  LDL.LU.64 R24, [R1+0x2998] ;  /* 0x0029980001187983 */ /* 0x000eb60000300a00 */
[----:B------:R-:W-:Y:S09]  /*74540*/  @!UPT UIADD3 URZ, URZ, URZ, URZ ;  /* 0x0000003f3f3ff290 */ /* 0x000ff2000fffe03f */
[----:B------:R0:W-:Y:S01]  /*74550*/  STL.64 [R1+0x470], R20 ;  /* 0x0004701401007387 */ /* 0x0001e20000100a00 */
[----:B------:R1:W-:Y:S03]  /*74560*/  STL.64 [R1+0x478], R22 ;  /* 0x0004781601007387 */ /* 0x0003e60000100a00 */
[----:B0-----:R-:W2:Y:S01]  /*74570*/  LDL.LU R20, [R1+0x1e0] ;  /* 0x0001e00001147983 */ /* 0x001ea20000300800 */
[----:B------:R-:W2:Y:S02]  /*74580*/  LDL.LU R21, [R1+0x1e4] ;  /* 0x0001e40001157983 */ /* 0x000ea40000300800 */
[----:B-1----:R-:W2:Y:S02]  /*74590*/  LDL.LU R22, [R1+0x1e8] ;  /* 0x0001e80001167983 */ /* 0x002ea40000300800 */
        /* <DEDUP_REMOVED lines=8> */
[----:B------:R-:W-:Y:S03]  /*74620*/  STL.64 [R1+0x2820], R20 ;  /* 0x0028201401007387 */ /* 0x000fe60000100a00 */
[----:B0-----:R-:W2:Y:S04]  /*74630*/  LDL R22, [R1+0x8] ;  /* 0x0000080001167983 */ /* 0x001ea80000100800 */
[----:B------:R-:W2:Y:S02]  /*74640*/  LDL R23, [R1+0xc] ;  /* 0x00000c0001177983 */ /* 0x000ea40000100800 */
[----:B--2---:R-:W-:Y:S11]  /*74650*/  HMMA.16816.F32.BF16 R24, R4, R22, R24 ;  /* 0x000000160418723c */ /* 0x004ff60000041818 */
[----:B------:R-:W-:Y:S11]  /*74660*/  @!UPT UIADD3 URZ, URZ, URZ, URZ ;  /* 0x0000003f3f3ff290 */ /* 0x000ff6000fffe03f */
[----:B------:R-:W-:Y:S01]  /*74670*/  @!UPT UIADD3 URZ, URZ, URZ, URZ ;  /* 0x0000003f3f3ff290 */ /* 0x000fe2000fffe03f */
[----:B------:R-:W-:Y:S01]  /*74680*/  STL.64 [R1+0x460], R24 ;  /* 0x0004601801007387 */ /* 0x000fe20000100a00 */
[----:B------:R0:W-:Y:S03]  /*74690*/  STL.64 [R1+0x468], R26 ;  /* 0x0004681a01007387 */ /* 0x0001e60000100a00 */
[----:B0-----:R-:W2:Y:S01]  /*746a0*/  LDL.LU.64 R26, [R1+0x2990] ;  /* 0x00299000011a7983 */ /* 0x001ea20000300a00 */
[----:B------:R-:W2:Y:S02]  /*746b0*/  LDL.LU.64 R24, [R1+0x2988] ;  /* 0x0029880001187983 */ /* 0x000ea40000300a00 */
[----:B------:R0:W-:Y:S02]  /*746c0*/  STL.64 [R1+0x2838], R22 ;  /* 0x0028381601007387 */ /* 0x0001e40000100a00 */
[----:B0-----:R-:W2:Y:S04]  /*746d0*/  LDL.64 R22, [R1+0x18] ;  /* 0x0000180001167983 */ /* 0x001ea80000100a00 */
[----:B--2---:R0:W-:Y:S02]  /*746e0*/  STL.64 [R1+0x2850], R22 ;  /* 0x0028501601007387 */ /* 0x0041e40000100a00 */
[----:B0-----:R-:W-:-:S02]  /*746f0*/  IMAD.MOV.U32 R22, RZ, RZ, R19 ;  /* 0x000000ffff167224 */ /* 0x001fc400078e0013 */
[----:B------:R-:W-:Y:S01]  /*74700*/  IMAD.MOV.U32 R23, RZ, RZ, R8 ;  /* 0x000000ffff177224 */ /* 0x000fe200078e0008 */
[----:B------:R-:W4:Y:S01]  /*74710*/  LDL.LU R19, [R1+0x2984] ;  /* 0x0029840001137983 */ /* 0x000f220000300800 */
[----:B------:R-:W2:Y:S03]  /*74720*/  LDL.LU R8, [R1+0x2980] ;  /* 0x0029800001087983 */ /* 0x000ea60000300800 */
[----:B------:R0:W-:Y:S01]  /*74730*/  STL.64 [R1+0x2868], R22 ;  /* 0x0028681601007387 */ /* 0x0001e20000100a00 */
[----:B------:R-:W4:Y:S02]  /*74740*/  LDL.LU R20, [R1+0x5e0] ;  /* 0x0005e00001147983 */ /* 0x000f240000300800 */
[----:B------:R-:W4:Y:S01]  /*74750*/  LDL.LU R21, [R1+0x5e4] ;  /* 0x0005e40001157983 */ /* 0x000f220000300800 */
[----:B0-----:R-:W4:Y:S01]  /*74760*/  LDL.LU R22, [R1+0x5e8] ;  /* 0x0005e80001167983 */ /* 0x001f220000300800 */
[----:B------:R-:W4:Y:S02]  /*74770*/  LDL.LU R23, [R1+0x5ec] ;  /* 0x0005ec0001177983 */ /* 0x000f240000300800 */
[----:B----4-:R-:W-:Y:S11]  /*74780*/  HMMA.16816.F32.BF16 R20, R4, R18, R20 ;  /* 0x000000120414723c */ /* 0x010ff60000041814 */
[----:B------:R-:W-:Y:S11]  /*74790*/  @!UPT UIADD3 URZ, URZ, URZ, URZ ;  /* 0x0000003f3f3ff290 */ /* 0x000ff6000fffe03f */
[----:B------:R-:W-:Y:S01]  /*747a0*/  @!UPT UIADD3 URZ, URZ, URZ, URZ ;  /* 0x0000003f3f3ff290 */ /* 0x000fe2000fffe03f */
[----:B------:R-:W-:Y:S01]  /*747b0*/  STL.64 [R1+0x450], R20 ;  /* 0x0004501401007387 */ /* 0x000fe20000100a00 */
[----:B------:R0:W-:Y:S02]  /*747c0*/  STL.64 [R1+0x458], R22 ;  /* 0x0004581601007387 */ /* 0x0001e40000100a00 */
[----:B0-----:R-:W-:Y:S02]  /*747d0*/  IMAD.MOV.U32 R22, RZ, RZ, R17 ;  /* 0x000000ffff167224 */ /* 0x001fe400078e0011 */
[----:B------:R-:W-:-:S05]  /*747e0*/  IMAD.MOV.U32 R23, RZ, RZ, R16 ;  /* 0x000000ffff177224 */ /* 0x000fca00078e0010 */
[----:B------:R-:W-:Y:S01]  /*747f0*/  STL.64 [R1+0x2880], R22 ;  /* 0x0028801601007387 */ /* 0x000fe20000100a00 */
[----:B------:R0:W-:Y:S02]  /*74800*/  STL.64 [R1+0x2830], R18 ;  /* 0x0028301201007387 */ /* 0x0001e40000100a00 */
[----:B------:R-:W4:Y:S02]  /*74810*/  LDL.LU R16, [R1+0x200] ;  /* 0x0002000001107983 */ /* 0x000f240000300800 */
[----:B------:R-:W4:Y:S01]  /*74820*/  LDL.LU R17, [R1+0x204] ;  /* 0x0002040001117983 */ /* 0x000f220000300800 */
[----:B0-----:R-:W2:Y:S01]  /*74830*/  LDL.LU R18, [R1+0x208] ;  /* 0x0002080001127983 */ /* 0x001ea20000300800 */
[----:B------:R-:W2:Y:S02]  /*74840*/  LDL.LU R19, [R1+0x20c] ;  /* 0x00020c0001137983 */ /* 0x000ea40000300800 */
[----:B------:R-:W-:Y:S02]  /*74850*/  IMAD.MOV.U32 R22, RZ, RZ, R0 ;  /* 0x000000ffff167224 */ /* 0x000fe400078e0000 */
        /* <DEDUP_REMOVED lines=23> */
[----:B------:R0:W-:Y:S02]  /*749d0*/  STL.64 [R1+0x28c8], R22 ;  /* 0x0028c81601007387 */ /* 0x0001e40000100a00 */
[----:B0-----:R-:W-:Y:S02]  /*749e0*/  IMAD.MOV.U32 R22, RZ, RZ, R26 ;  /* 0x000000ffff167224 */ /* 0x001fe400078e001a */
        /* <DEDUP_REMOVED lines=9> */
[----:B---3--:R-:W-:-:S05]  /*74a80*/  IMAD.MOV.U32 R23, RZ, RZ, R13 ;  /* 0x000000ffff177224 */ /* 0x008fca00078e000d */
[----:B------:R-:W-:Y:S04]  /*74a90*/  STL.64 [R1+0x28f8], R22 ;  /* 0x0028f81601007387 */ /* 0x000fe80000100a00 */
[----:B----4-:R-:W-:Y:S01]  /*74aa0*/  STL.64 [R1+0x2890], R18 ;  /* 0x0028901201007387 */ /* 0x010fe20000100a00 */
        /* <DEDUP_REMOVED lines=74> */
[----:B------:R-:W-:-:S02]  /*74f50*/  IMAD.MOV.U32 R22, RZ, RZ, R2 ;  /* 0x000000ffff167224 */ /* 0x000fc400078e0002 */
[----:B------:R-:W-:Y:S01]  /*74f60*/  IMAD.MOV.U32 R23, RZ, RZ, R0 ;  /* 0x000000ffff177224 */ /* 0x000fe200078e0000 */
[----:B---3--:R-:W-:Y:S01]  /*74f70*/  HMMA.16816.F32.BF16 R4, R4, R10, R24 ;  /* 0x0000000a0404723c */ /* 0x008fe20000041818 */
[----:B------:R-:W2:Y:S01]  /*74f80*/  LDL.LU.64 R26, [R1+0x2960] ;  /* 0x00296000011a7983 */ /* 0x000ea20000300a00 */
        /* <DEDUP_REMOVED lines=86> */
[----:B------:R-:W-:Y:S11]  /*754f0*/  IMAD.MOV.U32 R2, RZ, RZ, R23 ;  /* 0x000000ffff027224 */ /* 0x000ff600078e0017 */
[----:B------:R-:W-:Y:S11]  /*75500*/  @!UPT UIADD3 URZ, URZ, URZ, URZ ;  /* 0x0000003f3f3ff290 */ /* 0x000ff6000fffe03f */
[----:B------:R-:W-:Y:S01]  /*75510*/  STL.64 [R1+0x290], R16 ;  /* 0x0002901001007387 */ /* 0x000fe20000100a00 */
[----:B------:R0:W-:Y:S03]  /*75520*/  STL.64 [R1+0x298], R18 ;  /* 0x0002981201007387 */ /* 0x0001e60000100a00 */
[----:B0-----:R-:W2:Y:S01]  /*75530*/  LDL.LU.64 R18, [R1+0x2848] ;  /* 0x0028480001127983 */ /* 0x001ea20000300a00 */
[----:B------:R-:W2:Y:S02]  /*75540*/  LDL.LU.64 R16, [R1+0x2840] ;  /* 0x0028400001107983 */ /* 0x000ea40000300a00 */
[----:B------:R-:W2:Y:S02]  /*75550*/  LDL.LU.64 R22, [R1+0x2838] ;  /* 0x0028380001167983 */ /* 0x000ea40000300a00 */
[C---:B--2---:R-:W-:Y:S01]  /*75560*/  HMMA.16816.F32.BF16 R20, R24.reuse, R22, R16 ;  /* 0x000000161814723c */ /* 0x044fe20000041810 */
[----:B------:R-:W3:Y:S11]  /*75570*/  LDL.LU.64 R18, [R1+0x2830] ;  /* 0x0028300001127983 */ /* 0x000ef60000300a00 */
[----:B------:R-:W-:Y:S11]  /*75580*/  @!UPT UIADD3 URZ, URZ, URZ, URZ ;  /* 0x0000003f3f3ff290 */ /* 0x000ff6000fffe03f */
[----:B------:R-:W-:Y:S01]  /*75590*/  STL.64 [R1+0x280], R20 ;  /* 0x0002801401007387 */ /* 0x000fe20000100a00 */
[----:B------:R0:W-:Y:S03]  /*755a0*/  STL.64 [R1+0x288], R22 ;  /* 0x0002881601007387 */ /* 0x0001e60000100a00 */
[----:B0-----:R-:W2:Y:S01]  /*755b0*/  LDL.LU.64 R22, [R1+0x2828] ;  /* 0x0028280001167983 */ /* 0x001ea20000300a00 */
[----:B------:R-:W2:Y:S01]  /*755c0*/  LDL.LU.64 R20, [R1+0x2820] ;  /* 0x0028200001147983 */ /* 0x000ea20000300a00 */
[C---:B---3--:R-:W-:Y:S11]  /*755d0*/  HMMA.16816.F32.BF16 R4, R24.reuse, R18, R4 ;  /* 0x000000121804723c */ /* 0x048ff60000041804 */
[----:B------:R-:W-:Y:S11]  /*755e0*/  @!UPT UIADD3 URZ, URZ, URZ, URZ ;  /* 0x0000003f3f3ff290 */ /* 0x000ff6000fffe03f */
[----:B------:R-:W-:Y:S01]  /*755f0*/  @!UPT UIADD3 URZ, URZ, URZ, URZ ;  /* 0x0000003f3f3ff290 */ /* 0x000fe2000fffe03f */
[----:B------:R-:W-:Y:S01]  /*75600*/  STL.64 [R1+0x270], R4 ;  /* 0x0002700401007387 */ /* 0x000fe20000100a00 */
[----:B------:R-:W-:Y:S02]  /*75610*/  STL.64 [R1+0x278], R6 ;  /* 0x0002780601007387 */ /* 0x000fe40000100a00 */
[----:B------:R-:W0:Y:S01]  /*75620*/  LDSM.16.MT88.4 R4, [R28+0xe080] ;  /* 0x00e080001c04783b */ /* 0x000e220000004200 */
[C---:B--2---:R-:W-:Y:S01]  /*75630*/  HMMA.16816.F32.BF16 R20, R24.reuse, R14, R20 ;  /* 0x0000000e1814723c */ /* 0x044fe20000041814 */
[----:B0-----:R-:W-:Y:S02]  /*75640*/  STL.64 [R1+0x2738], R6 ;  /* 0x0027380601007387 */ /* 0x001fe40000100a00 */
[----:B------:R0:W-:Y:S02]  /*75650*/  STL.64 [R1+0x2730], R4 ;  /* 0x0027300401007387 */ /* 0x0001e40000100a00 */
        /* <DEDUP_REMOVED lines=8> */
[----:B------:R-:W3:Y:S02]  /*756e0*/  LDL.LU.64 R20, [R1+0x2810] ;  /* 0x0028100001147983 */ /* 0x000ee40000300a00 */
[----:B------:R-:W-:Y:S02]  /*756f0*/  STL [R1+0x275c], R14 ;  /* 0x00275c0e01007387 */ /* 0x000fe40000100800 */
[----:B------:R0:W-:Y:S02]  /*75700*/  STL [R1+0x2758], R15 ;  /* 0x0027580f01007387 */ /* 0x0001e40000100800 */
[----:B0-----:R-:W4:Y:S01]  /*75710*/  LDL.64 R14, [R1+0xc8] ;  /* 0x0000c800010e7983 */ /* 0x001f220000100a00 */
[----:B---3--:R-:W-:Y:S03]  /*75720*/  HMMA.16816.F32.BF16 R24, R24, R10, R20 ;  /* 0x0000000a1818723c */ /* 0x008fe60000041814 */
[----:B------:R-:W3:Y:S01]  /*75730*/  LDL.LU.64 R22, [R1+0x2808] ;  /* 0x0028080001167983 */ /* 0x000ee20000300a00 */
[----:B------:R-:W3:Y:S11]  /*75740*/  LDL.LU.64 R20, [R1+0x2800] ;  /* 0x0028000001147983 */ /* 0x000ef60000300a00 */
[----:B------:R-:W-:Y:S08]  /*75750*/  @!UPT UIADD3 URZ, URZ, URZ, URZ ;  /* 0x0000003f3f3ff290 */ /* 0x000ff0000fffe03f */
[----:B------:R-:W-:Y:S01]  /*75760*/  STL.64 [R1+0x230], R24 ;  /* 0x0002301801007387 */ /* 0x000fe20000100a00 */
[----:B------:R0:W-:Y:S03]  /*75770*/  STL.64 [R1+0x238], R26 ;  /* 0x0002381a01007387 */ /* 0x0001e60000100a00 */
[----:B0-----:R-:W2:Y:S04]  /*75780*/  LDL.64 R26, [R1+0x88] ;  /* 0x00008800011a7983 */ /* 0x001ea80000100a00 */
[----:B--2---:R0:W-:Y:S04]  /*75790*/  STL.64 [R1+0x27e8], R26 ;  /* 0x0027e81a01007387 */ /* 0x0041e80000100a00 */
[----:B0-----:R-:W2:Y:S04]  /*757a0*/  LDL.64 R26, [R1+0x98] ;  /* 0x00009800011a7983 */ /* 0x001ea80000100a00 */
[----:B--2---:R0:W-:Y:S04]  /*757b0*/  STL.64 [R1+0x27f0], R26 ;  /* 0x0027f01a01007387 */ /* 0x0041e80000100a00 */
[----:B0-----:R-:W2:Y:S04]  /*757c0*/  LDL.64 R26, [R1+0xa8] ;  /* 0x0000a800011a7983 */ /* 0x001ea80000100a00 */
[----:B--2---:R0:W-:Y:S01]  /*757d0*/  STL.64 [R1+0x27f8], R26 ;  /* 0x0027f81a01007387 */ /* 0x0041e20000100a00 */
[----:B------:R-:W3:Y:S02]  /*757e0*/  LDL.LU R24, [R1+0x520] ;  /* 0x0005200001187983 */ /* 0x000ee40000300800 */
[----:B------:R-:W3:Y:S01]  /*757f0*/  LDL.LU R25, [R1+0x524] ;  /* 0x0005240001197983 */ /* 0x000ee20000300800 */
[----:B0-----:R-:W3:Y:S01]  /*75800*/  LDL.LU R26, [R1+0x528] ;  /* 0x00052800011a7983 */ /* 0x001ee20000300800 */
[----:B------:R-:W3:Y:S02]  /*75810*/  LDL.LU R27, [R1+0x52c] ;  /* 0x00052c00011b7983 */ /* 0x000ee40000300800 */
[----:B----4-:R-:W-:-:S02]  /*75820*/  IMAD.MOV.U32 R0, RZ, RZ, R15 ;  /* 0x000000ffff007224 */ /* 0x010fc400078e000f */
[----:B------:R-:W-:Y:S01]  /*75830*/  IMAD.MOV.U32 R8, RZ, RZ, R14 ;  /* 0x000000ffff087224 */ /* 0x000fe200078e000e */
[----:B---3--:R-:W-:Y:S11]  /*75840*/  HMMA.16816.F32.BF16 R24, R20, R14, R24 ;  /* 0x0000000e1418723c */ /* 0x008ff60000041818 */
[----:B------:R-:W-:Y:S11]  /*75850*/  @!UPT UIADD3 URZ, URZ, URZ, URZ ;  /* 0x0000003f3f3ff290 */ /* 0x000ff6000fffe03f */
[----:B------:R-:W-:Y:S01]  /*75860*/  @!UPT UIADD3 URZ, URZ, URZ, URZ ;  /* 0x0000003f3f3ff290 */ /* 0x000fe2000fffe03f */
[----:B------:R-:W-:Y:S01]  /*75870*/  STL.64 [R1+0xd80], R24 ;  /* 0x000d801801007387 */ /* 0x000fe20000100a00 */
[----:B------:R-:W-:Y:S02]  /*75880*/  STL.64 [R1+0xd88], R26 ;  /* 0x000d881a01007387 */ /* 0x000fe40000100a00 */
[----:B------:R-:W-:Y:S02]  /*75890*/  STL [R1+0x2760], R0 ;  /* 0x0027600001007387 */ /* 0x000fe40000100800 */
[----:B------:R-:W-:Y:S02]  /*758a0*/  STL.64 [R1+0x2748], R10 ;  /* 0x0027480a01007387 */ /* 0x000fe40000100a00 */
[----:B------:R-:W-:Y:S01]  /*758b0*/  IMAD.MOV.U32 R16, RZ, RZ, R24 ;  /* 0x000000ffff107224 */ /* 0x000fe200078e0018 */
[----:B------:R0:W-:Y:S01]  /*758c0*/  STL [R1+0x2740], R8 ;  /* 0x0027400801007387 */ /* 0x0001e20000100800 */
[----:B------:R-:W-:-:S03]  /*758d0*/  IMAD.MOV.U32 R12, RZ, RZ, R26 ;  /* 0x000000ffff0c7224 */ /* 0x000fc600078e001a */
[----:B0-----:R-:W2:Y:S01]  /*758e0*/  LDL.LU R8, [R1+0x4f0] ;  /* 0x0004f00001087983 */ /* 0x001ea20000300800 */
[----:B------:R-:W2:Y:S02]  /*758f0*/  LDL.LU R9, [R1+0x4f4] ;  /* 0x0004f40001097983 */ /* 0x000ea40000300800 */
[----:B------:R-:W2:Y:S02]  /*75900*/  LDL.LU R10, [R1+0x4f8] ;  /* 0x0004f800010a7983 */ /* 0x000ea40000300800 */
[----:B------:R-:W2:Y:S01]  /*75910*/  LDL.LU R11, [R1+0x4fc] ;  /* 0x0004fc00010b7983 */ /* 0x000ea20000300800 */
[----:B------:R-:W-:Y:S01]  /*75920*/  STL [R1+0x21fc], R16 ;  /* 0x0021fc1001007387 */ /* 0x000fe20000100800 */
[----:B------:R-:W-:Y:S02]  /*75930*/  STL [R1+0x21f8], R12 ;  /* 0x0021f80c01007387 */ /* 0x000fe40000100800 */
[----:B------:R-:W3:Y:S02]  /*75940*/  LDL.64 R14, [R1+0xb8] ;  /* 0x0000b800010e7983 */ /* 0x000ee40000100a00 */
[----:B---3--:R-:W-:Y:S07]  /*75950*/  HMMA.16816.F32.BF16 R24, R20, R14, R4 ;  /* 0x0000000e1418723c */ /* 0x008fee0000041804 */
[----:B------:R-:W-:-:S02]  /*75960*/  IMAD.MOV.U32 R4, RZ, RZ, R15 ;  /* 0x000000ffff047224 */ /* 0x000fc400078e000f */
[----:B------:R-:W-:Y:S11]  /*75970*/  IMAD.MOV.U32 R5, RZ, RZ, R14 ;  /* 0x000000ffff057224 */ /* 0x000ff600078e000e */
[----:B------:R-:W-:Y:S03]  /*75980*/  @!UPT UIADD3 URZ, URZ, URZ, URZ ;  /* 0x0000003f3f3ff290 */ /* 0x000fe6000fffe03f */
[----:B------:R-:W-:Y:S01]  /*75990*/  STL.64 [R1+0xd70], R24 ;  /* 0x000d701801007387 */ /* 0x000fe20000100a00 */
[----:B------:R-:W-:Y:S02]  /*759a0*/  IMAD.MOV.U32 R13, RZ, RZ, R26 ;  /* 0x000000ffff0d7224 */ /* 0x000fe400078e001a */
[----:B------:R0:W-:Y:S02]  /*759b0*/  STL.64 [R1+0xd78], R26 ;  /* 0x000d781a01007387 */ /* 0x0001e40000100a00 */
[----:B0-----:R-:W3:Y:S01]  /*759c0*/  LDL.LU.64 R26, [R1+0x27f8] ;  /* 0x0027f800011a7983 */ /* 0x001ee20000300a00 */
[----:B------:R0:W-:Y:S02]  /*759d0*/  STL [R1+0x2768], R4 ;  /* 0x0027680401007387 */ /* 0x0001e40000100800 */
[----:B------:R1:W-:Y:S01]  /*759e0*/  STL [R1+0x2764], R5 ;  /* 0x0027640501007387 */ /* 0x0003e20000100800 */
[----:B0-----:R-:W3:Y:S01]  /*759f0*/  LDL.LU R4, [R1+0x500] ;  /* 0x0005000001047983 */ /* 0x001ee20000300800 */
[----:B-1----:R-:W3:Y:S02]  /*75a00*/  LDL.LU R5, [R1+0x504] ;  /* 0x0005040001057983 */ /* 0x002ee40000300800 */
[----:B------:R-:W3:Y:S02]  /*75a10*/  LDL.LU R6, [R1+0x508] ;  /* 0x0005080001067983 */ /* 0x000ee40000300800 */
[----:B------:R-:W3:Y:S02]  /*75a20*/  LDL.LU R7, [R1+0x50c] ;  /* 0x00050c0001077983 */ /* 0x000ee40000300800 */
[----:B------:R-:W-:-:S05]  /*75a30*/  IMAD.MOV.U32 R17, RZ, RZ, R24 ;  /* 0x000000ffff117224 */ /* 0x000fca00078e0018 */
[----:B------:R-:W-:Y:S01]  /*75a40*/  STL [R1+0x2204], R17 ;  /* 0x0022041101007387 */ /* 0x000fe20000100800 */
[----:B------:R0:W-:Y:S03]  /*75a50*/  STL.64 [R1+0x27a0], R18 ;  /* 0x0027a01201007387 */ /* 0x0001e60000100a00 */
[----:B0-----:R-:W4:Y:S01]  /*75a60*/  LDL.64 R18, [R1+0x78] ;  /* 0x0000780001127983 */ /* 0x001f220000100a00 */
[----:B------:R0:W-:Y:S02]  /*75a70*/  STL [R1+0x2200], R13 ;  /* 0x0022000d01007387 */ /* 0x0001e40000100800 */
[----:B------:R-:W4:Y:S01]  /*75a80*/  LDL.LU R12, [R1+0x4d0] ;  /* 0x0004d000010c7983 */ /* 0x000f220000300800 */
[----:B0-----:R-:W4:Y:S01]  /*75a90*/  LDL.LU R13, [R1+0x4d4] ;  /* 0x0004d400010d7983 */ /* 0x001f220000300800 */
[----:B------:R-:W4:Y:S02]  /*75aa0*/  LDL.LU R14, [R1+0x4d8] ;  /* 0x0004d800010e7983 */ /* 0x000f240000300800 */
[----:B------:R-:W4:Y:S01]  /*75ab0*/  LDL.LU R15, [R1+0x4dc] ;  /* 0x0004dc00010f7983 */ /* 0x000f220000300800 */
[C---:B---3--:R-:W-:Y:S11]  /*75ac0*/  HMMA.16816.F32.BF16 R4, R20.reuse, R26, R4 ;  /* 0x0000001a1404723c */ /* 0x048ff60000041804 */
[----:B------:R-:W-:Y:S11]  /*75ad0*/  @!UPT UIADD3 URZ, URZ, URZ, URZ ;  /* 0x0000003f3f3ff290 */ /* 0x000ff6000fffe03f */
[----:B------:R-:W-:Y:S01]  /*75ae0*/  @!UPT UIADD3 URZ, URZ, URZ, URZ ;  /* 0x0000003f3f3ff290 */ /* 0x000fe2000fffe03f */
[----:B------:R-:W-:Y:S01]  /*75af0*/  STL.64 [R1+0xd60], R4 ;  /* 0x000d600401007387 */ /* 0x000fe20000100a00 */
[----:B------:R0:W-:Y:S02]  /*75b00*/  STL.64 [R1+0xd68], R6 ;  /* 0x000d680601007387 */ /* 0x0001e40000100a00 */
[----:B0-----:R-:W-:Y:S02]  /*75b10*/  IMAD.MOV.U32 R7, RZ, RZ, R26 ;  /* 0x000000ffff077224 */ /* 0x001fe400078e001a */
[----:B------:R-:W-:Y:S02]  /*75b20*/  IMAD.MOV.U32 R6, RZ, RZ, R27 ;  /* 0x000000ffff067224 */ /* 0x000fe400078e001b */
[----:B------:R-:W2:Y:S03]  /*75b30*/  LDL.LU.64 R26, [R1+0x27f0] ;  /* 0x0027f000011a7983 */ /* 0x000ea60000300a00 */
[----:B------:R0:W-:Y:S02]  /*75b40*/  STL.64 [R1+0x27b8], R6 ;  /* 0x0027b80601007387 */ /* 0x0001e40000100a00 */
[----:B------:R-:W3:Y:S02]  /*75b50*/  LDL.LU R4, [R1+0x4e0] ;  /* 0x0004e00001047983 */ /* 0x000ee40000300800 */
[----:B------:R-:W3:Y:S01]  /*75b60*/  LDL.LU R5, [R1+0x4e4] ;  /* 0x0004e40001057983 */ /* 0x000ee20000300800 */
[----:B0-----:R-:W3:Y:S01]  /*75b70*/  LDL.LU R6, [R1+0x4e8] ;  /* 0x0004e80001067983 */ /* 0x001ee20000300800 */
[----:B------:R-:W3:Y:S01]  /*75b80*/  LDL.LU R7, [R1+0x4ec] ;  /* 0x0004ec0001077983 */ /* 0x000ee20000300800 */
[C---:B--2---:R-:W-:Y:S11]  /*75b90*/  HMMA.16816.F32.BF16 R8, R20.reuse, R26, R8 ;  /* 0x0000001a1408723c */ /* 0x044ff60000041808 */
[----:B------:R-:W-:Y:S11]  /*75ba0*/  @!UPT UIADD3 URZ, URZ, URZ, URZ ;  /* 0x0000003f3f3ff290 */ /* 0x000ff6000fffe03f */
        /* <DEDUP_REMOVED lines=11> */
[----:B------:R4:W-:Y:S02]  /*75c60*/  STL.64 [R1+0xb88], R6 ;  /* 0x000b880601007387 */ /* 0x0009e40000100a00 */
[----:B------:R-:W2:Y:S01]  /*75c70*/  LDL.64 R26, [R1+0x68] ;  /* 0x00006800011a7983 */ /* 0x000ea20000100a00 */
[----:B----4-:R-:W-:Y:S01]  /*75c80*/  HMMA.16816.F32.BF16 R4, R20, R18, R12 ;  /* 0x000000121404723c */ /* 0x010fe2000004180c */
[----:B------:R-:W-:Y:S01]  /*75c90*/  STL.64 [R1+0x2778], R10 ;  /* 0x0027780a01007387 */ /* 0x000fe20000100a00 */
[----:B------:R0:W-:Y:S05]  /*75ca0*/  STL.64 [R1+0x2770], R8 ;  /* 0x0027700801007387 */ /* 0x0001ea0000100a00 */
[----:B------:R-:W-:-:S02]  /*75cb0*/  IMAD.MOV.U32 R13, RZ, RZ, R18 ;  /* 0x000000ffff0d7224 */ /* 0x000fc400078e0012 */
[----:B------:R-:W-:Y:S01]  /*75cc0*/  IMAD.MOV.U32 R12, RZ, RZ, R19 ;  /* 0x000000ffff0c7224 */ /* 0x000fe200078e0013 */
[----:B0-----:R-:W2:Y:S01]  /*75cd0*/  LDL.LU R8, [R1+0x4c0] ;  /* 0x0004c00001087983 */ /* 0x001ea20000300800 */
[----:B------:R-:W2:Y:S02]  /*75ce0*/  LDL.LU R9, [R1+0x4c4] ;  /* 0x0004c40001097983 */ /* 0x000ea40000300800 */
[----:B------:R-:W2:Y:S02]  /*75cf0*/  LDL.LU R10, [R1+0x4c8] ;  /* 0x0004c800010a7983 */ /* 0x000ea40000300800 */
[----:B------:R-:W2:Y:S08]  /*75d00*/  LDL.LU R11, [R1+0x4cc] ;  /* 0x0004cc00010b7983 */ /* 0x000eb00000300800 */
[----:B------:R-:W-:Y:S01]  /*75d10*/  STL.64 [R1+0xb40], R4 ;  /* 0x000b400401007387 */ /* 0x000fe20000100a00 */
[----:B------:R-:W-:Y:S02]  /*75d20*/  STL.64 [R1+0xb48], R6 ;  /* 0x000b480601007387 */ /* 0x000fe40000100a00 */
[----:B------:R0:W-:Y:S02]  /*75d30*/  STL.64 [R1+0x27e0], R12 ;  /* 0x0027e00c01007387 */ /* 0x0001e40000100a00 */
[----:B------:R-:W3:Y:S01]  /*75d40*/  LDL.LU R16, [R1+0x820] ;  /* 0x0008200001107983 */ /* 0x000ee20000300800 */
[----:B------:R-:W3:Y:S01]  /*75d50*/  LDL.LU R17, [R1+0x824] ;  /* 0x0008240001117983 */ /* 0x000ee20000300800 */
[----:B------:R-:W4:Y:S02]  /*75d60*/  LDL.LU R18, [R1+0x828] ;  /* 0x0008280001127983 */ /* 0x000f240000300800 */
[----:B------:R-:W4:Y:S01]  /*75d70*/  LDL.LU R19, [R1+0x82c] ;  /* 0x00082c0001137983 */ /* 0x000f220000300800 */
[----:B0-----:R-:W2:Y:S01]  /*75d80*/  LDL.LU R12, [R1+0x850] ;  /* 0x00085000010c7983 */ /* 0x001ea20000300800 */
[----:B------:R-:W2:Y:S02]  /*75d90*/  LDL.LU R13, [R1+0x854] ;  /* 0x00085400010d7983 */ /* 0x000ea40000300800 */
[----:B------:R-:W2:Y:S02]  /*75da0*/  LDL.LU R14, [R1+0x858] ;  /* 0x00085800010e7983 */ /* 0x000ea40000300800 */
[----:B------:R-:W2:Y:S01]  /*75db0*/  LDL.LU R15, [R1+0x85c] ;  /* 0x00085c00010f7983 */ /* 0x000ea20000300800 */
[----:B------:R-:W2:Y:S01]  /*75dc0*/  LDL.LU R4, [R1+0x830] ;  /* 0x0008300001047983 */ /* 0x000ea20000300800 */
[----:B------:R-:W2:Y:S02]  /*75dd0*/  LDL.LU R5, [R1+0x834] ;  /* 0x0008340001057983 */ /* 0x000ea40000300800 */
[----:B------:R-:W2:Y:S02]  /*75de0*/  LDL.LU R6, [R1+0x838] ;  /* 0x0008380001067983 */ /* 0x000ea40000300800 */
[----:B------:R-:W2:Y:S02]  /*75df0*/  LDL.LU R7, [R1+0x83c] ;  /* 0x00083c0001077983 */ /* 0x000ea40000300800 */
[----:B--2---:R0:W-:Y:S01]  /*75e00*/  STL.64 [R1+0x27c8], R6 ;  /* 0x0027c80601007387 */ /* 0x0041e20000100a00 */
[----:B------:R-:W-:Y:S03]  /*75e10*/  STL.64 [R1+0x27c0], R4 ;  /* 0x0027c00401007387 */ /* 0x000fe60000100a00 */
[----:B0-----:R-:W2:Y:S01]  /*75e20*/  LDL.64 R6, [R1+0x48] ;  /* 0x0000480001067983 */ /* 0x001ea20000100a00 */
[----:B------:R-:W-:Y:S03]  /*75e30*/  HMMA.16816.F32.BF16 R8, R20, R26, R8 ;  /* 0x0000001a1408723c */ /* 0x000fe60000041808 */
[----:B--2---:R0:W-:Y:S04]  /*75e40*/  STL.64 [R1+0x27d8], R6 ;  /* 0x0027d80601007387 */ /* 0x0041e80000100a00 */
[----:B0-----:R-:W2:Y:S01]  /*75e50*/  LDL.64 R6, [R1+0x58] ;  /* 0x0000580001067983 */ /* 0x001ea20000100a00 */
[----:B----4-:R0:W-:Y:S02]  /*75e60*/  STL.64 [R1+0x27b0], R18 ;  /* 0x0027b01201007387 */ /* 0x0101e40000100a00 */
[----:B---3--:R1:W-:Y:S01]  /*75e70*/  STL.64 [R1+0x27a8], R16 ;  /* 0x0027a81001007387 */ /* 0x0083e20000100a00 */
[----:B0-----:R-:W3:Y:S01]  /*75e80*/  LDL.64 R18, [R1+0x38] ;  /* 0x0000380001127983 */ /* 0x001ee20000100a00 */
[----:B------:R-:W-:-:S02]  /*75e90*/  IMAD.MOV.U32 R3, RZ, RZ, R26 ;  /* 0x000000ffff037224 */ /* 0x000fc400078e001a */
[----:B------:R-:W-:Y:S02]  /*75ea0*/  IMAD.MOV.U32 R29, RZ, RZ, R27 ;  /* 0x000000ffff1d7224 */ /* 0x000fe400078e001b */
[----:B------:R-:W0:Y:S04]  /*75eb0*/  LDSM.16.MT88.4 R24, [R28+0xe100] ;  /* 0x00e100001c18783b */ /* 0x000e280000004200 */
[----:B---3--:R3:W-:Y:S01]  /*75ec0*/  STL.64 [R1+0x27d0], R18 ;  /* 0x0027d01201007387 */ /* 0x0087e20000100a00 */
[----:B-1----:R-:W4:Y:S02]  /*75ed0*/  LDL.LU R16, [R1+0x840] ;  /* 0x0008400001107983 */ /* 0x002f240000300800 */
[----:B------:R-:W4:Y:S01]  /*75ee0*/  LDL.LU R17, [R1+0x844] ;  /* 0x0008440001117983 */ /* 0x000f220000300800 */
[----:B---3--:R-:W4:Y:S01]  /*75ef0*/  LDL.LU R18, [R1+0x848] ;  /* 0x0008480001127983 */ /* 0x008f220000300800 */
[----:B------:R-:W4:Y:S02]  /*75f00*/  LDL.LU R19, [R1+0x84c] ;  /* 0x00084c0001137983 */ /* 0x000f240000300800 */
[----:B------:R1:W-:Y:S02]  /*75f10*/  STL.64 [R1+0xb70], R8 ;  /* 0x000b700801007387 */ /* 0x0003e40000100a00 */
[----:B------:R3:W-:Y:S01]  /*75f20*/  STL.64 [R1+0xb78], R10 ;  /* 0x000b780a01007387 */ /* 0x0007e20000100a00 */
[----:B-1----:R-:W4:Y:S01]  /*75f30*/  LDL.LU R8, [R1+0x800] ;  /* 0x0008000001087983 */ /* 0x002f220000300800 */
[----:B------:R-:W4:Y:S02]  /*75f40*/  LDL.LU R9, [R1+0x804] ;  /* 0x0008040001097983 */ /* 0x000f240000300800 */
[----:B---3--:R-:W3:Y:S02]  /*75f50*/  LDL.LU R10, [R1+0x808] ;  /* 0x00080800010a7983 */ /* 0x008ee40000300800 */
[----:B------:R-:W3:Y:S01]  /*75f60*/  LDL.LU R11, [R1+0x80c] ;  /* 0x00080c00010b7983 */ /* 0x000ee20000300800 */
[----:B--2---:R-:W-:Y:S01]  /*75f70*/  HMMA.16816.F32.BF16 R12, R20, R6, R12 ;  /* 0x00000006140c723c */ /* 0x004fe2000004180c */
[----:B---3--:R1:W-:Y:S01]  /*75f80*/  STL.64 [R1+0x2788], R10 ;  /* 0x0027880a01007387 */ /* 0x0083e20000100a00 */
[----:B----4-:R-:W-:Y:S03]  /*75f90*/  STL.64 [R1+0x2780], R8 ;  /* 0x0027800801007387 */ /* 0x010fe60000100a00 */
[----:B-1----:R-:W2:Y:S01]  /*75fa0*/  LDL R10, [R1+0x18] ;  /* 0x00001800010a7983 */ /* 0x002ea20000100800 */
[----:B0-----:R0:W-:Y:S02]  /*75fb0*/  STL.64 [R1+0x25f0], R26 ;  /* 0x0025f01a01007387 */ /* 0x0011e40000100a00 */
[----:B------:R-:W-:Y:S02]  /*75fc0*/  STL.64 [R1+0x25e8], R24 ;  /* 0x0025e81801007387 */ /* 0x000fe40000100a00 */
[----:B------:R-:W-:-:S02]  /*75fd0*/  IMAD.MOV.U32 R11, RZ, RZ, R2 ;  /* 0x000000ffff0b7224 */ /* 0x000fc400078e0002 */
[----:B------:R-:W-:Y:S01]  /*75fe0*/  IMAD.MOV.U32 R2, RZ, RZ, R7 ;  /* 0x000000ffff027224 */ /* 0x000fe200078e0007 */
[----:B0-----:R-:W3:Y:S10]  /*75ff0*/  LDL.64 R26, [R1+0x28] ;  /* 0x00002800011a7983 */ /* 0x001ef40000100a00 */
[----:B------:R0:W-:Y:S02]  /*76000*/  STL.64 [R1+0xb60], R12 ;  /* 0x000b600c01007387 */ /* 0x0001e40000100a00 */
[----:B------:R1:W-:Y:S01]  /*76010*/  STL.64 [R1+0xb68], R14 ;  /* 0x000b680e01007387 */ /* 0x0003e20000100a00 */
        /* <DEDUP_REMOVED lines=13> */
[----:B----4-:R0:W-:Y:S04]  /*760f0*/  STL.64 [R1+0x2790], R12 ;  /* 0x0027900c01007387 */ /* 0x0101e80000100a00 */
[----:B0-----:R-:W4:Y:S01]  /*76100*/  LDL.LU R12, [R1+0x810] ;  /* 0x00081000010c7983 */ /* 0x001f220000300800 */
[----:B------:R-:W4:Y:S02]  /*76110*/  LDL.LU R13, [R1+0x814] ;  /* 0x00081400010d7983 */ /* 0x000f240000300800 */
[----:B------:R-:W4:Y:S02]  /*76120*/  LDL.LU R14, [R1+0x818] ;  /* 0x00081800010e7983 */ /* 0x000f240000300800 */
[----:B------:R-:W4:Y:S01]  /*76130*/  LDL.LU R15, [R1+0x81c] ;  /* 0x00081c00010f7983 */ /* 0x000f220000300800 */
        /* <DEDUP_REMOVED lines=16> */
[----:B------:R-:W2:Y:S02]  /*76240*/  LDL.LU R24, [R1+0x660] ;  /* 0x0006600001187983 */ /* 0x000ea40000300800 */
[----:B------:R-:W-:Y:S02]  /*76250*/  IMAD.MOV.U32 R17, RZ, RZ, R26 ;  /* 0x000000ffff117224 */ /* 0x000fe400078e001a */
[----:B------:R-:W2:Y:S02]  /*76260*/  LDL.LU R25, [R1+0x664] ;  /* 0x0006640001197983 */ /* 0x000ea40000300800 */
[----:B------:R-:W-:Y:S01]  /*76270*/  IMAD.MOV.U32 R16, RZ, RZ, R27 ;  /* 0x000000ffff107224 */ /* 0x000fe200078e001b */
[----:B------:R-:W2:Y:S01]  /*76280*/  LDL.LU R26, [R1+0x668] ;  /* 0x00066800011a7983 */ /* 0x000ea20000300800 */
[----:B------:R-:W2:Y:S01]  /*76290*/  LDL.LU R27, [R1+0x66c] ;  /* 0x00066c00011b7983 */ /* 0x000ea20000300800 */
[C---:B----4-:R-:W-:Y:S02]  /*762a0*/  HMMA.16816.F32.BF16 R8, R20.reuse, R10, R12 ;  /* 0x0000000a1408723c */ /* 0x050fe4000004180c */
[----:B--2---:R-:W-:Y:S01]  /*762b0*/  STL.64 [R1+0x2600], R26 ;  /* 0x0026001a01007387 */ /* 0x004fe20000100a00 */
[----:B------:R0:W-:Y:S03]  /*762c0*/  STL.64 [R1+0x25f8], R24 ;  /* 0x0025f81801007387 */ /* 0x0001e60000100a00 */
[----:B0-----:R-:W2:Y:S01]  /*762d0*/  LDL.LU R24, [R1+0x670] ;  /* 0x0006700001187983 */ /* 0x001ea20000300800 */
[----:B------:R-:W2:Y:S02]  /*762e0*/  LDL.LU R25, [R1+0x674] ;  /* 0x0006740001197983 */ /* 0x000ea40000300800 */
[----:B------:R-:W4:Y:S02]  /*762f0*/  LDL.LU R26, [R1+0x678] ;  /* 0x00067800011a7983 */ /* 0x000f240000300800 */
[----:B------:R-:W4:Y:S02]  /*76300*/  LDL.LU R27, [R1+0x67c] ;  /* 0x00067c00011b7983 */ /* 0x000f240000300800 */
[----:B----4-:R0:W-:Y:S01]  /*76310*/  STL.64 [R1+0x2610], R26 ;  /* 0x0026101a01007387 */ /* 0x0101e20000100a00 */
[----:B--2---:R-:W-:Y:S03]  /*76320*/  STL.64 [R1+0x2608], R24 ;  /* 0x0026081801007387 */ /* 0x004fe60000100a00 */
[----:B0-----:R-:W2:Y:S04]  /*76330*/  LDL R26, [R1+0x8] ;  /* 0x00000800011a7983 */ /* 0x001ea80000100800 */
[----:B------:R-:W2:Y:S01]  /*76340*/  LDL R27, [R1+0xc] ;  /* 0x00000c00011b7983 */ /* 0x000ea20000100800 */
[----:B------:R-:W4:Y:S02]  /*76350*/  LDL.LU.64 R14, [R1+0x2798] ;  /* 0x00279800010e7983 */ /* 0x000f240000300a00 */
[----:B------:R-:W2:Y:S02]  /*76360*/  LDL.LU.64 R12, [R1+0x2790] ;  /* 0x00279000010c7983 */ /* 0x000ea40000300a00 */
[----:B------:R-:W-:Y:S01]  /*76370*/  STL.64 [R1+0x610], R8 ;  /* 0x0006100801007387 */ /* 0x000fe20000100a00 */
[----:B------:R0:W-:Y:S04]  /*76380*/  STL.64 [R1+0x618], R10 ;  /* 0x0006180a01007387 */ /* 0x0001e80000100a00 */
        /* <DEDUP_REMOVED lines=10> */
[----:B0-----:R-:W2:Y:S04]  /*76430*/  LDL.LU.64 R26, [R1+0x18] ;  /* 0x00001800011a7983 */ /* 0x001ea80000300a00 */
[----:B--2---:R0:W-:Y:S01]  /*76440*/  STL.64 [R1+0x2638], R26 ;  /* 0x0026381a01007387 */ /* 0x0041e20000100a00 */
[----:B------:R-:W3:Y:S02]  /*76450*/  LDL.LU R24, [R1+0x7f0] ;  /* 0x0007f00001187983 */ /* 0x000ee40000300800 */
[----:B------:R-:W3:Y:S01]  /*76460*/  LDL.LU R25, [R1+0x7f4] ;  /* 0x0007f40001197983 */ /* 0x000ee20000300800 */
[----:B0-----:R-:W3:Y:S01]  /*76470*/  LDL.LU R26, [R1+0x7f8] ;  /* 0x0007f800011a7983 */ /* 0x001ee20000300800 */
[----:B------:R-:W3:Y:S02]  /*76480*/  LDL.LU R27, [R1+0x7fc] ;  /* 0x0007fc00011b7983 */ /* 0x000ee40000300800 */
[----:B---3--:R-:W-:Y:S11]  /*76490*/  HMMA.16816.F32.BF16 R24, R20, R18, R24 ;  /* 0x000000121418723c */ /* 0x008ff60000041818 */
        /* <DEDUP_REMOVED lines=8> */
[----:B------:R-:W2:Y:S02]  /*76520*/  LDL.LU R16, [R1+0x680] ;  /* 0x0006800001107983 */ /* 0x000ea40000300800 */
[----:B------:R-:W2:Y:S01]  /*76530*/  LDL.LU R17, [R1+0x684] ;  /* 0x0006840001117983 */ /* 0x000ea20000300800 */
[----:B0-----:R-:W3:Y:S01]  /*76540*/  LDL.LU R18, [R1+0x688] ;  /* 0x0006880001127983 */ /* 0x001ee20000300800 */
[----:B------:R-:W3:Y:S02]  /*76550*/  LDL.LU R19, [R1+0x68c] ;  /* 0x00068c0001137983 */ /* 0x000ee40000300800 */
[----:B------:R-:W-:Y:S02]  /*76560*/  IMAD.MOV.U32 R26, RZ, RZ, R4 ;  /* 0x000000ffff1a7224 */ /* 0x000fe400078e0004 */
[----:B------:R-:W-:Y:S01]  /*76570*/  IMAD.MOV.U32 R27, RZ, RZ, R5 ;  /* 0x000000ffff1b7224 */ /* 0x000fe200078e0005 */
[----:B------:R-:W2:Y:S01]  /*76580*/  LDL.LU R4, [R1+0x2768] ;  /* 0x0027680001047983 */ /* 0x000ea20000300800 */
[----:B------:R-:W2:Y:S03]  /*76590*/  LDL.LU R5, [R1+0x2764] ;  /* 0x0027640001057983 */ /* 0x000ea60000300800 */
[----:B------:R0:W-:Y:S02]  /*765a0*/  STL.64 [R1+0x2668], R26 ;  /* 0x0026681a01007387 */ /* 0x0001e40000100a00 */
[----:B0-----:R-:W-:-:S02]  /*765b0*/  IMAD.MOV.U32 R26, RZ, RZ, R0 ;  /* 0x000000ffff1a7224 */ /* 0x001fc400078e0000 */
        /* <DEDUP_REMOVED lines=110> */
[----:B------:R-:W4:Y:S01]  /*76ca0*/  LDL.LU R8, [R1+0x2740] ;  /* 0x0027400001087983 */ /* 0x000f220000300800 */
[----:B---3--:R-:W-:Y:S02]  /*76cb0*/  HMMA.16816.F32.BF16 R20, R20, R10, R4 ;  /* 0x0000000a1414723c */ /* 0x008fe40000041804 */
[----:B------:R-:W3:Y:S01]  /*76cc0*/  LDL.LU.64 R6, [R1+0x2738] ;  /* 0x0027380001067983 */ /* 0x000ee20000300a00 */
[----:B------:R-:W3:Y:S11]  /*76cd0*/  LDL.LU.64 R4, [R1+0x2730] ;  /* 0x0027300001047983 */ /* 0x000ef60000300a00 */
[----:B------:R-:W-:Y:S09]  /*76ce0*/  @!UPT UIADD3 URZ, URZ, URZ, URZ ;  /* 0x0000003f3f3ff290 */ /* 0x000ff2000fffe03f */
[----:B------:R-:W-:Y:S01]  /*76cf0*/  STL.64 [R1+0x250], R20 ;  /* 0x0002501401007387 */ /* 0x000fe20000100a00 */
[----:B------:R-:W-:Y:S02]  /*76d00*/  STL.64 [R1+0x258], R22 ;  /* 0x0002581601007387 */ /* 0x000fe40000100a00 */
[----:B------:R-:W0:Y:S02]  /*76d10*/  LDSM.16.MT88.4 R20, [R28+0xe180] ;  /* 0x00e180001c14783b */ /* 0x000e240000004200 */
[----:B0-----:R4:W-:Y:S02]  /*76d20*/  STL.64 [R1+0x24d8], R22 ;  /* 0x0024d81601007387 */ /* 0x0019e40000100a00 */
[----:B------:R3:W-:Y:S02]  /*76d30*/  STL.64 [R1+0x24d0], R20 ;  /* 0x0024d01401007387 */ /* 0x0007e40000100a00 */
[----:B----4-:R-:W-:Y:S02]  /*76d40*/  IMAD.MOV.U32 R22, RZ, RZ, R8 ;  /* 0x000000ffff167224 */ /* 0x010fe400078e0008 */
[----:B------:R-:W-:-:S07]  /*76d50*/  IMAD.MOV.U32 R23, RZ, RZ, R0 ;  /* 0x000000ffff177224 */ /* 0x000fce00078e0000 */
[C---:B---3--:R-:W-:Y:S01]  /*76d60*/  HMMA.16816.F32.BF16 R20, R4.reuse, R22, R24 ;  /* 0x000000160414723c */ /* 0x048fe20000041818 */
        /* <DEDUP_REMOVED lines=102> */
[----:B0-----:R-:W4:Y:S01]  /*773d0*/  LDL.LU.64 R18, [R1+0xc8] ;  /* 0x0000c80001127983 */ /* 0x001f220000300a00 */
[C---:B--2---:R-:W-:Y:S11]  /*773e0*/  HMMA.16816.F32.BF16 R24, R4.reuse, R14, R24 ;  /* 0x0000000e0418723c */ /* 0x044ff60000041818 */
[----:B------:R-:W-:Y:S11]  /*773f0*/  @!UPT UIADD3 URZ, URZ, URZ, URZ ;  /* 0x0000003f3f3ff290 */ /* 0x000ff6000fffe03f */
[----:B------:R-:W-:Y:S01]  /*77400*/  @!UPT UIADD3 URZ, URZ, URZ, URZ ;  /* 0x0000003f3f3ff290 */ /* 0x000fe2000fffe03f */
[----:B------:R-:W-:Y:S01]  /*77410*/  STL.64 [R1+0x5a0], R24 ;  /* 0x0005a01801007387 */ /* 0x000fe20000100a00 */
[----:B------:R0:W-:Y:S03]  /*77420*/  STL.64 [R1+0x5a8], R26 ;  /* 0x0005a81a01007387 */ /* 0x0001e60000100a00 */
[----:B0-----:R-:W2:Y:S01]  /*77430*/  LDL.LU.64 R26, [R1+0x25f0] ;  /* 0x0025f000011a7983 */ /* 0x001ea20000300a00 */
[----:B------:R-:W2:Y:S02]  /*77440*/  LDL.LU.64 R24, [R1+0x25e8] ;  /* 0x0025e80001187983 */ /* 0x000ea40000300a00 */
[----:B------:R0:W-:Y:S02]  /*77450*/  STL [R1+0x24f8], R14 ;  /* 0x0024f80e01007387 */ /* 0x0001e40000100800 */
[----:B------:R1:W-:Y:S01]  /*77460*/  STL [R1+0x24f4], R15 ;  /* 0x0024f40f01007387 */ /* 0x0003e20000100800 */
[----:B------:R-:W2:Y:S01]  /*77470*/  LDL.LU R12, [R1+0x3a0] ;  /* 0x0003a000010c7983 */ /* 0x000ea20000300800 */
[----:B------:R-:W2:Y:S03]  /*77480*/  LDL.LU R13, [R1+0x3a4] ;  /* 0x0003a400010d7983 */ /* 0x000ea60000300800 */
[----:B0-----:R-:W2:Y:S01]  /*77490*/  LDL.LU R14, [R1+0x3a8] ;  /* 0x0003a800010e7983 */ /* 0x001ea20000300800 */
[----:B-1----:R-:W2:Y:S01]  /*774a0*/  LDL.LU R15, [R1+0x3ac] ;  /* 0x0003ac00010f7983 */ /* 0x002ea20000300800 */
[----:B---3--:R-:W-:Y:S02]  /*774b0*/  HMMA.16816.F32.BF16 R4, R4, R10, R20 ;  /* 0x0000000a0404723c */ /* 0x008fe40000041814 */
[----:B--2---:R-:W-:Y:S01]  /*774c0*/  STL.64 [R1+0x25e0], R14 ;  /* 0x0025e00e01007387 */ /* 0x004fe20000100a00 */
[----:B------:R0:W-:Y:S03]  /*774d0*/  STL.64 [R1+0x25d8], R12 ;  /* 0x0025d80c01007387 */ /* 0x0001e60000100a00 */
[----:B0-----:R-:W2:Y:S01]  /*774e0*/  LDL.LU R12, [R1+0x3b0] ;  /* 0x0003b000010c7983 */ /* 0x001ea20000300800 */
[----:B------:R-:W2:Y:S02]  /*774f0*/  LDL.LU R13, [R1+0x3b4] ;  /* 0x0003b400010d7983 */ /* 0x000ea40000300800 */
[----:B------:R-:W2:Y:S02]  /*77500*/  LDL.LU R14, [R1+0x3b8] ;  /* 0x0003b800010e7983 */ /* 0x000ea40000300800 */
[----:B------:R-:W2:Y:S01]  /*77510*/  LDL.LU R15, [R1+0x3bc] ;  /* 0x0003bc00010f7983 */ /* 0x000ea20000300800 */
[----:B------:R0:W-:Y:S04]  /*77520*/  STL.64 [R1+0x25d0], R10 ;  /* 0x0025d00a01007387 */ /* 0x0001e80000100a00 */
[----:B0-----:R-:W3:Y:S07]  /*77530*/  LDL.LU.64 R10, [R1+0xb8] ;  /* 0x0000b800010a7983 */ /* 0x001eee0000300a00 */
[----:B------:R4:W-:Y:S02]  /*77540*/  STL.64 [R1+0x240], R4 ;  /* 0x0002400401007387 */ /* 0x0009e40000100a00 */
[----:B------:R-:W-:Y:S02]  /*77550*/  STL.64 [R1+0x248], R6 ;  /* 0x0002480601007387 */ /* 0x000fe40000100a00 */
[----:B------:R-:W3:Y:S01]  /*77560*/  LDL.LU R20, [R1+0x390] ;  /* 0x0003900001147983 */ /* 0x000ee20000300800 */
[----:B------:R-:W3:Y:S01]  /*77570*/  LDL.LU R21, [R1+0x394] ;  /* 0x0003940001157983 */ /* 0x000ee20000300800 */
[----:B------:R-:W3:Y:S02]  /*77580*/  LDL.LU R22, [R1+0x398] ;  /* 0x0003980001167983 */ /* 0x000ee40000300800 */
[----:B------:R-:W3:Y:S02]  /*77590*/  LDL.LU R23, [R1+0x39c] ;  /* 0x00039c0001177983 */ /* 0x000ee40000300800 */
[----:B----4-:R-:W-:-:S02]  /*775a0*/  IMAD.MOV.U32 R5, RZ, RZ, R18 ;  /* 0x000000ffff057224 */ /* 0x010fc400078e0012 */
[----:B------:R-:W-:Y:S01]  /*775b0*/  IMAD.MOV.U32 R4, RZ, RZ, R19 ;  /* 0x000000ffff047224 */ /* 0x000fe200078e0013 */
[C---:B--2---:R-:W-:Y:S11]  /*775c0*/  HMMA.16816.F32.BF16 R12, R24.reuse, R18, R12 ;  /* 0x00000012180c723c */ /* 0x044ff6000004180c */
[----:B------:R-:W-:Y:S11]  /*775d0*/  @!UPT UIADD3 URZ, URZ, URZ, URZ ;  /* 0x0000003f3f3ff290 */ /* 0x000ff6000fffe03f */
[----:B------:R-:W-:Y:S01]  /*775e0*/  @!UPT UIADD3 URZ, URZ, URZ, URZ ;  /* 0x0000003f3f3ff290 */ /* 0x000fe2000fffe03f */
[----:B------:R-:W-:Y:S01]  /*775f0*/  STL.64 [R1+0xc60], R12 ;  /* 0x000c600c01007387 */ /* 0x000fe20000100a00 */
[----:B------:R0:W-:Y:S03]  /*77600*/  STL.64 [R1+0xc68], R14 ;  /* 0x000c680e01007387 */ /* 0x0001e60000100a00 */
[----:B0-----:R-:W3:Y:S01]  /*77610*/  LDL.LU.64 R14, [R1+0x25e0] ;  /* 0x0025e000010e7983 */ /* 0x001ee20000300a00 */
[----:B------:R-:W3:Y:S02]  /*77620*/  LDL.LU.64 R12, [R1+0x25d8] ;  /* 0x0025d800010c7983 */ /* 0x000ee40000300a00 */
[----:B------:R-:W2:Y:S02]  /*77630*/  LDL.LU.64 R18, [R1+0x68] ;  /* 0x0000680001127983 */ /* 0x000ea40000300a00 */
[----:B--2---:R0:W-:Y:S04]  /*77640*/  STL.64 [R1+0x25b0], R18 ;  /* 0x0025b01201007387 */ /* 0x0041e80000100a00 */
[----:B0-----:R-:W2:Y:S01]  /*77650*/  LDL.LU.64 R18, [R1+0x78] ;  /* 0x0000780001127983 */ /* 0x001ea20000300a00 */
[----:B---3--:R-:W-:Y:S03]  /*77660*/  HMMA.16816.F32.BF16 R12, R24, R10, R12 ;  /* 0x0000000a180c723c */ /* 0x008fe6000004180c */
[----:B--2---:R0:W-:Y:S01]  /*77670*/  STL.64 [R1+0x25b8], R18 ;  /* 0x0025b81201007387 */ /* 0x0041e20000100a00 */
[----:B------:R-:W2:Y:S02]  /*77680*/  LDL.LU R16, [R1+0x370] ;  /* 0x0003700001107983 */ /* 0x000ea40000300800 */
[----:B------:R-:W2:Y:S01]  /*77690*/  LDL.LU R17, [R1+0x374] ;  /* 0x0003740001117983 */ /* 0x000ea20000300800 */
[----:B0-----:R-:W3:Y:S01]  /*776a0*/  LDL.LU R18, [R1+0x378] ;  /* 0x0003780001127983 */ /* 0x001ee20000300800 */
[----:B------:R-:W3:Y:S02]  /*776b0*/  LDL.LU R19, [R1+0x37c] ;  /* 0x00037c0001137983 */ /* 0x000ee40000300800 */
[----:B------:R-:W-:-:S02]  /*776c0*/  IMAD.MOV.U32 R6, RZ, RZ, R8 ;  /* 0x000000ffff067224 */ /* 0x000fc400078e0008 */
[----:B------:R-:W-:Y:S02]  /*776d0*/  IMAD.MOV.U32 R7, RZ, RZ, R0 ;  /* 0x000000ffff077224 */ /* 0x000fe400078e0000 */
[----:B------:R-:W-:Y:S01]  /*776e0*/  IMAD.MOV.U32 R9, RZ, RZ, R11 ;  /* 0x000000ffff097224 */ /* 0x000fe200078e000b */
[----:B---3--:R0:W-:Y:S01]  /*776f0*/  STL.64 [R1+0x25c8], R18 ;  /* 0x0025c81201007387 */ /* 0x0081e20000100a00 */
[----:B--2---:R-:W-:Y:S03]  /*77700*/  STL.64 [R1+0x25c0], R16 ;  /* 0x0025c01001007387 */ /* 0x004fe60000100a00 */
[----:B0-----:R-:W2:Y:S01]  /*77710*/  LDL.LU.64 R18, [R1+0x98] ;  /* 0x0000980001127983 */ /* 0x001ea20000300a00 */
[----:B------:R0:W-:Y:S02]  /*77720*/  STL [R1+0x2500], R4 ;  /* 0x0025000401007387 */ /* 0x0001e40000100800 */
[----:B------:R1:W-:Y:S02]  /*77730*/  STL [R1+0x24fc], R5 ;  /* 0x0024fc0501007387 */ /* 0x0003e40000100800 */
[----:B------:R3:W-:Y:S01]  /*77740*/  STL.64 [R1+0x25a8], R6 ;  /* 0x0025a80601007387 */ /* 0x0007e20000100a00 */
[----:B0-----:R-:W4:Y:S01]  /*77750*/  LDL.LU R4, [R1+0x350] ;  /* 0x0003500001047983 */ /* 0x001f220000300800 */
[----:B-1----:R-:W4:Y:S03]  /*77760*/  LDL.LU R5, [R1+0x354] ;  /* 0x0003540001057983 */ /* 0x002f260000300800 */
[----:B---3--:R-:W4:Y:S01]  /*77770*/  LDL.LU R6, [R1+0x358] ;  /* 0x0003580001067983 */ /* 0x008f220000300800 */
[----:B------:R-:W4:Y:S02]  /*77780*/  LDL.LU R7, [R1+0x35c] ;  /* 0x00035c0001077983 */ /* 0x000f240000300800 */
[----:B------:R0:W-:Y:S02]  /*77790*/  STL.64 [R1+0xc50], R12 ;  /* 0x000c500c01007387 */ /* 0x0001e40000100a00 */
[----:B------:R-:W-:Y:S02]  /*777a0*/  STL.64 [R1+0xc58], R14 ;  /* 0x000c580e01007387 */ /* 0x000fe40000100a00 */
[----:B0-----:R-:W-:-:S02]  /*777b0*/  IMAD.MOV.U32 R12, RZ, RZ, R10 ;  /* 0x000000ffff0c7224 */ /* 0x001fc400078e000a */
[----:B------:R-:W3:Y:S01]  /*777c0*/  LDL.LU.64 R10, [R1+0x25d0] ;  /* 0x0025d000010a7983 */ /* 0x000ee20000300a00 */
[----:B------:R-:W-:Y:S03]  /*777d0*/  STL [R1+0x2508], R9 ;  /* 0x0025080901007387 */ /* 0x000fe60000100800 */
[----:B---3--:R0:W-:Y:S04]  /*777e0*/  STL.64 [R1+0x25a0], R10 ;  /* 0x0025a00a01007387 */ /* 0x0081e80000100a00 */
[----:B0-----:R-:W3:Y:S01]  /*777f0*/  LDL.LU.64 R10, [R1+0x88] ;  /* 0x00008800010a7983 */ /* 0x001ee20000300a00 */
[----:B------:R0:W-:Y:S02]  /*77800*/  STL [R1+0x2504], R12 ;  /* 0x0025040c01007387 */ /* 0x0001e40000100800 */
[----:B------:R-:W2:Y:S02]  /*77810*/  LDL.LU.64 R14, [R1+0xa8] ;  /* 0x0000a800010e7983 */ /* 0x000ea40000300a00 */
[C---:B--2---:R-:W-:Y:S01]  /*77820*/  HMMA.16816.F32.BF16 R20, R24.reuse, R14, R20 ;  /* 0x0000000e1814723c */ /* 0x044fe20000041814 */
[----:B------:R-:W-:Y:S11]  /*77830*/  IMAD.MOV.U32 R13, RZ, RZ, R15 ;  /* 0x000000ffff0d7224 */ /* 0x000ff600078e000f */
[----:B------:R-:W-:Y:S11]  /*77840*/  @!UPT UIADD3 URZ, URZ, URZ, URZ ;  /* 0x0000003f3f3ff290 */ /* 0x000ff6000fffe03f */
[----:B------:R1:W-:Y:S01]  /*77850*/  STL.64 [R1+0xc40], R20 ;  /* 0x000c401401007387 */ /* 0x0003e20000100a00 */
[----:B------:R-:W-:Y:S02]  /*77860*/  STL.64 [R1+0xc48], R22 ;  /* 0x000c481601007387 */ /* 0x000fe40000100a00 */
[----:B------:R2:W-:Y:S02]  /*77870*/  STL [R1+0x2510], R13 ;  /* 0x0025100d01007387 */ /* 0x0005e40000100800 */
[----:B0-----:R-:W3:Y:S02]  /*77880*/  LDL.LU R12, [R1+0x360] ;  /* 0x00036000010c7983 */ /* 0x001ee40000300800 */
[----:B-1----:R-:W-:Y:S01]  /*77890*/  IMAD.MOV.U32 R20, RZ, RZ, R14 ;  /* 0x000000ffff147224 */ /* 0x002fe200078e000e */
[----:B--2---:R-:W2:Y:S01]  /*778a0*/  LDL.LU R13, [R1+0x364] ;  /* 0x00036400010d7983 */ /* 0x004ea20000300800 */
[----:B------:R-:W2:Y:S02]  /*778b0*/  LDL.LU R14, [R1+0x368] ;  /* 0x00036800010e7983 */ /* 0x000ea40000300800 */
[----:B------:R-:W2:Y:S01]  /*778c0*/  LDL.LU R15, [R1+0x36c] ;  /* 0x00036c00010f7983 */ /* 0x000ea20000300800 */
[----:B------:R0:W-:Y:S04]  /*778d0*/  STL [R1+0x250c], R20 ;  /* 0x00250c1401007387 */ /* 0x0001e80000100800 */
[----:B0-----:R-:W2:Y:S01]  /*778e0*/  LDL.LU R20, [R1+0x380] ;  /* 0x0003800001147983 */ /* 0x001ea20000300800 */
[----:B------:R-:W2:Y:S02]  /*778f0*/  LDL.LU R21, [R1+0x384] ;  /* 0x0003840001157983 */ /* 0x000ea40000300800 */
[----:B------:R-:W2:Y:S02]  /*77900*/  LDL.LU R22, [R1+0x388] ;  /* 0x0003880001167983 */ /* 0x000ea40000300800 */
[----:B------:R-:W2:Y:S02]  /*77910*/  LDL.LU R23, [R1+0x38c] ;  /* 0x00038c0001177983 */ /* 0x000ea40000300800 */
[C---:B--2---:R-:W-:Y:S11]  /*77920*/  HMMA.16816.F32.BF16 R20, R24.reuse, R18, R20 ;  /* 0x000000121814723c */ /* 0x044ff60000041814 */
[----:B------:R-:W-:Y:S11]  /*77930*/  @!UPT UIADD3 URZ, URZ, URZ, URZ ;  /* 0x0000003f3f3ff290 */ /* 0x000ff6000fffe03f */
[----:B------:R-:W-:Y:S01]  /*77940*/  @!UPT UIADD3 URZ, URZ, URZ, URZ ;  /* 0x0000003f3f3ff290 */ /* 0x000fe2000fffe03f */
[----:B------:R0:W-:Y:S01]  /*77950*/  STL.64 [R1+0xc30], R20 ;  /* 0x000c301401007387 */ /* 0x0001e20000100a00 */
[----:B------:R1:W-:Y:S02]  /*77960*/  STL.64 [R1+0xc38], R22 ;  /* 0x000c381601007387 */ /* 0x0003e40000100a00 */
[----:B0-----:R-:W-:Y:S02]  /*77970*/  IMAD.MOV.U32 R21, RZ, RZ, R19 ;  /* 0x000000ffff157224 */ /* 0x001fe400078e0013 */
[----:B-1----:R-:W-:Y:S02]  /*77980*/  IMAD.MOV.U32 R22, RZ, RZ, R18 ;  /* 0x000000ffff167224 */ /* 0x002fe400078e0012 */
[----:B------:R-:W2:Y:S01]  /*77990*/  LDL.LU.64 R18, [R1+0x25c8] ;  /* 0x0025c80001127983 */ /* 0x000ea20000300a00 */
[----:B------:R-:W2:Y:S02]  /*779a0*/  LDL.LU.64 R16, [R1+0x25c0] ;  /* 0x0025c00001107983 */ /* 0x000ea40000300a00 */
[----:B---3--:R-:W-:Y:S01]  /*779b0*/  IMAD.MOV.U32 R23, RZ, RZ, R11 ;  /* 0x000000ffff177224 */ /* 0x008fe200078e000b */
[C---:B--2---:R-:W-:Y:S11]  /*779c0*/  HMMA.16816.F32.BF16 R16, R24.reuse, R10, R16 ;  /* 0x0000000a1810723c */ /* 0x044ff60000041810 */
[----:B------:R-:W-:Y:S11]  /*779d0*/  @!UPT UIADD3 URZ, URZ, URZ, URZ ;  /* 0x0000003f3f3ff290 */ /* 0x000ff6000fffe03f */
[----:B------:R-:W-:Y:S01]  /*779e0*/  @!UPT UIADD3 URZ, URZ, URZ, URZ ;  /* 0x0000003f3f3ff290 */ /* 0x000fe2000fffe03f */
[----:B------:R-:W-:Y:S01]  /*779f0*/  STL.64 [R1+0xa60], R16 ;  /* 0x000a601001007387 */ /* 0x000fe20000100a00 */
[----:B------:R0:W-:Y:S03]  /*77a00*/  STL.64 [R1+0xa68], R18 ;  /* 0x000a681201007387 */ /* 0x0001e60000100a00 */
[----:B0-----:R-:W2:Y:S01]  /*77a10*/  LDL.LU.64 R18, [R1+0x25b8] ;  /* 0x0025b80001127983 */ /* 0x001ea20000300a00 */
[----:B------:R-:W3:Y:S02]  /*77a20*/  LDL.LU R8, [R1+0x340] ;  /* 0x0003400001087983 */ /* 0x000ee40000300800 */
[----:B------:R-:W3:Y:S02]  /*77a30*/  LDL.LU R9, [R1+0x344] ;  /* 0x0003440001097983 */ /* 0x000ee40000300800 */
[----:B------:R0:W-:Y:S01]  /*77a40*/  STL.64 [R1+0x2588], R22 ;  /* 0x0025881601007387 */ /* 0x0001e20000100a00 */
[----:B------:R-:W-:Y:S04]  /*77a50*/  STL [R1+0x2580], R21 ;  /* 0x0025801501007387 */ /* 0x000fe80000100800 */
[----:B0-----:R-:W3:Y:S01]  /*77a60*/  LDL.LU.64 R22, [R1+0x48] ;  /* 0x0000480001167983 */ /* 0x001ee20000300a00 */
[----:B--2---:R-:W-:Y:S03]  /*77a70*/  HMMA.16816.F32.BF16 R12, R24, R18, R12 ;  /* 0x00000012180c723c */ /* 0x004fe6000004180c */
[----:B---3--:R0:W-:Y:S04]  /*77a80*/  STL.64 [R1+0x2598], R22 ;  /* 0x0025981601007387 */ /* 0x0081e80000100a00 */
[----:B0-----:R-:W2:Y:S11]  /*77a90*/  LDL.LU.64 R22, [R1+0x58] ;  /* 0x0000580001167983 */ /* 0x001eb60000300a00 */
[----:B------:R-:W-:Y:S05]  /*77aa0*/  @!UPT UIADD3 URZ, URZ, URZ, URZ ;  /* 0x0000003f3f3ff290 */ /* 0x000fea000fffe03f */
[----:B------:R-:W-:Y:S02]  /*77ab0*/  STL.64 [R1+0xa40], R12 ;  /* 0x000a400c01007387 */ /* 0x000fe40000100a00 */
[----:B------:R0:W-:Y:S02]  /*77ac0*/  STL.64 [R1+0xa48], R14 ;  /* 0x000a480e01007387 */ /* 0x0001e40000100a00 */
[----:B0-----:R-:W-:Y:S02]  /*77ad0*/  IMAD.MOV.U32 R14, RZ, RZ, R18 ;  /* 0x000000ffff0e7224 */ /* 0x001fe400078e0012 */
[----:B------:R-:W-:Y:S02]  /*77ae0*/  IMAD.MOV.U32 R15, RZ, RZ, R19 ;  /* 0x000000ffff0f7224 */ /* 0x000fe400078e0013 */
[----:B------:R-:W4:Y:S01]  /*77af0*/  LDL.LU.64 R18, [R1+0x25b0] ;  /* 0x0025b00001127983 */ /* 0x000f220000300a00 */
[----:B------:R-:W-:Y:S02]  /*77b00*/  IMAD.MOV.U32 R0, RZ, RZ, R10 ;  /* 0x000000ffff007224 */ /* 0x000fe400078e000a */
[----:B------:R-:W-:-:S02]  /*77b10*/  IMAD.MOV.U32 R10, RZ, RZ, R3 ;  /* 0x000000ffff0a7224 */ /* 0x000fc400078e0003 */
[----:B------:R-:W-:Y:S02]  /*77b20*/  IMAD.MOV.U32 R11, RZ, RZ, R2 ;  /* 0x000000ffff0b7224 */ /* 0x000fe400078e0002 */
[----:B------:R-:W3:Y:S01]  /*77b30*/  LDL.LU.64 R2, [R1+0xca0] ;  /* 0x000ca00001027983 */ /* 0x000ee20000300a00 */
[C---:B----4-:R-:W-:Y:S11]  /*77b40*/  HMMA.16816.F32.BF16 R4, R24.reuse, R18, R4 ;  /* 0x000000121804723c */ /* 0x050ff60000041804 */
[----:B------:R-:W-:Y:S11]  /*77b50*/  @!UPT UIADD3 URZ, URZ, URZ, URZ ;  /* 0x0000003f3f3ff290 */ /* 0x000ff6000fffe03f */
[----:B------:R-:W-:Y:S01]  /*77b60*/  @!UPT UIADD3 URZ, URZ, URZ, URZ ;  /* 0x0000003f3f3ff290 */ /* 0x000fe2000fffe03f */
[----:B------:R-:W-:Y:S01]  /*77b70*/  STL.64 [R1+0xa30], R4 ;  /* 0x000a300401007387 */ /* 0x000fe20000100a00 */
[----:B------:R0:W-:Y:S03]  /*77b80*/  STL.64 [R1+0xa38], R6 ;  /* 0x000a380601007387 */ /* 0x0001e60000100a00 */
[----:B0-----:R-:W4:Y:S01]  /*77b90*/  LDL.LU.64 R6, [R1+0x25a8] ;  /* 0x0025a80001067983 */ /* 0x001f220000300a00 */
[----:B------:R-:W2:Y:S02]  /*77ba0*/  LDL.LU R16, [R1+0x310] ;  /* 0x0003100001107983 */ /* 0x000ea40000300800 */
[----:B------:R-:W-:Y:S02]  /*77bb0*/  IMAD.MOV.U32 R4, RZ, RZ, R18 ;  /* 0x000000ffff047224 */ /* 0x000fe400078e0012 */
[----:B------:R-:W2:Y:S02]  /*77bc0*/  LDL.LU R17, [R1+0x314] ;  /* 0x0003140001117983 */ /* 0x000ea40000300800 */
[----:B------:R-:W-:Y:S01]  /*77bd0*/  IMAD.MOV.U32 R5, RZ, RZ, R19 ;  /* 0x000000ffff057224 */ /* 0x000fe200078e0013 */
[----:B------:R-:W2:Y:S01]  /*77be0*/  LDL.LU R18, [R1+0x318] ;  /* 0x0003180001127983 */ /* 0x000ea20000300800 */
[----:B------:R-:W2:Y:S03]  /*77bf0*/  LDL.LU R19, [R1+0x31c] ;  /* 0x00031c0001137983 */ /* 0x000ea60000300800 */
[----:B--2---:R0:W-:Y:S01]  /*77c00*/  STL.64 [R1+0x2570], R18 ;  /* 0x0025701201007387 */ /* 0x0041e20000100a00 */
[----:B------:R1:W-:Y:S03]  /*77c10*/  STL.64 [R1+0x2568], R16 ;  /* 0x0025681001007387 */ /* 0x0003e60000100a00 */
[----:B0-----:R-:W2:Y:S01]  /*77c20*/  LDL.LU.64 R18, [R1+0x38] ;  /* 0x0000380001127983 */ /* 0x001ea20000300a00 */
[----:B------:R-:W-:Y:S03]  /*77c30*/  HMMA.16816.F32.BF16 R8, R24, R22, R8 ;  /* 0x000000161808723c */ /* 0x000fe60000041808 */
[----:B--2---:R0:W-:Y:S01]  /*77c40*/  STL.64 [R1+0x2590], R18 ;  /* 0x0025901201007387 */ /* 0x0041e20000100a00 */
[----:B-1----:R-:W2:Y:S02]  /*77c50*/  LDL.LU R16, [R1+0x330] ;  /* 0x0003300001107983 */ /* 0x002ea40000300800 */
[----:B------:R-:W2:Y:S01]  /*77c60*/  LDL.LU R17, [R1+0x334] ;  /* 0x0003340001117983 */ /* 0x000ea20000300800 */
[----:B0-----:R-:W2:Y:S01]  /*77c70*/  LDL.LU R18, [R1+0x338] ;  /* 0x0003380001127983 */ /* 0x001ea20000300800 */
[----:B------:R-:W2:Y:S02]  /*77c80*/  LDL.LU R19, [R1+0x33c] ;  /* 0x00033c0001137983 */ /* 0x000ea40000300800 */
[----:B----4-:R0:W-:Y:S02]  /*77c90*/  STL.64 [R1+0x2558], R6 ;  /* 0x0025580601007387 */ /* 0x0101e40000100a00 */
[----:B------:R1:W-:Y:S01]  /*77ca0*/  STL.64 [R1+0x2550], R4 ;  /* 0x0025500401007387 */ /* 0x0003e20000100a00 */
[----:B0-----:R-:W4:Y:S01]  /*77cb0*/  LDL.LU.64 R6, [R1+0x28] ;  /* 0x0000280001067983 */ /* 0x001f220000300a00 */
[----:B------:R-:W-:-:S03]  /*77cc0*/  IMAD.MOV.U32 R12, RZ, RZ, R23 ;  /* 0x000000ffff0c7224 */ /* 0x000fc600078e0017 */
[----:B----4-:R0:W-:Y:S01]  /*77cd0*/  STL.64 [R1+0x2578], R6 ;  /* 0x0025780601007387 */ /* 0x0101e20000100a00 */
[----:B-1----:R-:W4:Y:S02]  /*77ce0*/  LDL.LU R4, [R1+0x320] ;  /* 0x0003200001047983 */ /* 0x002f240000300800 */
[----:B------:R-:W4:Y:S01]  /*77cf0*/  LDL.LU R5, [R1+0x324] ;  /* 0x0003240001057983 */ /* 0x000f220000300800 */
[----:B0-----:R-:W4:Y:S01]  /*77d00*/  LDL.LU R6, [R1+0x328] ;  /* 0x0003280001067983 */ /* 0x001f220000300800 */
[----:B------:R-:W4:Y:S02]  /*77d10*/  LDL.LU R7, [R1+0x32c] ;  /* 0x00032c0001077983 */ /* 0x000f240000300800 */
[----:B------:R-:W2:Y:S02]  /*77d20*/  LDL.LU.64 R28, [R1+0xc98] ;  /* 0x000c9800011c7983 */ /* 0x000ea40000300a00 */
[----:B------:R0:W-:Y:S01]  /*77d30*/  STL.64 [R1+0xa50], R8 ;  /* 0x000a500801007387 */ /* 0x0001e20000100a00 */
[----:B------:R1:W-:Y:S01]  /*77d40*/  STL.64 [R1+0xa58], R10 ;  /* 0x000a580a01007387 */ /* 0x0003e20000100a00 */
[----:B0-----:R-:W-:-:S03]  /*77d50*/  IMAD.MOV.U32 R9, RZ, RZ, R22 ;  /* 0x000000ffff097224 */ /* 0x001fc600078e0016 */
[----:B-1----:R-:W2:Y:S01]  /*77d60*/  LDL.LU.64 R10, [R1+0x25a0] ;  /* 0x0025a000010a7983 */ /* 0x002ea20000300a00 */
[----:B------:R-:W2:Y:S02]  /*77d70*/  LDL.LU.64 R22, [R1+0x2598] ;  /* 0x0025980001167983 */ /* 0x000ea40000300a00 */
[C---:B--2---:R-:W-:Y:S01]  /*77d80*/  HMMA.16816.F32.BF16 R16, R24.reuse, R22, R16 ;  /* 0x000000161810723c */ /* 0x044fe20000041810 */
[----:B------:R-:W-:Y:S02]  /*77d90*/  IMAD.MOV.U32 R13, RZ, RZ, R22 ;  /* 0x000000ffff0d7224 */ /* 0x000fe400078e0016 */
[----:B------:R-:W-:Y:S11]  /*77da0*/  IMAD.MOV.U32 R20, RZ, RZ, R23 ;  /* 0x000000ffff147224 */ /* 0x000ff600078e0017 */
[----:B------:R-:W-:Y:S09]  /*77db0*/  @!UPT UIADD3 URZ, URZ, URZ, URZ ;  /* 0x0000003f3f3ff290 */ /* 0x000ff2000fffe03f */
[----:B------:R-:W-:Y:S01]  /*77dc0*/  STL.64 [R1+0x920], R16 ;  /* 0x0009201001007387 */ /* 0x000fe20000100a00 */
[----:B------:R0:W-:Y:S03]  /*77dd0*/  STL.64 [R1+0x928], R18 ;  /* 0x0009281201007387 */ /* 0x0001e60000100a00 */
[----:B0-----:R-:W4:Y:S01]  /*77de0*/  LDL.LU.64 R18, [R1+0x2590] ;  /* 0x0025900001127983 */ /* 0x001f220000300a00 */
[----:B------:R-:W2:Y:S02]  /*77df0*/  LDL.LU.64 R22, [R1+0x2588] ;  /* 0x0025880001167983 */ /* 0x000ea40000300a00 */
[----:B------:R-:W3:Y:S01]  /*77e00*/  LDL.LU R21, [R1+0x2580] ;  /* 0x0025800001157983 */ /* 0x000ee20000300800 */
[----:B--2---:R0:W-:Y:S01]  /*77e10*/  STL.64 [R1+0x2530], R22 ;  /* 0x0025301601007387 */ /* 0x0041e20000100a00 */
[----:B---3--:R1:W-:Y:S03]  /*77e20*/  STL.64 [R1+0x2528], R20 ;  /* 0x0025281401007387 */ /* 0x0083e60000100a00 */
[----:B0-----:R-:W2:Y:S04]  /*77e30*/  LDL.LU.64 R22, [R1+0x8] ;  /* 0x0000080001167983 */ /* 0x001ea80000300a00 */
[----:B--2---:R0:W-:Y:S01]  /*77e40*/  STL.64 [R1+0x2548], R22 ;  /* 0x0025481601007387 */ /* 0x0041e20000100a00 */
[----:B-1----:R-:W2:Y:S02]  /*77e50*/  LDL.LU R20, [R1+0x300] ;  /* 0x0003000001147983 */ /* 0x002ea40000300800 */
[----:B------:R-:W2:Y:S01]  /*77e60*/  LDL.LU R21, [R1+0x304] ;  /* 0x0003040001157983 */ /* 0x000ea20000300800 */
[----:B0-----:R-:W2:Y:S01]  /*77e70*/  LDL.LU R22, [R1+0x308] ;  /* 0x0003080001167983 */ /* 0x001ea20000300800 */
[----:B------:R-:W2:Y:S02]  /*77e80*/  LDL.LU R23, [R1+0x30c] ;  /* 0x00030c0001177983 */ /* 0x000ea40000300800 */
[----:B------:R-:W-:Y:S02]  /*77e90*/  STL.64 [R1+0x2520], R14 ;  /* 0x0025200e01007387 */ /* 0x000fe40000100a00 */
[----:B------:R0:W-:Y:S02]  /*77ea0*/  STL.64 [R1+0x2518], R12 ;  /* 0x0025180c01007387 */ /* 0x0001e40000100a00 */
[----:B0-----:R-:W3:Y:S01]  /*77eb0*/  LDL.LU R12, [R1+0x2e0] ;  /* 0x0002e000010c7983 */ /* 0x001ee20000300800 */
[----:B------:R-:W3:Y:S02]  /*77ec0*/  LDL.LU R13, [R1+0x2e4] ;  /* 0x0002e400010d7983 */ /* 0x000ee40000300800 */
[----:B------:R-:W2:Y:S02]  /*77ed0*/  LDL.LU R14, [R1+0x2e8] ;  /* 0x0002e800010e7983 */ /* 0x000ea40000300800 */
[----:B------:R-:W2:Y:S01]  /*77ee0*/  LDL.LU R15, [R1+0x2ec] ;  /* 0x0002ec00010f7983 */ /* 0x000ea20000300800 */
[C---:B----4-:R-:W-:Y:S01]  /*77ef0*/  HMMA.16816.F32.BF16 R4, R24.reuse, R18, R4 ;  /* 0x000000121804723c */ /* 0x050fe20000041804 */
[----:B--2---:R-:W-:Y:S01]  /*77f00*/  STL.64 [R1+0x2540], R14 ;  /* 0x0025400e01007387 */ /* 0x004fe20000100a00 */
[----:B---3--:R0:W-:Y:S03]  /*77f10*/  STL.64 [R1+0x2538], R12 ;  /* 0x0025380c01007387 */ /* 0x0081e60000100a00 */
[----:B0-----:R-:W2:Y:S01]  /*77f20*/  LDL.LU R12, [R1+0x2f0] ;  /* 0x0002f000010c7983 */ /* 0x001ea20000300800 */
[----:B------:R-:W2:Y:S02]  /*77f30*/  LDL.LU R13, [R1+0x2f4] ;  /* 0x0002f400010d7983 */ /* 0x000ea40000300800 */
[----:B------:R-:W2:Y:S02]  /*77f40*/  LDL.LU R14, [R1+0x2f8] ;  /* 0x0002f800010e7983 */ /* 0x000ea40000300800 */
[----:B------:R-:W2:Y:S01]  /*77f50*/  LDL.LU R15, [R1+0x2fc] ;  /* 0x0002fc00010f7983 */ /* 0x000ea20000300800 */
[----:B------:R-:W3:Y:S01]  /*77f60*/  LDL.LU R8, [R1+0xdd0] ;  /* 0x000dd00001087983 */ /* 0x000ee20000300800 */
[----:B------:R0:W-:Y:S02]  /*77f70*/  STL.64 [R1+0x24e8], R10 ;  /* 0x0024e80a01007387 */ /* 0x0001e40000100a00 */
[----:B0-----:R-:W-:Y:S01]  /*77f80*/  IMAD.MOV.U32 R10, RZ, RZ, R18 ;  /* 0x000000ffff0a7224 */ /* 0x001fe200078e0012 */
[----:B---3--:R0:W-:Y:S08]  /*77f90*/  STL [R1+0x24e0], R8 ;  /* 0x0024e00801007387 */ /* 0x0081f00000100800 */
[----:B------:R-:W-:Y:S02]  /*77fa0*/  STL.64 [R1+0x910], R4 ;  /* 0x0009100401007387 */ /* 0x000fe40000100a00 */
[----:B------:R1:W-:Y:S02]  /*77fb0*/  STL.64 [R1+0x918], R6 ;  /* 0x0009180601007387 */ /* 0x0003e40000100a00 */
[----:B0-----:R-:W-:Y:S01]  /*77fc0*/  IMAD.MOV.U32 R8, RZ, RZ, R19 ;  /* 0x000000ffff087224 */ /* 0x001fe200078e0013 */
[----:B-1----:R-:W3:Y:S01]  /*77fd0*/  LDL.LU.64 R6, [R1+0x2578] ;  /* 0x0025780001067983 */ /* 0x002ee20000300a00 */
[----:B------:R-:W3:Y:S02]  /*77fe0*/  LDL.LU.64 R18, [R1+0x2570] ;  /* 0x0025700001127983 */ /* 0x000ee40000300a00 */
        /* <DEDUP_REMOVED lines=9> */
[----:B------:R-:W2:Y:S01]  /*78080*/  LDL.LU.64 R4, [R1+0x2550] ;  /* 0x0025500001047983 */ /* 0x000ea20000300a00 */
[C---:B----4-:R-:W-:Y:S11]  /*78090*/  HMMA.16816.F32.BF16 R20, R24.reuse, R6, R20 ;  /* 0x000000061814723c */ /* 0x050ff60000041814 */
[----:B------:R-:W-:Y:S11]  /*780a0*/  @!UPT UIADD3 URZ, URZ, URZ, URZ ;  /* 0x0000003f3f3ff290 */ /* 0x000ff6000fffe03f */
[----:B------:R-:W-:Y:S01]  /*780b0*/  @!UPT UIADD3 URZ, URZ, URZ, URZ ;  /* 0x0000003f3f3ff290 */ /* 0x000fe2000fffe03f */
[----:B------:R-:W-:Y:S01]  /*780c0*/  STL.64 [R1+0x8f0], R20 ;  /* 0x0008f01401007387 */ /* 0x000fe20000100a00 */
[----:B------:R0:W-:Y:S03]  /*780d0*/  STL.64 [R1+0x8f8], R22 ;  /* 0x0008f81601007387 */ /* 0x0001e60000100a00 */
[----:B0-----:R-:W2:Y:S01]  /*780e0*/  LDL.LU.64 R22, [R1+0x2548] ;  /* 0x0025480001167983 */ /* 0x001ea20000300a00 */
[----:B------:R-:W-:Y:S01]  /*780f0*/  STL.64 [R1+0x23c8], R6 ;  /* 0x0023c80601007387 */ /* 0x000fe20000100a00 */
[C---:B--2---:R-:W-:Y:S11]  /*78100*/  HMMA.16816.F32.BF16 R12, R24.reuse, R22, R12 ;  /* 0x00000016180c723c */ /* 0x044ff6000004180c */
[----:B------:R-:W-:Y:S11]  /*78110*/  @!UPT UIADD3 URZ, URZ, URZ, URZ ;  /* 0x0000003f3f3ff290 */ /* 0x000ff6000fffe03f */
[----:B------:R-:W-:Y:S01]  /*78120*/  @!UPT UIADD3 URZ, URZ, URZ, URZ ;  /* 0x0000003f3f3ff290 */ /* 0x000fe2000fffe03f */
[----:B------:R-:W-:Y:S01]  /*78130*/  STL.64 [R1+0x8e0], R12 ;  /* 0x0008e00c01007387 */ /* 0x000fe20000100a00 */
[----:B------:R0:W-:Y:S03]  /*78140*/  STL.64 [R1+0x8e8], R14 ;  /* 0x0008e80e01007387 */ /* 0x0001e60000100a00 */
[----:B0-----:R-:W3:Y:S01]  /*78150*/  LDL.LU.64 R14, [R1+0x2540] ;  /* 0x00254000010e7983 */ /* 0x001ee20000300a00 */
[----:B------:R-:W3:Y:S02]  /*78160*/  LDL.LU.64 R12, [R1+0x2538] ;  /* 0x00253800010c7983 */ /* 0x000ee40000300a00 */
[----:B------:R-:W-:Y:S02]  /*78170*/  IMAD.MOV.U32 R7, RZ, RZ, R22 ;  /* 0x000000ffff077224 */ /* 0x000fe400078e0016 */
[----:B------:R-:W-:Y:S02]  /*78180*/  IMAD.MOV.U32 R6, RZ, RZ, R23 ;  /* 0x000000ffff067224 */ /* 0x000fe400078e0017 */
[----:B------:R-:W2:Y:S01]  /*78190*/  LDL.LU.64 R22, [R1+0x2530] ;  /* 0x0025300001167983 */ /* 0x000ea20000300a00 */
[----:B------:R-:W4:Y:S01]  /*781a0*/  LDL.LU.64 R20, [R1+0x2528] ;  /* 0x0025280001147983 */ /* 0x000f220000300a00 */
[----:B---3--:R-:W-:Y:S11]  /*781b0*/  HMMA.16816.F32.BF16 R12, R24, R18, R12 ;  /* 0x00000012180c723c */ /* 0x008ff6000004180c */
[----:B------:R-:W-:Y:S11]  /*781c0*/  @!UPT UIADD3 URZ, URZ, URZ, URZ ;  /* 0x0000003f3f3ff290 */ /* 0x000ff6000fffe03f */
[----:B------:R-:W-:Y:S01]  /*781d0*/  @!UPT UIADD3 URZ, URZ, URZ, URZ ;  /* 0x0000003f3f3ff290 */ /* 0x000fe2000fffe03f */
[----:B------:R-:W-:Y:S01]  /*781e0*/  STL.64 [R1+0x8d0], R12 ;  /* 0x0008d00c01007387 */ /* 0x000fe20000100a00 */
[----:B------:R0:W-:Y:S03]  /*781f0*/  STL.64 [R1+0x8d8], R14 ;  /* 0x0008d80e01007387 */ /* 0x0001e60000100a00 */
[----:B0-----:R-:W3:Y:S01]  /*78200*/  LDL.LU.64 R14, [R1+0x2520] ;  /* 0x00252000010e7983 */ /* 0x001ee20000300a00 */
[----:B------:R-:W2:Y:S02]  /*78210*/  LDL.LU.64 R12, [R1+0x2518] ;  /* 0x00251800010c7983 */ /* 0x000ea40000300a00 */
[----:B------:R0:W-:Y:S02]  /*78220*/  STL.64 [R1+0x23a8], R18 ;  /* 0x0023a81201007387 */ /* 0x0001e40000100a00 */
[----:B0-----:R-:W-:Y:S02]  /*78230*/  IMAD.MOV.U32 R18, RZ, RZ, R7 ;  /* 0x000000ffff127224 */ /* 0x001fe400078e0007 */
[----:B------:R-:W-:-:S02]  /*78240*/  IMAD.MOV.U32 R19, RZ, RZ, R6 ;  /* 0x000000ffff137224 */ /* 0x000fc400078e0006 */
[----:B------:R-:W-:Y:S02]  /*78250*/  IMAD.MOV.U32 R6, RZ, RZ, R16 ;  /* 0x000000ffff067224 */ /* 0x000fe400078e0010 */
[----:B------:R-:W-:-:S05]  /*78260*/  IMAD.MOV.U32 R7, RZ, RZ, R11 ;  /* 0x000000ffff077224 */ /* 0x000fca00078e000b */
[----:B------:R-:W-:Y:S01]  /*78270*/  STL.64 [R1+0x23e0], R6 ;  /* 0x0023e00601007387 */ /* 0x000fe20000100a00 */
[----:B------:R0:W-:Y:S02]  /*78280*/  STL.64 [R1+0x23c0], R18 ;  /* 0x0023c01201007387 */ /* 0x0001e40000100a00 */
[----:B------:R-:W2:Y:S02]  /*78290*/  LDL.LU R16, [R1+0x110] ;  /* 0x0001100001107983 */ /* 0x000ea40000300800 */
[----:B------:R-:W2:Y:S01]  /*782a0*/  LDL.LU R17, [R1+0x114] ;  /* 0x0001140001117983 */ /* 0x000ea20000300800 */
[----:B0-----:R-:W2:Y:S01]  /*782b0*/  LDL.LU R18, [R1+0x118] ;  /* 0x0001180001127983 */ /* 0x001ea20000300800 */
[----:B------:R-:W2:Y:S02]  /*782c0*/  LDL.LU R19, [R1+0x11c] ;  /* 0x00011c0001137983 */ /* 0x000ea40000300800 */
[----:B------:R-:W-:Y:S02]  /*782d0*/  IMAD.MOV.U32 R6, RZ, RZ, R10 ;  /* 0x000000ffff067224 */ /* 0x000fe400078e000a */
        /* <DEDUP_REMOVED lines=26> */
[----:B------:R-:W4:Y:S01]  /*78480*/  LDL.LU R4, [R1+0x2500] ;  /* 0x0025000001047983 */ /* 0x000f220000300800 */
[----:B------:R-:W4:Y:S03]  /*78490*/  LDL.LU R5, [R1+0x24fc] ;  /* 0x0024fc0001057983 */ /* 0x000f260000300800 */
        /* <DEDUP_REMOVED lines=38> */
[----:B----4-:R-:W-:-:S05]  /*78700*/  IMAD.MOV.U32 R7, RZ, RZ, R13 ;  /* 0x000000ffff077224 */ /* 0x010fca00078e000d */
        /* <DEDUP_REMOVED lines=8> */
[----:B------:R-:W-:Y:S01]  /*78790*/  IMAD.MOV.U32 R7, RZ, RZ, R9 ;  /* 0x000000ffff077224 */ /* 0x000fe200078e0009 */
[----:B------:R-:W3:Y:S01]  /*787a0*/  LDL.LU R8, [R1+0x2d0] ;  /* 0x0002d00001087983 */ /* 0x000ee20000300800 */
[----:B------:R-:W3:Y:S02]  /*787b0*/  LDL.LU R9, [R1+0x2d4] ;  /* 0x0002d40001097983 */ /* 0x000ee40000300800 */
[----:B------:R-:W3:Y:S02]  /*787c0*/  LDL.LU R10, [R1+0x2d8] ;  /* 0x0002d800010a7983 */ /* 0x000ee40000300800 */
[----:B------:R-:W3:Y:S01]  /*787d0*/  LDL.LU R11, [R1+0x2dc] ;  /* 0x0002dc00010b7983 */ /* 0x000ee20000300800 */
[----:B------:R-:W-:Y:S04]  /*787e0*/  STL.64 [R1+0x24b8], R6 ;  /* 0x0024b80601007387 */ /* 0x000fe80000100a00 */
[----:B----4-:R-:W-:Y:S01]  /*787f0*/  STL.64 [R1+0x2480], R18 ;  /* 0x0024801201007387 */ /* 0x010fe20000100a00 */
[----:B--2---:R0:W-:Y:S03]  /*78800*/  STL.64 [R1+0x2478], R16 ;  /* 0x0024781001007387 */ /* 0x0041e60000100a00 */
[----:B0-----:R-:W2:Y:S01]  /*78810*/  LDL.LU R16, [R1+0x190] ;  /* 0x0001900001107983 */ /* 0x001ea20000300800 */
[----:B------:R-:W2:Y:S02]  /*78820*/  LDL.LU R17, [R1+0x194] ;  /* 0x0001940001117983 */ /* 0x000ea40000300800 */
[----:B------:R-:W4:Y:S02]  /*78830*/  LDL.LU R18, [R1+0x198] ;  /* 0x0001980001127983 */ /* 0x000f240000300800 */
[----:B------:R-:W4:Y:S01]  /*78840*/  LDL.LU R19, [R1+0x19c] ;  /* 0x00019c0001137983 */ /* 0x000f220000300800 */
[----:B------:R-:W2:Y:S01]  /*78850*/  LDL.LU R20, [R1+0x1d0] ;  /* 0x0001d00001147983 */ /* 0x000ea20000300800 */
        /* <DEDUP_REMOVED lines=25> */
[----:B------:R-:W4:Y:S02]  /*789f0*/  LDL.LU R8, [R1+0x24e0] ;  /* 0x0024e00001087983 */ /* 0x000f240000300800 */
[----:B------:R0:W-:Y:S02]  /*78a00*/  STL.64 [R1+0x23a0], R14 ;  /* 0x0023a00e01007387 */ /* 0x0001e40000100a00 */
[----:B------:R-:W2:Y:S01]  /*78a10*/  LDL.LU R12, [R1+0xf0] ;  /* 0x0000f000010c7983 */ /* 0x000ea20000300800 */
[----:B------:R-:W2:Y:S04]  /*78a20*/  LDL.LU R13, [R1+0xf4] ;  /* 0x0000f400010d7983 */ /* 0x000ea80000300800 */
        /* <DEDUP_REMOVED lines=9> */
[----:B------:R-:W3:Y:S01]  /*78ac0*/  LDL.LU.64 R22, [R1+0x24d8] ;  /* 0x0024d80001167983 */ /* 0x000ee20000300a00 */
[----:B------:R-:W3:Y:S02]  /*78ad0*/  LDL.LU.64 R20, [R1+0x24d0] ;  /* 0x0024d00001147983 */ /* 0x000ee40000300a00 */
[----:B------:R-:W-:-:S02]  /*78ae0*/  IMAD.MOV.U32 R6, RZ, RZ, R5 ;  /* 0x000000ffff067224 */ /* 0x000fc400078e0005 */
[----:B------:R-:W-:-:S06]  /*78af0*/  IMAD.MOV.U32 R7, RZ, RZ, R4 ;  /* 0x000000ffff077224 */ /* 0x000fcc00078e0004 */
        /* <DEDUP_REMOVED lines=96> */
[----:B------:R-:W2:Y:S11]  /*79100*/  LDL.LU.64 R14, [R1+0x23a0] ;  /* 0x0023a000010e7983 */ /* 0x000eb60000300a00 */
[----:B------:R-:W-:Y:S10]  /*79110*/  @!UPT UIADD3 URZ, URZ, URZ, URZ ;  /* 0x0000003f3f3ff290 */ /* 0x000ff4000fffe03f */
[----:B------:R0:W-:Y:S01]  /*79120*/  STL.64 [R1+0x8a0], R16 ;  /* 0x0008a01001007387 */ /* 0x0001e20000100a00 */
[----:B------:R1:W-:Y:S03]  /*79130*/  STL.64 [R1+0x8a8], R18 ;  /* 0x0008a81201007387 */ /* 0x0003e60000100a00 */
[----:B0-----:R-:W2:Y:S01]  /*79140*/  LDL.LU R16, [R1+0xe0] ;  /* 0x0000e00001107983 */ /* 0x001ea20000300800 */
[----:B------:R-:W2:Y:S02]  /*79150*/  LDL.LU R17, [R1+0xe4] ;  /* 0x0000e40001117983 */ /* 0x000ea40000300800 */
[----:B-1----:R-:W-:Y:S02]  /*79160*/  IMAD.MOV.U32 R18, RZ, RZ, R0 ;  /* 0x000000ffff127224 */ /* 0x002fe400078e0000 */
[----:B------:R-:W3:Y:S01]  /*79170*/  LDL.LU R0, [R1+0x239c] ;  /* 0x00239c0001007983 */ /* 0x000ee20000300800 */
[----:B------:R-:W2:Y:S02]  /*79180*/  LDL.LU R19, [R1+0xec] ;  /* 0x0000ec0001137983 */ /* 0x000ea40000300800 */
[----:B------:R-:W-:-:S04]  /*79190*/  IMAD.MOV.U32 R9, RZ, RZ, c[0x0][0x188] ;  /* 0x00006200ff097624 */ /* 0x000fc800078e00ff */
[----:B------:R-:W-:-:S04]  /*791a0*/  IMAD.SHL.U32 R5, R9, 0x80, RZ ;  /* 0x0000008009057824 */ /* 0x000fc800078e00ff */
[----:B------:R-:W-:-:S05]  /*791b0*/  IMAD.SHL.U32 R5, R5, 0x2, RZ ;  /* 0x0000000205057824 */ /* 0x000fca00078e00ff */
[-C--:B------:R-:W-:Y:S01]  /*791c0*/  IADD3 R4, P0, R2, R5.reuse, RZ ;  /* 0x0000000502047210 */ /* 0x080fe20007f1e0ff */
[----:B------:R-:W-:Y:S01]  /*791d0*/  IADD3 R5, P1, R28, R5, RZ ;  /* 0x000000051c057210 */ /* 0x000fe20007f3e0ff */
[----:B----4-:R-:W-:-:S03]  /*791e0*/  IADD3 R8, R8, 0x1, RZ ;  /* 0x0000000108087810 */ /* 0x010fc60007ffe0ff */
[----:B------:R-:W-:Y:S01]  /*791f0*/  STL [R1+0x2208], R4 ;  /* 0x0022080401007387 */ /* 0x000fe20000100800 */
[C---:B--2---:R-:W-:Y:S01]  /*79200*/  HMMA.16816.F32.BF16 R12, R20.reuse, R14, R16 ;  /* 0x0000000e140c723c */ /* 0x044fe20000041810 */
[--C-:B---3--:R-:W-:Y:S11]  /*79210*/  IMAD.X R2, R3, 0x1, R0.reuse, P0 ;  /* 0x0000000103027824 */ /* 0x108ff600000e0600 */
[----:B------:R-:W-:Y:S11]  /*79220*/  @!UPT UIADD3 URZ, URZ, URZ, URZ ;  /* 0x0000003f3f3ff290 */ /* 0x000ff6000fffe03f */
[----:B------:R-:W-:Y:S01]  /*79230*/  STL.64 [R1+0x890], R12 ;  /* 0x0008900c01007387 */ /* 0x000fe20000100a00 */
[----:B------:R-:W-:Y:S02]  /*79240*/  STL.64 [R1+0x898], R14 ;  /* 0x0008980e01007387 */ /* 0x000fe40000100a00 */
[----:B------:R-:W-:Y:S02]  /*79250*/  STL [R1+0x220c], R5 ;  /* 0x00220c0501007387 */ /* 0x000fe40000100800 */
[----:B------:R-:W-:Y:S01]  /*79260*/  STL [R1+0x2210], R2 ;  /* 0x0022100201007387 */ /* 0x000fe20000100800 */
[----:B------:R0:W-:Y:S02]  /*79270*/  STL [R1+0xdd0], R8 ;  /* 0x000dd00801007387 */ /* 0x0001e40000100800 */
[----:B0-----:R-:W-:Y:S01]  /*79280*/  HMMA.16816.F32.BF16 R8, R20, R10, R24 ;  /* 0x0000000a1408723c */ /* 0x001fe20000041818 */
[----:B------:R-:W-:Y:S01]  /*79290*/  IMAD.X R3, R29, 0x1, R0, P1 ;  /* 0x000000011d037824 */ /* 0x000fe200008e0600 */
[----:B------:R0:W-:Y:S04]  /*792a0*/  STL [R1+0x2398], R0 ;  /* 0x0023980001007387 */ /* 0x0001e80000100800 */
[----:B------:R-:W-:Y:S11]  /*792b0*/  STL [R1+0x2214], R3 ;  /* 0x0022140301007387 */ /* 0x000ff60000100800 */
[----:B------:R-:W-:Y:S06]  /*792c0*/  @!UPT UIADD3 URZ, URZ, URZ, URZ ;  /* 0x0000003f3f3ff290 */ /* 0x000fec000fffe03f */
[----:B------:R-:W-:Y:S01]  /*792d0*/  STL.64 [R1+0x880], R8 ;  /* 0x0008800801007387 */ /* 0x000fe20000100a00 */
[----:B------:R1:W-:Y:S02]  /*792e0*/  STL.64 [R1+0x888], R10 ;  /* 0x0008880a01007387 */ /* 0x0003e40000100a00 */
[----:B0-----:R-:W2:Y:S02]  /*792f0*/  LDL R0, [R1+0x1de4] ;  /* 0x001de40001007983 */ /* 0x001ea40000100800 */
[----:B------:R-:W3:Y:S01]  /*79300*/  LDL.LU R20, [R1+0x15bc] ;  /* 0x0015bc0001147983 */ /* 0x000ee20000300800 */
[----:B------:R-:W4:Y:S01]  /*79310*/  LDL.LU R21, [R1+0x15b4] ;  /* 0x0015b40001157983 */ /* 0x000f220000300800 */
[----:B------:R-:W2:Y:S02]  /*79320*/  LDL.LU R22, [R1+0x15ac] ;  /* 0x0015ac0001167983 */ /* 0x000ea40000300800 */
[----:B------:R-:W-:Y:S02]  /*79330*/  IMAD.MOV.U32 R6, RZ, RZ, R11 ;  /* 0x000000ffff067224 */ /* 0x000fe400078e000b */
[----:B------:R-:W2:Y:S01]  /*79340*/  LDL.LU R23, [R1+0x15a4] ;  /* 0x0015a40001177983 */ /* 0x000ea20000300800 */
[----:B-1----:R-:W2:Y:S01]  /*79350*/  LDL.LU R11, [R1+0x159c] ;  /* 0x00159c00010b7983 */ /* 0x002ea20000300800 */
        /* <DEDUP_REMOVED lines=17> */
[----:B------:R-:W-:-:S02]  /*79470*/  IMAD.MOV.U32 R7, RZ, RZ, R10 ;  /* 0x000000ffff077224 */ /* 0x000fc400078e000a */
[----:B------:R-:W2:Y:S01]  /*79480*/  LDL.LU R8, [R1+0x1554] ;  /* 0x0015540001087983 */ /* 0x000ea20000300800 */
[----:B------:R-:W2:Y:S01]  /*79490*/  LDL.LU R29, [R1+0x1578] ;  /* 0x00157800011d7983 */ /* 0x000ea20000300800 */
[----:B------:R-:W2:Y:S02]  /*794a0*/  LDL.LU R28, [R1+0x154c] ;  /* 0x00154c00011c7983 */ /* 0x000ea40000300800 */
[----:B------:R0:W-:Y:S02]  /*794b0*/  STL [R1+0x221c], R6 ;  /* 0x00221c0601007387 */ /* 0x0001e40000100800 */
[----:B0-----:R-:W2:Y:S01]  /*794c0*/  LDL.LU R6, [R1+0x15c4] ;  /* 0x0015c40001067983 */ /* 0x001ea20000300800 */
[----:B------:R0:W-:Y:S03]  /*794d0*/  STL [R1+0x2218], R7 ;  /* 0x0022180701007387 */ /* 0x0001e60000100800 */
[----:B0-----:R-:W2:Y:S01]  /*794e0*/  LDL R7, [R1+0xdd0] ;  /* 0x000dd00001077983 */ /* 0x001ea20000100800 */
[----:B------:R-:W-:-:S04]  /*794f0*/  IMAD.MOV.U32 R10, RZ, RZ, c[0x0][0x188] ;  /* 0x00006200ff0a7624 */ /* 0x000fc800078e00ff */
[----:B------:R-:W-:-:S04]  /*79500*/  IMAD.SHL.U32 R10, R10, 0x80, RZ ;  /* 0x000000800a0a7824 */ /* 0x000fc800078e00ff */
[----:B------:R-:W-:Y:S01]  /*79510*/  IMAD.SHL.U32 R10, R10, 0x2, RZ ;  /* 0x000000020a0a7824 */ /* 0x000fe200078e00ff */
[----:B--2---:R-:W-:Y:S02]  /*79520*/  ISETP.NE.U32.AND P0, PT, R7, R0, PT ;  /* 0x000000000700720c */ /* 0x004fe40003f05070 */
[----:B------:R-:W2:Y:S02]  /*79530*/  LDL.LU R0, [R1+0x2398] ;  /* 0x0023980001007983 */ /* 0x000ea40000300800 */
[-C--:B------:R-:W-:Y:S02]  /*79540*/  IADD3 R6, P1, R6, R10.reuse, RZ ;  /* 0x0000000a06067210 */ /* 0x080fe40007f3e0ff */
[-C--:B---3--:R-:W-:Y:S02]  /*79550*/  IADD3 R20, P2, R20, R10.reuse, RZ ;  /* 0x0000000a14147210 */ /* 0x088fe40007f5e0ff */
[-C--:B----4-:R-:W-:Y:S02]  /*79560*/  IADD3 R21, P3, R21, R10.reuse, RZ ;  /* 0x0000000a15157210 */ /* 0x090fe40007f7e0ff */
[----:B------:R-:W-:-:S02]  /*79570*/  IADD3 R22, P4, R22, R10, RZ ;  /* 0x0000000a16167210 */ /* 0x000fc40007f9e0ff */
[-C--:B------:R-:W-:Y:S01]  /*79580*/  IADD3 R23, P5, R23, R10.reuse, RZ ;  /* 0x0000000a17177210 */ /* 0x080fe20007fbe0ff */
[----:B------:R-:W-:Y:S01]  /*79590*/  STL [R1+0x15c4], R6 ;  /* 0x0015c40601007387 */ /* 0x000fe20000100800 */
[-C--:B------:R-:W-:Y:S01]  /*795a0*/  IADD3 R11, P6, R11, R10.reuse, RZ ;  /* 0x0000000a0b0b7210 */ /* 0x080fe20007fde0ff */
[----:B------:R-:W-:Y:S02]  /*795b0*/  STL [R1+0x15bc], R20 ;  /* 0x0015bc1401007387 */ /* 0x000fe40000100800 */
[----:B------:R-:W-:Y:S01]  /*795c0*/  STL [R1+0x15b4], R21 ;  /* 0x0015b41501007387 */ /* 0x000fe20000100800 */
[----:B------:R-:W-:Y:S01]  /*795d0*/  STL [R1+0x15ac], R22 ;  /* 0x0015ac1601007387 */ /* 0x000fe20000100800 */
[----:B------:R-:W-:Y:S02]  /*795e0*/  STL [R1+0x15a4], R23 ;  /* 0x0015a41701007387 */ /* 0x000fe40000100800 */
[----:B------:R-:W-:Y:S02]  /*795f0*/  STL [R1+0x159c], R11 ;  /* 0x00159c0b01007387 */ /* 0x000fe40000100800 */
[--C-:B--2---:R-:W-:Y:S01]  /*79600*/  IMAD.X R3, R3, 0x1, R0.reuse, P1 ;  /* 0x0000000103037824 */ /* 0x104fe200008e0600 */
[-C--:B------:R-:W-:Y:S01]  /*79610*/  IADD3 R2, P1, R2, R10.reuse, RZ ;  /* 0x0000000a02027210 */ /* 0x080fe20007f3e0ff */
[--C-:B------:R-:W-:Y:S01]  /*79620*/  IMAD.X R5, R5, 0x1, R0.reuse, P2 ;  /* 0x0000000105057824 */ /* 0x100fe200010e0600 */
[-C--:B------:R-:W-:Y:S01]  /*79630*/  IADD3 R4, P2, R4, R10.reuse, RZ ;  /* 0x0000000a04047210 */ /* 0x080fe20007f5e0ff */
[--C-:B------:R-:W-:Y:S01]  /*79640*/  IMAD.X R14, R14, 0x1, R0.reuse, P3 ;  /* 0x000000010e0e7824 */ /* 0x100fe200018e0600 */
[----:B------:R-:W-:Y:S01]  /*79650*/  STL [R1+0x15c0], R3 ;  /* 0x0015c00301007387 */ /* 0x000fe20000100800 */
[-C--:B------:R-:W-:Y:S01]  /*79660*/  IADD3 R15, P3, R15, R10.reuse, RZ ;  /* 0x0000000a0f0f7210 */ /* 0x080fe20007f7e0ff */
[----:B------:R-:W-:Y:S02]  /*79670*/  STL [R1+0x1594], R2 ;  /* 0x0015940201007387 */ /* 0x000fe40000100800 */
        /* <DEDUP_REMOVED lines=22> */
[----:B------:R-:W-:Y:S01]  /*797e0*/  STL [R1+0x1564], R17 ;  /* 0x0015641101007387 */ /* 0x000fe20000100800 */
[-C--:B------:R-:W-:Y:S01]  /*797f0*/  IADD3 R8, P3, R8, R10.reuse, RZ ;  /* 0x0000000a08087210 */ /* 0x080fe20007f7e0ff */
[----:B------:R-:W-:Y:S02]  /*79800*/  STL [R1+0x1588], R12 ;  /* 0x0015880c01007387 */ /* 0x000fe40000100800 */
[--C-:B------:R-:W-:Y:S01]  /*79810*/  IMAD.X R29, R29, 0x1, R0.reuse, P4 ;  /* 0x000000011d1d7824 */ /* 0x100fe200020e0600 */
[----:B------:R-:W-:Y:S01]  /*79820*/  STL [R1+0x155c], R16 ;  /* 0x00155c1001007387 */ /* 0x000fe20000100800 */
[----:B------:R-:W-:Y:S02]  /*79830*/  STL [R1+0x1580], R9 ;  /* 0x0015800901007387 */ /* 0x000fe40000100800 */
[----:B------:R0:W-:Y:S01]  /*79840*/  STL [R1+0x2394], R10 ;  /* 0x0023940a01007387 */ /* 0x0001e20000100800 */
[----:B------:R-:W-:Y:S01]  /*79850*/  IADD3 R28, P4, R28, R10, RZ ;  /* 0x0000000a1c1c7210 */ /* 0x000fe20007f9e0ff */
[----:B------:R-:W-:Y:S04]  /*79860*/  STL [R1+0x1554], R8 ;  /* 0x0015540801007387 */ /* 0x000fe80000100800 */
[----:B0-----:R-:W2:Y:S01]  /*79870*/  LDL.LU R10, [R1+0x1570] ;  /* 0x00157000010a7983 */ /* 0x001ea20000300800 */
[----:B------:R-:W-:Y:S02]  /*79880*/  STL [R1+0x1578], R29 ;  /* 0x0015781d01007387 */ /* 0x000fe40000100800 */
[----:B------:R-:W3:Y:S02]  /*79890*/  LDL.LU R7, [R1+0x1560] ;  /* 0x0015600001077983 */ /* 0x000ee40000300800 */
[----:B------:R-:W-:Y:S01]  /*798a0*/  STL [R1+0x154c], R28 ;  /* 0x00154c1c01007387 */ /* 0x000fe20000100800 */
[----:B---3--:R0:W-:Y:S04]  /*798b0*/  STL [R1+0x2388], R7 ;  /* 0x0023880701007387 */ /* 0x0081e80000100800 */
[----:B0-----:R-:W3:Y:S04]  /*798c0*/  LDL.LU R7, [R1+0x153c] ;  /* 0x00153c0001077983 */ /* 0x001ee80000300800 */
[----:B---3--:R0:W-:Y:S04]  /*798d0*/  STL [R1+0x238c], R7 ;  /* 0x00238c0701007387 */ /* 0x0081e80000100800 */
[----:B0-----:R-:W3:Y:S01]  /*798e0*/  LDL.LU R7, [R1+0x1568] ;  /* 0x0015680001077983 */ /* 0x001ee20000300800 */
[----:B--2---:R-:W-:-:S03]  /*798f0*/  IMAD.X R10, R10, 0x1, R0, P5 ;  /* 0x000000010a0a7824 */ /* 0x004fc600028e0600 */
[----:B---3--:R0:W-:Y:S04]  /*79900*/  STL [R1+0x2390], R7 ;  /* 0x0023900701007387 */ /* 0x0081e80000100800 */
[----:B0-----:R-:W2:Y:S01]  /*79910*/  LDL.LU R7, [R1+0x1544] ;  /* 0x0015440001077983 */ /* 0x001ea20000300800 */
[----:B------:R-:W3:Y:S02]  /*79920*/  LDL.LU R6, [R1+0x1534] ;  /* 0x0015340001067983 */ /* 0x000ee40000300800 */
[----:B------:R-:W4:Y:S02]  /*79930*/  LDL.LU R20, [R1+0x1558] ;  /* 0x0015580001147983 */ /* 0x000f240000300800 */
        /* <DEDUP_REMOVED lines=24> */
[----:B------:R0:W-:Y:S02]  /*79ac0*/  STL [R1+0x1570], R10 ;  /* 0x0015700a01007387 */ /* 0x0001e40000100800 */
[----:B0-----:R-:W2:Y:S02]  /*79ad0*/  LDL.LU R10, [R1+0x2394] ;  /* 0x00239400010a7983 */ /* 0x001ea40000300800 */
[----:B--2---:R-:W-:-:S05]  /*79ae0*/  IADD3 R7, P5, R7, R10, RZ ;  /* 0x0000000a07077210 */ /* 0x004fca0007fbe0ff */
[----:B------:R0:W-:Y:S04]  /*79af0*/  STL [R1+0x1544], R7 ;  /* 0x0015440701007387 */ /* 0x0001e80000100800 */
[----:B0-----:R-:W2:Y:S02]  /*79b00*/  LDL.LU R7, [R1+0x2390] ;  /* 0x0023900001077983 */ /* 0x001ea40000300800 */
[----:B--2---:R-:W-:-:S05]  /*79b10*/  IMAD.X R7, R7, 0x1, R0, P6 ;  /* 0x0000000107077824 */ /* 0x004fca00030e0600 */
[----:B------:R0:W-:Y:S04]  /*79b20*/  STL [R1+0x1568], R7 ;  /* 0x0015680701007387 */ /* 0x0001e80000100800 */
[----:B0-----:R-:W2:Y:S02]  /*79b30*/  LDL.LU R7, [R1+0x238c] ;  /* 0x00238c0001077983 */ /* 0x001ea40000300800 */
[----:B--2---:R-:W-:-:S05]  /*79b40*/  IADD3 R7, P6, R7, R10, RZ ;  /* 0x0000000a07077210 */ /* 0x004fca0007fde0ff */
[----:B------:R0:W-:Y:S04]  /*79b50*/  STL [R1+0x153c], R7 ;  /* 0x00153c0701007387 */ /* 0x0001e80000100800 */
[----:B0-----:R-:W2:Y:S01]  /*79b60*/  LDL.LU R7, [R1+0x2388] ;  /* 0x0023880001077983 */ /* 0x001ea20000300800 */
[--C-:B----4-:R-:W-:Y:S01]  /*79b70*/  IMAD.X R20, R20, 0x1, R0.reuse, P2 ;  /* 0x0000000114147824 */ /* 0x110fe200010e0600 */
[-C--:B------:R-:W-:Y:S01]  /*79b80*/  IADD3 R21, P2, R21, R10.reuse, RZ ;  /* 0x0000000a15157210 */ /* 0x080fe20007f5e0ff */
[--C-:B------:R-:W-:Y:S01]  /*79b90*/  IMAD.X R22, R22, 0x1, R0.reuse, P3 ;  /* 0x0000000116167824 */ /* 0x100fe200018e0600 */
        /* <DEDUP_REMOVED lines=16> */
[----:B------:R-:W-:Y:S01]  /*79ca0*/  IADD3 R9, P6, R9, R10, RZ ;  /* 0x0000000a09097210 */ /* 0x000fe20007fde0ff */
[----:B------:R-:W-:-:S02]  /*79cb0*/  IMAD.X R28, R28, 0x1, R0, P2 ;  /* 0x000000011c1c7824 */ /* 0x000fc400010e0600 */
[----:B--2---:R-:W-:Y:S01]  /*79cc0*/  IMAD.X R7, R7, 0x1, R0, P1 ;  /* 0x0000000107077824 */ /* 0x004fe200008e0600 */
[----:B---3--:R-:W-:-:S04]  /*79cd0*/  IADD3 R6, P1, R6, R10, RZ ;  /* 0x0000000a06067210 */ /* 0x008fc80007f3e0ff */
[----:B------:R-:W-:Y:S01]  /*79ce0*/  STL [R1+0x1560], R7 ;  /* 0x0015600701007387 */ /* 0x000fe20000100800 */
[----:B------:R-:W-:Y:S02]  /*79cf0*/  STL [R1+0x1534], R6 ;  /* 0x0015340601007387 */ /* 0x000fe40000100800 */
[----:B------:R-:W-:Y:S02]  /*79d00*/  STL [R1+0x1558], R20 ;  /* 0x0015581401007387 */ /* 0x000fe40000100800 */
[----:B------:R-:W-:Y:S01]  /*79d10*/  STL [R1+0x152c], R21 ;  /* 0x00152c1501007387 */ /* 0x000fe20000100800 */
[----:B------:R-:W-:Y:S01]  /*79d20*/  STL [R1+0x1550], R22 ;  /* 0x0015501601007387 */ /* 0x000fe20000100800 */
[----:B------:R-:W-:Y:S02]  /*79d30*/  STL [R1+0x1524], R23 ;  /* 0x0015241701007387 */ /* 0x000fe40000100800 */
[----:B------:R-:W-:Y:S02]  /*79d40*/  STL [R1+0x1548], R11 ;  /* 0x0015480b01007387 */ /* 0x000fe40000100800 */
[----:B------:R-:W-:Y:S02]  /*79d50*/  STL [R1+0x151c], R3 ;  /* 0x00151c0301007387 */ /* 0x000fe40000100800 */
[--C-:B------:R-:W-:Y:S01]  /*79d60*/  IMAD.X R15, R15, 0x1, R0.reuse, P1 ;  /* 0x000000010f0f7824 */ /* 0x100fe200008e0600 */
[----:B------:R-:W-:Y:S01]  /*79d70*/  STL [R1+0x1540], R2 ;  /* 0x0015400201007387 */ /* 0x000fe20000100800 */
[----:B------:R-:W-:Y:S01]  /*79d80*/  IADD3 R18, P1, R18, R10, RZ ;  /* 0x0000000a12127210 */ /* 0x000fe20007f3e0ff */
        /* <DEDUP_REMOVED lines=12> */
[----:B------:R-:W-:-:S02]  /*79e50*/  IMAD.X R8, R8, 0x1, R0, P1 ;  /* 0x0000000108087824 */ /* 0x000fc400008e0600 */
[----:B------:R-:W-:Y:S01]  /*79e60*/  STL [R1+0x14e4], R12 ;  /* 0x0014e40c01007387 */ /* 0x000fe20000100800 */
[-C--:B------:R-:W-:Y:S01]  /*79e70*/  IADD3 R29, P1, R29, R10.reuse, RZ ;  /* 0x0000000a1d1d7210 */ /* 0x080fe20007f3e0ff */
[----:B------:R-:W-:Y:S01]  /*79e80*/  STL [R1+0x1508], R16 ;  /* 0x0015081001007387 */ /* 0x000fe20000100800 */
[----:B------:R-:W-:Y:S02]  /*79e90*/  STL [R1+0x14dc], R9 ;  /* 0x0014dc0901007387 */ /* 0x000fe40000100800 */
[----:B------:R0:W-:Y:S02]  /*79ea0*/  STL [R1+0x2384], R0 ;  /* 0x0023840001007387 */ /* 0x0001e40000100800 */
[----:B------:R-:W-:Y:S01]  /*79eb0*/  STL [R1+0x1500], R8 ;  /* 0x0015000801007387 */ /* 0x000fe20000100800 */
        /* <DEDUP_REMOVED lines=8> */
[----:B--2---:R-:W-:-:S03]  /*79f40*/  IADD3 R0, P2, R0, R10, RZ ;  /* 0x0000000a00007210 */ /* 0x004fc60007f5e0ff */
        /* <DEDUP_REMOVED lines=30> */
[----:B--2---:R-:W-:-:S05]  /*7a130*/  IMAD.X R7, R7, 0x1, R0, P3 ;  /* 0x0000000107077824 */ /* 0x004fca00018e0600 */
[----:B------:R0:W-:Y:S04]  /*7a140*/  STL [R1+0x14f0], R7 ;  /* 0x0014f00701007387 */ /* 0x0001e80000100800 */
[----:B0-----:R-:W2:Y:S02]  /*7a150*/  LDL.LU R7, [R1+0x2380] ;  /* 0x0023800001077983 */ /* 0x001ea40000300800 */
[----:B--2---:R-:W-:-:S05]  /*7a160*/  IADD3 R7, P3, R7, R10, RZ ;  /* 0x0000000a07077210 */ /* 0x004fca0007f7e0ff */
[----:B------:R0:W-:Y:S04]  /*7a170*/  STL [R1+0x14c4], R7 ;  /* 0x0014c40701007387 */ /* 0x0001e80000100800 */
[----:B0-----:R-:W2:Y:S02]  /*7a180*/  LDL.LU R7, [R1+0x237c] ;  /* 0x00237c0001077983 */ /* 0x001ea40000300800 */
[----:B--2---:R-:W-:-:S05]  /*7a190*/  IMAD.X R7, R7, 0x1, R0, P4 ;  /* 0x0000000107077824 */ /* 0x004fca00020e0600 */
[----:B------:R0:W-:Y:S04]  /*7a1a0*/  STL [R1+0x14e8], R7 ;  /* 0x0014e80701007387 */ /* 0x0001e80000100800 */
[----:B0-----:R-:W2:Y:S01]  /*7a1b0*/  LDL.LU R7, [R1+0x2378] ;  /* 0x0023780001077983 */ /* 0x001ea20000300800 */
[--C-:B---3--:R-:W-:Y:S01]  /*7a1c0*/  IMAD.X R6, R6, 0x1, R0.reuse, P5 ;  /* 0x0000000106067824 */ /* 0x108fe200028e0600 */
[-C--:B----4-:R-:W-:Y:S01]  /*7a1d0*/  IADD3 R20, P5, R20, R10.reuse, RZ ;  /* 0x0000000a14147210 */ /* 0x090fe20007fbe0ff */
        /* <DEDUP_REMOVED lines=18> */
[----:B------:R-:W-:Y:S01]  /*7a300*/  IMAD.X R29, R29, 0x1, R0, P5 ;  /* 0x000000011d1d7824 */ /* 0x000fe200028e0600 */
[----:B------:R-:W-:-:S02]  /*7a310*/  IADD3 R28, P5, R28, R10, RZ ;  /* 0x0000000a1c1c7210 */ /* 0x000fc40007fbe0ff */
[----:B--2---:R-:W-:-:S05]  /*7a320*/  IADD3 R7, P4, R7, R10, RZ ;  /* 0x0000000a07077210 */ /* 0x004fca0007f9e0ff */
[----:B------:R-:W-:Y:S01]  /*7a330*/  STL [R1+0x14bc], R7 ;  /* 0x0014bc0701007387 */ /* 0x000fe20000100800 */
[----:B------:R-:W-:Y:S02]  /*7a340*/  STL [R1+0x14e0], R6 ;  /* 0x0014e00601007387 */ /* 0x000fe40000100800 */
[----:B------:R-:W-:Y:S02]  /*7a350*/  STL [R1+0x14b4], R20 ;  /* 0x0014b41401007387 */ /* 0x000fe40000100800 */
[----:B------:R-:W-:Y:S01]  /*7a360*/  STL [R1+0x14d8], R21 ;  /* 0x0014d81501007387 */ /* 0x000fe20000100800 */
[----:B------:R-:W-:Y:S01]  /*7a370*/  STL [R1+0x14ac], R22 ;  /* 0x0014ac1601007387 */ /* 0x000fe20000100800 */
        /* <DEDUP_REMOVED lines=16> */
[----:B------:R-:W-:-:S02]  /*7a480*/  IMAD.X R9, R9, 0x1, R0, P4 ;  /* 0x0000000109097824 */ /* 0x000fc400020e0600 */
[----:B------:R-:W-:Y:S02]  /*7a490*/  STL [R1+0x1498], R13 ;  /* 0x0014980d01007387 */ /* 0x000fe40000100800 */
[----:B------:R-:W-:Y:S01]  /*7a4a0*/  STL [R1+0x146c], R17 ;  /* 0x00146c1101007387 */ /* 0x000fe20000100800 */
[----:B------:R-:W-:Y:S01]  /*7a4b0*/  IADD3 R8, P4, R8, R10, RZ ;  /* 0x0000000a08087210 */ /* 0x000fe20007f9e0ff */
[----:B------:R-:W-:Y:S01]  /*7a4c0*/  STL [R1+0x1490], R12 ;  /* 0x0014900c01007387 */ /* 0x000fe20000100800 */
[----:B------:R-:W-:Y:S02]  /*7a4d0*/  STL [R1+0x1464], R16 ;  /* 0x0014641001007387 */ /* 0x000fe40000100800 */
[----:B------:R-:W-:Y:S02]  /*7a4e0*/  STL [R1+0x1488], R9 ;  /* 0x0014880901007387 */ /* 0x000fe40000100800 */
[----:B------:R0:W-:Y:S01]  /*7a4f0*/  STL [R1+0x2374], R10 ;  /* 0x0023740a01007387 */ /* 0x0001e20000100800 */
        /* <DEDUP_REMOVED lines=1147> */
[----:B------:R0:W-:Y:S02]  /*7ecb0*/  STL [R1+0xefc], R28 ;  /* 0x000efc1c01007387 */ /* 0x0001e40000100800 */
[----:B0-----:R-:W3:Y:S01]  /*7ecc0*/  LDL.LU R28, [R1+0xe84] ;  /* 0x000e8400011c7983 */ /* 0x001ee20000300800 */
        /* <DEDUP_REMOVED lines=39> */
[-C--:B------:R-:W-:Y:S01]  /*7ef40*/  IADD3 R15, P4, R15, R10.reuse, RZ ;  /* 0x0000000a0f0f7210 */ /* 0x080fe20007f9e0ff */
        /* <DEDUP_REMOVED lines=11> */
[----:B------:R-:W-:Y:S02]  /*7f000*/  STL [R1+0xea4], R27 ;  /* 0x000ea41b01007387 */ /* 0x000fe40000100800 */
[----:B------:R-:W-:Y:S02]  /*7f010*/  STL [R1+0xec8], R13 ;  /* 0x000ec80d01007387 */ /* 0x000fe40000100800 */
[----:B------:R-:W-:Y:S01]  /*7f020*/  STL [R1+0xe9c], R17 ;  /* 0x000e9c1101007387 */ /* 0x000fe20000100800 */
[----:B------:R0:W-:Y:S01]  /*7f030*/  STL [R1+0xeb8], R29 ;  /* 0x000eb81d01007387 */ /* 0x0001e20000100800 */
[----:B------:R-:W-:Y:S03]  /*7f040*/  STL [R1+0xec0], R12 ;  /* 0x000ec00c01007387 */ /* 0x000fe60000100800 */
[----:B0-----:R-:W2:Y:S01]  /*7f050*/  LDL.LU R29, [R1+0xea8] ;  /* 0x000ea800011d7983 */ /* 0x001ea20000300800 */
[----:B------:R-:W-:Y:S02]  /*7f060*/  STL [R1+0xe94], R16 ;  /* 0x000e941001007387 */ /* 0x000fe40000100800 */
[----:B------:R-:W3:Y:S01]  /*7f070*/  LDL.LU R7, [R1+0xe98] ;  /* 0x000e980001077983 */ /* 0x000ee20000300800 */
[----:B------:R-:W-:Y:S01]  /*7f080*/  IADD3 R9, P4, R9, R10, RZ ;  /* 0x0000000a09097210 */ /* 0x000fe20007f9e0ff */
[----:B------:R-:W-:-:S04]  /*7f090*/  IMAD.X R8, R8, 0x1, R0, P5 ;  /* 0x0000000108087824 */ /* 0x000fc800028e0600 */
[----:B------:R-:W-:Y:S04]  /*7f0a0*/  STL [R1+0xe8c], R9 ;  /* 0x000e8c0901007387 */ /* 0x000fe80000100800 */
[----:B---3--:R0:W-:Y:S01]  /*7f0b0*/  STL [R1+0x22b0], R7 ;  /* 0x0022b00701007387 */ /* 0x0081e20000100800 */
[----:B------:R-:W-:Y:S03]  /*7f0c0*/  STL [R1+0xeb0], R8 ;  /* 0x000eb00801007387 */ /* 0x000fe60000100800 */
[----:B0-----:R-:W3:Y:S01]  /*7f0d0*/  LDL.LU R7, [R1+0xe74] ;  /* 0x000e740001077983 */ /* 0x001ee20000300800 */
[----:B------:R-:W-:-:S05]  /*7f0e0*/  IADD3 R28, P5, R28, R10, RZ ;  /* 0x0000000a1c1c7210 */ /* 0x000fca0007fbe0ff */
[----:B------:R-:W-:Y:S04]  /*7f0f0*/  STL [R1+0xe84], R28 ;  /* 0x000e841c01007387 */ /* 0x000fe80000100800 */
[----:B---3--:R0:W-:Y:S04]  /*7f100*/  STL [R1+0x22b4], R7 ;  /* 0x0022b40701007387 */ /* 0x0081e80000100800 */
[----:B0-----:R-:W3:Y:S01]  /*7f110*/  LDL.LU R7, [R1+0xea0] ;  /* 0x000ea00001077983 */ /* 0x001ee20000300800 */
[----:B--2---:R-:W-:-:S03]  /*7f120*/  IMAD.X R29, R29, 0x1, R0, P6 ;  /* 0x000000011d1d7824 */ /* 0x004fc600030e0600 */
        /* <DEDUP_REMOVED lines=25> */
[----:B------:R0:W-:Y:S01]  /*7f2c0*/  STL [R1+0xea8], R29 ;  /* 0x000ea81d01007387 */ /* 0x0001e20000100800 */
[----:B------:R-:W3:Y:S02]  /*7f2d0*/  LDL.LU R9, [R1+0xe38] ;  /* 0x000e380001097983 */ /* 0x000ee40000300800 */
[----:B------:R-:W3:Y:S01]  /*7f2e0*/  LDL.LU R8, [R1+0xe0c] ;  /* 0x000e0c0001087983 */ /* 0x000ee20000300800 */
[----:B0-----:R-:W3:Y:S01]  /*7f2f0*/  LDL.LU R29, [R1+0xe30] ;  /* 0x000e3000011d7983 */ /* 0x001ee20000300800 */
        /* <DEDUP_REMOVED lines=10> */
[-C--:B---3--:R-:W-:Y:S01]  /*7f3a0*/  IADD3 R21, P3, R21, R10.reuse, RZ ;  /* 0x0000000a15157210 */ /* 0x088fe20007f7e0ff */
        /* <DEDUP_REMOVED lines=13> */
[--C-:B------:R-:W-:Y:S01]  /*7f480*/  IMAD.X R27, R27, 0x1, R0.reuse, P5 ;  /* 0x000000011b1b7824 */ /* 0x100fe200028e0600 */
[-C--:B------:R-:W-:Y:S02]  /*7f490*/  IADD3 R13, P5, R13, R10.reuse, RZ ;  /* 0x0000000a0d0d7210 */ /* 0x080fe40007fbe0ff */
[-C--:B------:R-:W-:Y:S01]  /*7f4a0*/  IADD3 R17, P6, R17, R10.reuse, RZ ;  /* 0x0000000a11117210 */ /* 0x080fe20007fde0ff */
[--C-:B------:R-:W-:Y:S01]  /*7f4b0*/  IMAD.X R12, R12, 0x1, R0.reuse, P1 ;  /* 0x000000010c0c7824 */ /* 0x100fe200008e0600 */
[-C--:B------:R-:W-:Y:S01]  /*7f4c0*/  IADD3 R16, P1, R16, R10.reuse, RZ ;  /* 0x0000000a10107210 */ /* 0x080fe20007f3e0ff */
[----:B--2---:R-:W-:Y:S01]  /*7f4d0*/  IMAD.X R7, R7, 0x1, R0, P2 ;  /* 0x0000000107077824 */ /* 0x004fe200010e0600 */
[----:B------:R-:W-:-:S04]  /*7f4e0*/  IADD3 R6, P2, R6, R10, RZ ;  /* 0x0000000a06067210 */ /* 0x000fc80007f5e0ff */
        /* <DEDUP_REMOVED lines=20> */
[----:B------:R0:W-:Y:S01]  /*7f630*/  STL [R1+0xe48], R28 ;  /* 0x000e481c01007387 */ /* 0x0001e20000100800 */
[----:B------:R-:W-:Y:S04]  /*7f640*/  STL [R1+0xe50], R27 ;  /* 0x000e501b01007387 */ /* 0x000fe80000100800 */
[----:B0-----:R-:W2:Y:S01]  /*7f650*/  LDL.LU R28, [R1+0xe04] ;  /* 0x000e0400011c7983 */ /* 0x001ea20000300800 */
[----:B------:R-:W-:Y:S02]  /*7f660*/  STL [R1+0xe24], R13 ;  /* 0x000e240d01007387 */ /* 0x000fe40000100800 */
[----:B------:R-:W-:Y:S02]  /*7f670*/  STL [R1+0xe1c], R17 ;  /* 0x000e1c1101007387 */ /* 0x000fe40000100800 */
[----:B------:R-:W-:Y:S01]  /*7f680*/  STL [R1+0xe40], R12 ;  /* 0x000e400c01007387 */ /* 0x000fe20000100800 */
[----:B------:R-:W-:Y:S01]  /*7f690*/  STL [R1+0xe14], R16 ;  /* 0x000e141001007387 */ /* 0x000fe20000100800 */
[----:B------:R-:W3:Y:S02]  /*7f6a0*/  LDL.LU R7, [R1+0xdf4] ;  /* 0x000df40001077983 */ /* 0x000ee40000300800 */
[----:B------:R-:W-:Y:S01]  /*7f6b0*/  IMAD.X R9, R9, 0x1, R0, P2 ;  /* 0x0000000109097824 */ /* 0x000fe200010e0600 */
[----:B------:R-:W-:-:S04]  /*7f6c0*/  IADD3 R8, P2, R8, R10, RZ ;  /* 0x0000000a08087210 */ /* 0x000fc80007f5e0ff */
[----:B------:R-:W-:Y:S04]  /*7f6d0*/  STL [R1+0xe38], R9 ;  /* 0x000e380901007387 */ /* 0x000fe80000100800 */
[----:B---3--:R0:W-:Y:S01]  /*7f6e0*/  STL [R1+0x22a4], R7 ;  /* 0x0022a40701007387 */ /* 0x0081e20000100800 */
[----:B------:R-:W-:Y:S03]  /*7f6f0*/  STL [R1+0xe0c], R8 ;  /* 0x000e0c0801007387 */ /* 0x000fe60000100800 */
[----:B0-----:R-:W3:Y:S01]  /*7f700*/  LDL.LU R7, [R1+0xe20] ;  /* 0x000e200001077983 */ /* 0x001ee20000300800 */
[----:B------:R-:W-:-:S05]  /*7f710*/  IMAD.X R29, R29, 0x1, R0, P3 ;  /* 0x000000011d1d7824 */ /* 0x000fca00018e0600 */
[----:B------:R-:W-:Y:S04]  /*7f720*/  STL [R1+0xe30], R29 ;  /* 0x000e301d01007387 */ /* 0x000fe80000100800 */
        /* <DEDUP_REMOVED lines=25> */
[----:B------:R0:W-:Y:S02]  /*7f8c0*/  STL [R1+0xe04], R28 ;  /* 0x000e041c01007387 */ /* 0x0001e40000100800 */
[----:B------:R-:W3:Y:S02]  /*7f8d0*/  LDL.LU R12, [R1+0xdd4] ;  /* 0x000dd400010c7983 */ /* 0x000ee40000300800 */
[----:B------:R-:W3:Y:S01]  /*7f8e0*/  LDL.LU R16, [R1+0x1cc4] ;  /* 0x001cc40001107983 */ /* 0x000ee20000300800 */
[----:B------:R-:W3:Y:S01]  /*7f8f0*/  LDL.LU R9, [R1+0x15d8] ;  /* 0x0015d80001097983 */ /* 0x000ee20000300800 */
[----:B------:R-:W3:Y:S02]  /*7f900*/  LDL.LU R8, [R1+0x1cbc] ;  /* 0x001cbc0001087983 */ /* 0x000ee40000300800 */
[----:B------:R-:W3:Y:S01]  /*7f910*/  LDL.LU R29, [R1+0x15d4] ;  /* 0x0015d400011d7983 */ /* 0x000ee20000300800 */
        /* <DEDUP_REMOVED lines=15> */
[----:B------:R-:W-:Y:S01]  /*7fa10*/  IADD3 R11, P2, R11, R10, RZ ;  /* 0x0000000a0b0b7210 */ /* 0x000fe20007f5e0ff */
[--C-:B------:R-:W-:Y:S01]  /*7fa20*/  IMAD.X R3, R3, 0x1, R0.reuse, P3 ;  /* 0x0000000103037824 */ /* 0x100fe200018e0600 */
[----:B------:R-:W-:Y:S01]  /*7fa30*/  IADD3 R2, P3, R2, UR8, RZ ;  /* 0x0000000802027c10 */ /* 0x000fe2000ff7e0ff */
[--C-:B------:R-:W-:Y:S01]  /*7fa40*/  IMAD.X R5, R5, 0x1, R0.reuse, P4 ;  /* 0x0000000105057824 */ /* 0x100fe200020e0600 */
[----:B------:R-:W-:Y:S01]  /*7fa50*/  IADD3 R4, P4, R4, UR8, RZ ;  /* 0x0000000804047c10 */ /* 0x000fe2000ff9e0ff */
[--C-:B------:R-:W-:Y:S01]  /*7fa60*/  IMAD.X R18, R18, 0x1, R0.reuse, P6 ;  /* 0x0000000112127824 */ /* 0x100fe200030e0600 */
[----:B------:R-:W-:Y:S01]  /*7fa70*/  IADD3 R19, P6, R19, UR8, RZ ;  /* 0x0000000813137c10 */ /* 0x000fe2000ffde0ff */
[--C-:B------:R-:W-:Y:S01]  /*7fa80*/  IMAD.X R24, R24, 0x1, R0.reuse, P1 ;  /* 0x0000000118187824 */ /* 0x100fe200008e0600 */
[----:B------:R-:W-:Y:S01]  /*7fa90*/  IADD3 R25, P1, R25, UR8, RZ ;  /* 0x0000000819197c10 */ /* 0x000fe2000ff3e0ff */
[----:B------:R-:W-:Y:S01]  /*7faa0*/  IMAD.X R26, R26, 0x1, R0, P2 ;  /* 0x000000011a1a7824 */ /* 0x000fe200010e0600 */
[----:B------:R-:W-:-:S02]  /*7fab0*/  IADD3 R27, P2, R27, UR8, RZ ;  /* 0x000000081b1b7c10 */ /* 0x000fc4000ff5e0ff */
[----:B------:R-:W-:Y:S01]  /*7fac0*/  IADD3.X R13, R13, UR5, RZ, P3, !PT ;  /* 0x000000050d0d7c10 */ /* 0x000fe20009ffe4ff */
[----:B------:R-:W-:Y:S01]  /*7fad0*/  IADD3 R17, P3, R17, UR8, RZ ;  /* 0x0000000811117c10 */ /* 0x000fe2000ff7e0ff */
[----:B------:R-:W-:Y:S01]  /*7fae0*/  IADD3.X R12, R12, UR5, RZ, P4, !PT ;  /* 0x000000050c0c7c10 */ /* 0x000fe2000a7fe4ff */
[----:B------:R-:W-:Y:S01]  /*7faf0*/  IADD3 R16, P4, R16, UR8, RZ ;  /* 0x0000000810107c10 */ /* 0x000fe2000ff9e0ff */
        /* <DEDUP_REMOVED lines=8> */
[----:B------:R-:W-:Y:S01]  /*7fb80*/  IMAD.X R14, R14, 0x1, R0, P5 ;  /* 0x000000010e0e7824 */ /* 0x000fe200028e0600 */
[----:B------:R-:W-:Y:S01]  /*7fb90*/  STL [R1+0xe00], R3 ;  /* 0x000e000301007387 */ /* 0x000fe20000100800 */
[----:B------:R-:W-:Y:S01]  /*7fba0*/  IADD3 R15, P5, R15, UR8, RZ ;  /* 0x000000080f0f7c10 */ /* 0x000fe2000ffbe0ff */
        /* <DEDUP_REMOVED lines=11> */
[----:B------:R-:W-:Y:S01]  /*7fc60*/  STL [R1+0x1ccc], R27 ;  /* 0x001ccc1b01007387 */ /* 0x000fe20000100800 */
[----:B------:R-:W-:Y:S01]  /*7fc70*/  IADD3.X R9, R9, UR5, RZ, P5, !PT ;  /* 0x0000000509097c10 */ /* 0x000fe2000affe4ff */
[----:B------:R-:W-:Y:S01]  /*7fc80*/  STL [R1+0x15e0], R13 ;  /* 0x0015e00d01007387 */ /* 0x000fe20000100800 */
[----:B------:R-:W-:Y:S01]  /*7fc90*/  STL [R1+0x1cc8], R17 ;  /* 0x001cc81101007387 */ /* 0x000fe20000100800 */
[----:B------:R-:W-:Y:S02]  /*7fca0*/  STL [R1+0xdd4], R12 ;  /* 0x000dd40c01007387 */ /* 0x000fe40000100800 */
[----:B------:R-:W-:Y:S02]  /*7fcb0*/  STL [R1+0x1cc4], R16 ;  /* 0x001cc41001007387 */ /* 0x000fe40000100800 */
[----:B------:R-:W-:Y:S01]  /*7fcc0*/  STL [R1+0x15d8], R9 ;  /* 0x0015d80901007387 */ /* 0x000fe20000100800 */
[----:B0-----:R-:W2:Y:S01]  /*7fcd0*/  LDL.LU R0, [R1+0x15cc] ;  /* 0x0015cc0001007983 */ /* 0x001ea20000300800 */
[----:B------:R-:W-:-:S02]  /*7fce0*/  IADD3 R8, P5, R8, UR8, RZ ;  /* 0x0000000808087c10 */ /* 0x000fc4000ffbe0ff */
[----:B------:R-:W-:-:S03]  /*7fcf0*/  IADD3.X R29, R29, UR5, RZ, P6, !PT ;  /* 0x000000051d1d7c10 */ /* 0x000fc6000b7fe4ff */
[----:B------:R-:W-:Y:S04]  /*7fd00*/  STL [R1+0x1cbc], R8 ;  /* 0x001cbc0801007387 */ /* 0x000fe80000100800 */
[----:B--2---:R0:W-:Y:S01]  /*7fd10*/  STL [R1+0x229c], R0 ;  /* 0x00229c0001007387 */ /* 0x0041e20000100800 */
[----:B------:R-:W-:Y:S03]  /*7fd20*/  STL [R1+0x15d4], R29 ;  /* 0x0015d41d01007387 */ /* 0x000fe60000100800 */
[----:B0-----:R-:W2:Y:S01]  /*7fd30*/  LDL.LU R0, [R1+0x1cac] ;  /* 0x001cac0001007983 */ /* 0x001ea20000300800 */
[----:B------:R-:W-:-:S05]  /*7fd40*/  IADD3 R28, P6, R28, UR8, RZ ;  /* 0x000000081c1c7c10 */ /* 0x000fca000ffde0ff */
[----:B------:R-:W-:Y:S04]  /*7fd50*/  STL [R1+0x1cb4], R28 ;  /* 0x001cb41c01007387 */ /* 0x000fe80000100800 */
        /* <DEDUP_REMOVED lines=30> */
[----:B--2---:R-:W-:-:S05]  /*7ff40*/  IADD3.X R0, R0, UR5, RZ, P1, !PT ;  /* 0x0000000500007c10 */ /* 0x004fca0008ffe4ff */
[----:B------:R0:W-:Y:S04]  /*7ff50*/  STL [R1+0x15d0], R0 ;  /* 0x0015d00001007387 */ /* 0x0001e80000100800 */
[----:B0-----:R-:W2:Y:S02]  /*7ff60*/  LDL.LU R0, [R1+0x22a0] ;  /* 0x0022a00001007983 */ /* 0x001ea40000300800 */
[----:B--2---:R-:W-:-:S05]  /*7ff70*/  IADD3 R0, P1, R0, UR8, RZ ;  /* 0x0000000800007c10 */ /* 0x004fca000ff3e0ff */
[----:B------:R0:W-:Y:S04]  /*7ff80*/  STL [R1+0x1cac], R0 ;  /* 0x001cac0001007387 */ /* 0x0001e80000100800 */
[----:B0-----:R-:W2:Y:S01]  /*7ff90*/  LDL.LU R0, [R1+0x229c] ;  /* 0x00229c0001007983 */ /* 0x001ea20000300800 */
[----:B----4-:R-:W-:Y:S01]  /*7ffa0*/  IADD3.X R6, R6, UR5, RZ, P3, !PT ;  /* 0x0000000506067c10 */ /* 0x010fe20009ffe4ff */
[----:B---3--:R-:W-:Y:S01]  /*7ffb0*/  IADD3 R20, P3, R20, UR8, RZ ;  /* 0x0000000814147c10 */ /* 0x008fe2000ff7e0ff */
[----:B------:R-:W-:Y:S01]  /*7ffc0*/  IADD3.X R21, R21, UR5, RZ, P4, !PT ;  /* 0x0000000515157c10 */ /* 0x000fe2000a7fe4ff */
[----:B------:R-:W-:Y:S01]  /*7ffd0*/  IADD3 R22, P4, R22, UR8, RZ ;  /* 0x0000000816167c10 */ /* 0x000fe2000ff9e0ff */
        /* <DEDUP_REMOVED lines=16> */
[----:B--2---:R-:W-:Y:S01]  /*800e0*/  IADD3.X R0, R0, UR5, RZ, P2, !PT ;  /* 0x0000000500007c10 */ /* 0x004fe200097fe4ff */
[----:B------:R-:W-:-:S04]  /*800f0*/  IADD3 R7, P2, R7, UR8, RZ ;  /* 0x0000000807077c10 */ /* 0x000fc8000ff5e0ff */
[----:B------:R0:W-:Y:S01]  /*80100*/  STL [R1+0x15cc], R0 ;  /* 0x0015cc0001007387 */ /* 0x0001e20000100800 */
[----:B------:R-:W-:Y:S02]  /*80110*/  STL [R1+0x1ca4], R7 ;  /* 0x001ca40701007387 */ /* 0x000fe40000100800 */
[----:B------:R-:W-:Y:S02]  /*80120*/  STL [R1+0x15c8], R6 ;  /* 0x0015c80601007387 */ /* 0x000fe40000100800 */
[----:B------:R-:W-:Y:S01]  /*80130*/  STL [R1+0x1c9c], R20 ;  /* 0x001c9c1401007387 */ /* 0x000fe20000100800 */
[----:B------:R-:W-:Y:S01]  /*80140*/  STL [R1+0x1cc0], R21 ;  /* 0x001cc01501007387 */ /* 0x000fe20000100800 */
[----:B------:R-:W-:Y:S02]  /*80150*/  STL [R1+0x1c94], R22 ;  /* 0x001c941601007387 */ /* 0x000fe40000100800 */
[----:B------:R-:W-:Y:S02]  /*80160*/  STL [R1+0x1cb8], R23 ;  /* 0x001cb81701007387 */ /* 0x000fe40000100800 */
[----:B------:R-:W-:Y:S01]  /*80170*/  STL [R1+0x1c8c], R10 ;  /* 0x001c8c0a01007387 */ /* 0x000fe20000100800 */
[----:B------:R-:W-:Y:S01]  /*80180*/  IADD3.X R4, R4, UR5, RZ, P2, !PT ;  /* 0x0000000504047c10 */ /* 0x000fe200097fe4ff */
        /* <DEDUP_REMOVED lines=13> */
[----:B------:R-:W-:Y:S01]  /*80260*/  IADD3.X R16, R16, UR5, RZ, P2, !PT ;  /* 0x0000000510107c10 */ /* 0x000fe200097fe4ff */
[----:B------:R-:W-:Y:S01]  /*80270*/  STL [R1+0x1c80], R27 ;  /* 0x001c801b01007387 */ /* 0x000fe20000100800 */
[----:B------:R-:W-:Y:S01]  /*80280*/  IADD3 R9, P2, R9, UR8, RZ ;  /* 0x0000000809097c10 */ /* 0x000fe2000ff5e0ff */
[----:B------:R-:W-:Y:S01]  /*80290*/  STL [R1+0x1c54], R13 ;  /* 0x001c540d01007387 */ /* 0x000fe20000100800 */
[----:B------:R-:W-:Y:S02]  /*802a0*/  STL [R1+0x1c78], R17 ;  /* 0x001c781101007387 */ /* 0x000fe40000100800 */
[----:B------:R-:W-:Y:S02]  /*802b0*/  STL [R1+0x1c4c], R12 ;  /* 0x001c4c0c01007387 */ /* 0x000fe40000100800 */
[----:B------:R-:W-:Y:S01]  /*802c0*/  STL [R1+0x1c70], R16 ;  /* 0x001c701001007387 */ /* 0x000fe20000100800 */
[----:B------:R-:W-:Y:S01]  /*802d0*/  STL [R1+0x1c44], R9 ;  /* 0x001c440901007387 */ /* 0x000fe20000100800 */
[----:B0-----:R-:W2:Y:S01]  /*802e0*/  LDL.LU R0, [R1+0x1c2c] ;  /* 0x001c2c0001007983 */ /* 0x001ea20000300800 */
[----:B------:R-:W-:Y:S01]  /*802f0*/  IADD3.X R8, R8, UR5, RZ, P3, !PT ;  /* 0x0000000508087c10 */ /* 0x000fe20009ffe4ff */
[----:B------:R-:W-:-:S04]  /*80300*/  IADD3 R29, P3, R29, UR8, RZ ;  /* 0x000000081d1d7c10 */ /* 0x000fc8000ff7e0ff */
[----:B------:R-:W-:Y:S04]  /*80310*/  STL [R1+0x1c68], R8 ;  /* 0x001c680801007387 */ /* 0x000fe80000100800 */
[----:B--2---:R0:W-:Y:S01]  /*80320*/  STL [R1+0x2294], R0 ;  /* 0x0022940001007387 */ /* 0x0041e20000100800 */
[----:B------:R-:W-:Y:S03]  /*80330*/  STL [R1+0x1c3c], R29 ;  /* 0x001c3c1d01007387 */ /* 0x000fe60000100800 */
[----:B0-----:R-:W2:Y:S01]  /*80340*/  LDL.LU R0, [R1+0x1c58] ;  /* 0x001c580001007983 */ /* 0x001ea20000300800 */
[----:B------:R-:W-:-:S05]  /*80350*/  IADD3.X R28, R28, UR5, RZ, P4, !PT ;  /* 0x000000051c1c7c10 */ /* 0x000fca000a7fe4ff */
        /* <DEDUP_REMOVED lines=31> */
[----:B--2---:R-:W-:-:S05]  /*80550*/  IADD3 R0, P4, R0, UR8, RZ ;  /* 0x0000000800007c10 */ /* 0x004fca000ff9e0ff */
[----:B------:R0:W-:Y:S04]  /*80560*/  STL [R1+0x1c34], R0 ;  /* 0x001c340001007387 */ /* 0x0001e80000100800 */
[----:B0-----:R-:W2:Y:S02]  /*80570*/  LDL.LU R0, [R1+0x2298] ;  /* 0x0022980001007983 */ /* 0x001ea40000300800 */
[----:B--2---:R-:W-:-:S05]  /*80580*/  IADD3.X R0, R0, UR5, RZ, P5, !PT ;  /* 0x0000000500007c10 */ /* 0x004fca000affe4ff */
[----:B------:R0:W-:Y:S04]  /*80590*/  STL [R1+0x1c58], R0 ;  /* 0x001c580001007387 */ /* 0x0001e80000100800 */
[----:B0-----:R-:W2:Y:S01]  /*805a0*/  LDL.LU R0, [R1+0x2294] ;  /* 0x0022940001007983 */ /* 0x001ea20000300800 */
[----:B---3--:R-:W-:Y:S01]  /*805b0*/  IADD3.X R7, R7, UR5, RZ, P6, !PT ;  /* 0x0000000507077c10 */ /* 0x008fe2000b7fe4ff */
[----:B----4-:R-:W-:Y:S01]  /*805c0*/  IADD3 R6, P6, R6, UR8, RZ ;  /* 0x0000000806067c10 */ /* 0x010fe2000ffde0ff */
        /* <DEDUP_REMOVED lines=18> */
[----:B------:R-:W-:-:S02]  /*806f0*/  IADD3.X R9, R9, UR5, RZ, P6, !PT ;  /* 0x0000000509097c10 */ /* 0x000fc4000b7fe4ff */
[----:B--2---:R-:W-:-:S05]  /*80700*/  IADD3 R0, P5, R0, UR8, RZ ;  /* 0x0000000800007c10 */ /* 0x004fca000ffbe0ff */
[----:B------:R0:W-:Y:S01]  /*80710*/  STL [R1+0x1c2c], R0 ;  /* 0x001c2c0001007387 */ /* 0x0001e20000100800 */
[----:B------:R-:W-:Y:S02]  /*80720*/  STL [R1+0x1c50], R7 ;  /* 0x001c500701007387 */ /* 0x000fe40000100800 */
[----:B------:R-:W-:Y:S02]  /*80730*/  STL [R1+0x1c24], R6 ;  /* 0x001c240601007387 */ /* 0x000fe40000100800 */
[----:B------:R-:W-:Y:S01]  /*80740*/  STL [R1+0x1c48], R20 ;  /* 0x001c481401007387 */ /* 0x000fe20000100800 */
[----:B------:R-:W-:Y:S01]  /*80750*/  STL [R1+0x1c1c], R21 ;  /* 0x001c1c1501007387 */ /* 0x000fe20000100800 */
        /* <DEDUP_REMOVED lines=24> */
[----:B------:R-:W-:Y:S02]  /*808e0*/  STL [R1+0x1bf0], R9 ;  /* 0x001bf00901007387 */ /* 0x000fe40000100800 */
        /* <DEDUP_REMOVED lines=1327> */
[----:B------:R-:W-:Y:S02]  /*85be0*/  IADD3.X R27, R27, UR5, RZ, P4, !PT ;  /* 0x000000051b1b7c10 */ /* 0x000fe4000a7fe4ff */
[----:B------:R-:W-:Y:S02]  /*85bf0*/  IADD3.X R25, R25, UR5, RZ, P2, !PT ;  /* 0x0000000519197c10 */ /* 0x000fe400097fe4ff */
[----:B------:R-:W-:Y:S02]  /*85c00*/  IADD3.X R26, R26, UR5, RZ, P3, !PT ;  /* 0x000000051a1a7c10 */ /* 0x000fe40009ffe4ff */
[----:B--2---:R-:W-:-:S05]  /*85c10*/  IADD3 R0, P6, R0, UR8, RZ ;  /* 0x0000000800007c10 */ /* 0x004fca000ffde0ff */
[----:B------:R0:W-:Y:S04]  /*85c20*/  STL [R1+0x1d7c], R0 ;  /* 0x001d7c0001007387 */ /* 0x0001e80000100800 */
[----:B0-----:R0:W5:Y:S01]  /*85c30*/  LDL.LU R0, [R1+0x2220] ;  /* 0x0022200001007983 */ /* 0x0011620000300800 */
[----:B------:R1:W-:Y:S03]  /*85c40*/  STL [R1+0x1d18], R6 ;  /* 0x001d180601007387 */ /* 0x0003e60000100800 */
[----:B-1----:R0:W5:Y:S01]  /*85c50*/  LDL.LU R6, [R1+0x221c] ;  /* 0x00221c0001067983 */ /* 0x0021620000300800 */
[----:B------:R1:W-:Y:S03]  /*85c60*/  STL [R1+0x1d84], R7 ;  /* 0x001d840701007387 */ /* 0x0003e60000100800 */
[----:B-1----:R0:W5:Y:S01]  /*85c70*/  LDL.LU R7, [R1+0x2218] ;  /* 0x0022180001077983 */ /* 0x0021620000300800 */
[----:B------:R1:W-:Y:S03]  /*85c80*/  STL [R1+0x1d20], R3 ;  /* 0x001d200301007387 */ /* 0x0003e60000100800 */
[----:B-1----:R0:W5:Y:S01]  /*85c90*/  LDL.LU R3, [R1+0x2214] ;  /* 0x0022140001037983 */ /* 0x0021620000300800 */
[----:B------:R1:W-:Y:S01]  /*85ca0*/  STL [R1+0x1d8c], R2 ;  /* 0x001d8c0201007387 */ /* 0x0003e20000100800 */
[----:B------:R-:W-:-:S02]  /*85cb0*/  IADD3.X R9, R9, UR5, RZ, P6, !PT ;  /* 0x0000000509097c10 */ /* 0x000fc4000b7fe4ff */
[----:B-1----:R0:W5:Y:S01]  /*85cc0*/  LDL.LU R2, [R1+0x2210] ;  /* 0x0022100001027983 */ /* 0x0021620000300800 */
[----:B------:R1:W-:Y:S01]  /*85cd0*/  STL [R1+0x1d28], R5 ;  /* 0x001d280501007387 */ /* 0x0003e20000100800 */
[----:B------:R-:W-:Y:S02]  /*85ce0*/  IADD3 R8, P6, R8, UR8, RZ ;  /* 0x0000000808087c10 */ /* 0x000fe4000ffde0ff */
[----:B-1----:R0:W5:Y:S01]  /*85cf0*/  LDL.LU R5, [R1+0x220c] ;  /* 0x00220c0001057983 */ /* 0x0021620000300800 */
[----:B------:R1:W-:Y:S03]  /*85d00*/  STL [R1+0x1d94], R4 ;  /* 0x001d940401007387 */ /* 0x0003e60000100800 */
        /* <DEDUP_REMOVED lines=19> */
[----:B------:R0:W-:Y:S02]  /*85e40*/  STL [R1+0x1d50], R20 ;  /* 0x001d501401007387 */ /* 0x0001e40000100800 */
[----:B------:R0:W-:Y:S02]  /*85e50*/  STL [R1+0x1db0], R21 ;  /* 0x001db01501007387 */ /* 0x0001e40000100800 */
[----:B------:R0:W-:Y:S01]  /*85e60*/  STL [R1+0x1d58], R22 ;  /* 0x001d581601007387 */ /* 0x0001e20000100800 */
[----:B------:R0:W-:Y:S01]  /*85e70*/  STL [R1+0x1dc0], R23 ;  /* 0x001dc01701007387 */ /* 0x0001e20000100800 */
        /* <DEDUP_REMOVED lines=10> */
[----:B0-----:R-:W2:Y:S04]  /*85f20*/  LDL.LU R26, [R1+0x1d98] ;  /* 0x001d9800011a7983 */ /* 0x001ea80000300800 */
[----:B------:R-:W3:Y:S01]  /*85f30*/  LDL.LU R27, [R1+0x1da0] ;  /* 0x001da000011b7983 */ /* 0x000ee20000300800 */
[----:B-----5:R-:W-:-:S02]  /*85f40*/  IMAD.MOV.U32 R11, RZ, RZ, R2 ;  /* 0x000000ffff0b7224 */ /* 0x020fc400078e0002 */
[----:B------:R-:W-:Y:S02]  /*85f50*/  IMAD.MOV.U32 R2, RZ, RZ, R5 ;  /* 0x000000ffff027224 */ /* 0x000fe400078e0005 */
[----:B------:R-:W-:Y:S01]  /*85f60*/  IMAD.MOV.U32 R10, RZ, RZ, R4 ;  /* 0x000000ffff0a7224 */ /* 0x000fe200078e0004 */
[----:B--2---:R-:W-:Y:S02]  /*85f70*/  IADD3.X R26, R26, UR5, RZ, P5, !PT ;  /* 0x000000051a1a7c10 */ /* 0x004fe4000affe4ff */
[----:B---3--:R-:W-:-:S03]  /*85f80*/  IADD3.X R27, R27, UR5, RZ, P6, !PT ;  /* 0x000000051b1b7c10 */ /* 0x008fc6000b7fe4ff */
[----:B------:R0:W-:Y:S04]  /*85f90*/  STL [R1+0x1d98], R26 ;  /* 0x001d981a01007387 */ /* 0x0001e80000100800 */
[----:B------:R0:W-:Y:S04]  /*85fa0*/  STL.64 [R1+0xc98], R2 ;  /* 0x000c980201007387 */ /* 0x0001e80000100a00 */
[----:B------:R0:W-:Y:S04]  /*85fb0*/  STL [R1+0x1da0], R27 ;  /* 0x001da01b01007387 */ /* 0x0001e80000100800 */
[----:B------:R0:W-:Y:S01]  /*85fc0*/  STL.64 [R1+0xca0], R10 ;  /* 0x000ca00a01007387 */ /* 0x0001e20000100a00 */
[----:B------:R-:W-:Y:S01]  /*85fd0*/  @!P0 CALL.REL.NOINC `(.L_x_2) ;  /* 0x0000001000008944 */ /* 0x000fe20003c00000 */
[----:B------:R-:W-:Y:S05]  /*85fe0*/  BRA `(.L_x_3) ;  /* 0xfff9f72000007947 */ /* 0x000fea000383ffff */
.L_x_2:
[----:B------:R-:W2:Y:S04]  /*85ff0*/  LDL.LU R0, [R1+0x840] ;  /* 0x0008400001007983 */ /* 0x000ea80000300800 */
[----:B--2---:R1:W-:Y:S04]  /*86000*/  STL [R1+0x25bc], R0 ;  /* 0x0025bc0001007387 */ /* 0x0043e80000100800 */
[----:B-1----:R-:W2:Y:S04]  /*86010*/  LDL.LU R0, [R1+0x84c] ;  /* 0x00084c0001007983 */ /* 0x002ea80000300800 */
        /* <DEDUP_REMOVED lines=33> */
[----:B------:R-:W2:Y:S01]  /*86230*/  LDL.LU R5, [R1+0x8d4] ;  /* 0x0008d40001057983 */ /* 0x000ea20000300800 */
[----:B-1----:R-:W-:-:S03]  /*86240*/  IMAD.MOV.U32 R0, RZ, RZ, R7 ;  /* 0x000000ffff007224 */ /* 0x002fc600078e0007 */
        /* <DEDUP_REMOVED lines=33> */
[----:B0-----:R-:W2:Y:S04]  /*86460*/  LDL.LU R3, [R1+0x8d0] ;  /* 0x0008d00001037983 */ /* 0x001ea80000300800 */
[----:B------:R-:W3:Y:S04]  /*86470*/  LDL.LU R4, [R1+0x8e4] ;  /* 0x0008e40001047983 */ /* 0x000ee80000300800 */
[----:B------:R-:W3:Y:S04]  /*86480*/  LDL.LU R2, [R1+0x8e0] ;  /* 0x0008e00001027983 */ /* 0x000ee80000300800 */
[----:B------:R-:W4:Y:S04]  /*86490*/  LDL.LU R20, [R1+0x41c] ;  /* 0x00041c0001147983 */ /* 0x000f280000300800 */
[----:B------:R-:W4:Y:S04]  /*864a0*/  LDL.LU R21, [R1+0x418] ;  /* 0x0004180001157983 */ /* 0x000f280000300800 */
[----:B------:R-:W5:Y:S04]  /*864b0*/  LDL.LU R22, [R1+0x42c] ;  /* 0x00042c0001167983 */ /* 0x000f680000300800 */
[----:B------:R-:W5:Y:S04]  /*864c0*/  LDL.LU R23, [R1+0x428] ;  /* 0x0004280001177983 */ /* 0x000f680000300800 */
[----:B------:R-:W2:Y:S04]  /*864d0*/  LDL.LU R10, [R1+0x45c] ;  /* 0x00045c00010a7983 */ /* 0x000ea80000300800 */
[----:B------:R-:W2:Y:S04]  /*864e0*/  LDL.LU R11, [R1+0x458] ;  /* 0x00045800010b7983 */ /* 0x000ea80000300800 */
[----:B------:R-:W2:Y:S04]  /*864f0*/  LDL.LU R14, [R1+0x46c] ;  /* 0x00046c00010e7983 */ /* 0x000ea80000300800 */
[----:B------:R-:W2:Y:S04]  /*86500*/  LDL.LU R15, [R1+0x468] ;  /* 0x00046800010f7983 */ /* 0x000ea80000300800 */
[----:B------:R-:W2:Y:S04]  /*86510*/  LDL.LU R18, [R1+0x414] ;  /* 0x0004140001127983 */ /* 0x000ea80000300800 */
[----:B------:R-:W2:Y:S01]  /*86520*/  LDL.LU R19, [R1+0x410] ;  /* 0x0004100001137983 */ /* 0x000ea20000300800 */
[----:B-1----:R-:W-:-:S03]  /*86530*/  IMAD.MOV.U32 R5, RZ, RZ, R6 ;  /* 0x000000ffff057224 */ /* 0x002fc600078e0006 */
[----:B------:R-:W2:Y:S04]  /*86540*/  LDL.LU R24, [R1+0x424] ;  /* 0x0004240001187983 */ /* 0x000ea80000300800 */
[----:B------:R-:W2:Y:S04]  /*86550*/  LDL.LU R25, [R1+0x420] ;  /* 0x0004200001197983 */ /* 0x000ea80000300800 */
[----:B------:R-:W2:Y:S04]  /*86560*/  LDL.LU R26, [R1+0x454] ;  /* 0x00045400011a7983 */ /* 0x000ea80000300800 */
[----:B------:R-:W2:Y:S04]  /*86570*/  LDL.LU R27, [R1+0x450] ;  /* 0x00045000011b7983 */ /* 0x000ea80000300800 */
[----:B------:R-:W2:Y:S04]  /*86580*/  LDL.LU R6, [R1+0x464] ;  /* 0x0004640001067983 */ /* 0x000ea80000300800 */
[----:B------:R-:W2:Y:S04]  /*86590*/  LDL.LU R7, [R1+0x460] ;  /* 0x0004600001077983 */ /* 0x000ea80000300800 */
[----:B------:R0:W-:Y:S04]  /*865a0*/  STL [R1+0x221c], R9 ;  /* 0x00221c0901007387 */ /* 0x0001e80000100800 */
[----:B0-----:R-:W2:Y:S04]  /*865b0*/  LDL.LU R9, [R1+0x844] ;  /* 0x0008440001097983 */ /* 0x001ea80000300800 */
[----:B------:R0:W-:Y:S01]  /*865c0*/  STL [R1+0x2218], R8 ;  /* 0x0022180801007387 */ /* 0x0001e20000100800 */
[----:B------:R-:W-:-:S03]  /*865d0*/  F2FP.BF16.PACK_AB R0, R5, R0 ;  /* 0x000000000500723e */ /* 0x000fc600000010ff */
        /* <DEDUP_REMOVED lines=13> */
[----:B------:R-:W2:Y:S04]  /*866b0*/  LDL.LU R5, [R1+0x2644] ;  /* 0x0026440001057983 */ /* 0x000ea80000300800 */
[----:B------:R0:W-:Y:S04]  /*866c0*/  STL [R1+0x3dc], R0 ;  /* 0x0003dc0001007387 */ /* 0x0001e80000100800 */
[----:B0-----:R-:W2:Y:S02]  /*866d0*/  LDL.LU R0, [R1+0x2640] ;  /* 0x0026400001007983 */ /* 0x001ea40000300800 */
[----:B--2---:R-:W-:-:S02]  /*866e0*/  F2FP.BF16.PACK_AB R0, R5, R0 ;  /* 0x000000000500723e */ /* 0x004fc400000010ff */
        /* <DEDUP_REMOVED lines=62> */
[----:B0-----:R-:W2:Y:S01]  /*86ad0*/  LDL.LU R0, [R1+0x25c0] ;  /* 0x0025c00001007983 */ /* 0x001ea20000300800 */
[----:B------:R-:W-:Y:S02]  /*86ae0*/  F2FP.BF16.PACK_AB R28, R28, R16 ;  /* 0x000000101c1c723e */ /* 0x000fe400000010ff */
[----:B--2---:R-:W-:-:S02]  /*86af0*/  F2FP.BF16.PACK_AB R29, R0, R29 ;  /* 0x0000001d001d723e */ /* 0x004fc400000010ff */
[----:B------:R-:W2:Y:S01]  /*86b00*/  LDL.LU R0, [R1+0x25bc] ;  /* 0x0025bc0001007983 */ /* 0x000ea20000300800 */
[----:B------:R-:W-:Y:S02]  /*86b10*/  F2FP.BF16.PACK_AB R16, R17, R12 ;  /* 0x0000000c1110723e */ /* 0x000fe400000010ff */
[----:B------:R-:W-:Y:S01]  /*86b20*/  F2FP.BF16.PACK_AB R12, R13, R8 ;  /* 0x000000080d0c723e */ /* 0x000fe200000010ff */
[----:B------:R-:W-:Y:S04]  /*86b30*/  STL [R1+0x398], R29 ;  /* 0x0003981d01007387 */ /* 0x000fe80000100800 */
[----:B------:R-:W-:Y:S04]  /*86b40*/  STL [R1+0x394], R28 ;  /* 0x0003941c01007387 */ /* 0x000fe80000100800 */
[----:B------:R-:W-:Y:S04]  /*86b50*/  STL [R1+0x390], R16 ;  /* 0x0003901001007387 */ /* 0x000fe80000100800 */
[----:B------:R-:W-:Y:S01]  /*86b60*/  STL [R1+0x38c], R12 ;  /* 0x00038c0c01007387 */ /* 0x000fe20000100800 */
[----:B--2---:R-:W-:-:S02]  /*86b70*/  F2FP.BF16.PACK_AB R8, R9, R0 ;  /* 0x000000000908723e */ /* 0x004fc400000010ff */
[----:B------:R-:W-:Y:S02]  /*86b80*/  F2FP.BF16.PACK_AB R0, R5, R3 ;  /* 0x000000030500723e */ /* 0x000fe400000010ff */
[----:B---3--:R-:W-:Y:S01]  /*86b90*/  F2FP.BF16.PACK_AB R3, R4, R2 ;  /* 0x000000020403723e */ /* 0x008fe200000010ff */
[----:B------:R-:W-:Y:S01]  /*86ba0*/  STL [R1+0x388], R8 ;  /* 0x0003880801007387 */ /* 0x000fe20000100800 */
[----:B----4-:R-:W-:-:S03]  /*86bb0*/  F2FP.BF16.PACK_AB R2, R20, R21 ;  /* 0x000000151402723e */ /* 0x010fc600000010ff */
[----:B------:R5:W-:Y:S04]  /*86bc0*/  STL [R1+0x384], R0 ;  /* 0x0003840001007387 */ /* 0x000be80000100800 */
[----:B------:R0:W-:Y:S01]  /*86bd0*/  STL [R1+0x380], R3 ;  /* 0x0003800301007387 */ /* 0x0001e20000100800 */
[----:B-----5:R-:W-:-:S03]  /*86be0*/  F2FP.BF16.PACK_AB R0, R22, R23 ;  /* 0x000000171600723e */ /* 0x020fc600000010ff */
[----:B------:R1:W-:Y:S01]  /*86bf0*/  STL [R1+0x37c], R2 ;  /* 0x00037c0201007387 */ /* 0x0003e20000100800 */
[----:B0-----:R-:W-:-:S03]  /*86c00*/  F2FP.BF16.PACK_AB R3, R10, R11 ;  /* 0x0000000b0a03723e */ /* 0x001fc600000010ff */
[----:B------:R0:W-:Y:S04]  /*86c10*/  STL [R1+0x378], R0 ;  /* 0x0003780001007387 */ /* 0x0001e80000100800 */
[----:B------:R2:W-:Y:S01]  /*86c20*/  STL [R1+0x374], R3 ;  /* 0x0003740301007387 */ /* 0x0005e20000100800 */
[----:B-1----:R-:W-:Y:S02]  /*86c30*/  F2FP.BF16.PACK_AB R2, R14, R15 ;  /* 0x0000000f0e02723e */ /* 0x002fe400000010ff */
[----:B0-----:R-:W-:-:S03]  /*86c40*/  F2FP.BF16.PACK_AB R0, R18, R19 ;  /* 0x000000131200723e */ /* 0x001fc600000010ff */
[----:B------:R0:W-:Y:S01]  /*86c50*/  STL [R1+0x370], R2 ;  /* 0x0003700201007387 */ /* 0x0001e20000100800 */
[----:B--2---:R-:W-:-:S03]  /*86c60*/  F2FP.BF16.PACK_AB R3, R24, R25 ;  /* 0x000000191803723e */ /* 0x004fc600000010ff */
[----:B------:R1:W-:Y:S04]  /*86c70*/  STL [R1+0x36c], R0 ;  /* 0x00036c0001007387 */ /* 0x0003e80000100800 */
[----:B------:R-:W-:Y:S04]  /*86c80*/  STL [R1+0x368], R3 ;  /* 0x0003680301007387 */ /* 0x000fe80000100800 */
[----:B------:R-:W2:Y:S01]  /*86c90*/  LDL.LU R29, [R1+0x5d8] ;  /* 0x0005d800011d7983 */ /* 0x000ea20000300800 */
[----:B0-----:R-:W-:Y:S02]  /*86ca0*/  F2FP.BF16.PACK_AB R2, R26, R27 ;  /* 0x0000001b1a02723e */ /* 0x001fe400000010ff */
[----:B-1----:R-:W-:-:S03]  /*86cb0*/  F2FP.BF16.PACK_AB R0, R6, R7 ;  /* 0x000000070600723e */ /* 0x002fc600000010ff */
        /* <DEDUP_REMOVED lines=36> */
[----:B------:R-:W3:Y:S04]  /*86f00*/  LDL.LU R28, [R1+0x5ec] ;  /* 0x0005ec00011c7983 */ /* 0x000ee80000300800 */
[----:B---3--:R0:W-:Y:S04]  /*86f10*/  STL [R1+0x2530], R28 ;  /* 0x0025301c01007387 */ /* 0x0081e80000100800 */
        /* <DEDUP_REMOVED lines=34> */
[----:B0-----:R-:W2:Y:S04]  /*87140*/  LDL.LU R28, [R1+0x24c] ;  /* 0x00024c00011c7983 */ /* 0x001ea80000300800 */
[----:B------:R-:W3:Y:S04]  /*87150*/  LDL.LU R16, [R1+0x5e8] ;  /* 0x0005e80001107983 */ /* 0x000ee80000300800 */
[----:B------:R-:W4:Y:S04]  /*87160*/  LDL.LU R17, [R1+0x5fc] ;  /* 0x0005fc0001117983 */ /* 0x000f280000300800 */
[----:B------:R-:W4:Y:S04]  /*87170*/  LDL.LU R12, [R1+0x5f8] ;  /* 0x0005f800010c7983 */ /* 0x000f280000300800 */
[----:B------:R-:W5:Y:S04]  /*87180*/  LDL.LU R13, [R1+0x254] ;  /* 0x00025400010d7983 */ /* 0x000f680000300800 */
        /* <DEDUP_REMOVED lines=23> */
[----:B--2---:R-:W-:-:S03]  /*87300*/  F2FP.BF16.PACK_AB R29, R28, R29 ;  /* 0x0000001d1c1d723e */ /* 0x004fc600000010ff */
        /* <DEDUP_REMOVED lines=68> */
[----:B------:R-:W3:Y:S04]  /*87750*/  LDL.LU R28, [R1+0x2530] ;  /* 0x00253000011c7983 */ /* 0x000ee80000300800 */
[----:B------:R-:W-:Y:S01]  /*87760*/  STL [R1+0x318], R29 ;  /* 0x0003181d01007387 */ /* 0x000fe20000100800 */
[----:B---3--:R-:W-:Y:S02]  /*87770*/  F2FP.BF16.PACK_AB R28, R28, R16 ;  /* 0x000000101c1c723e */ /* 0x008fe400000010ff */
[----:B----4-:R-:W-:Y:S02]  /*87780*/  F2FP.BF16.PACK_AB R16, R17, R12 ;  /* 0x0000000c1110723e */ /* 0x010fe400000010ff */
[----:B-----5:R-:W-:Y:S02]  /*87790*/  F2FP.BF16.PACK_AB R12, R13, R8 ;  /* 0x000000080d0c723e */ /* 0x020fe400000010ff */
[----:B------:R-:W-:Y:S01]  /*877a0*/  F2FP.BF16.PACK_AB R8, R9, R0 ;  /* 0x000000000908723e */ /* 0x000fe200000010ff */
[----:B------:R-:W-:Y:S01]  /*877b0*/  STL [R1+0x314], R28 ;  /* 0x0003141c01007387 */ /* 0x000fe20000100800 */
[----:B------:R-:W-:-:S02]  /*877c0*/  F2FP.BF16.PACK_AB R0, R5, R3 ;  /* 0x000000030500723e */ /* 0x000fc400000010ff */
[----:B------:R-:W-:Y:S01]  /*877d0*/  F2FP.BF16.PACK_AB R3, R4, R2 ;  /* 0x000000020403723e */ /* 0x000fe200000010ff */
[----:B------:R-:W-:Y:S01]  /*877e0*/  STL [R1+0x310], R16 ;  /* 0x0003101001007387 */ /* 0x000fe20000100800 */
[----:B------:R-:W-:-:S03]  /*877f0*/  F2FP.BF16.PACK_AB R2, R20, R21 ;  /* 0x000000151402723e */ /* 0x000fc600000010ff */
[----:B------:R-:W-:Y:S04]  /*87800*/  STL [R1+0x30c], R12 ;  /* 0x00030c0c01007387 */ /* 0x000fe80000100800 */
[----:B------:R-:W-:Y:S04]  /*87810*/  STL [R1+0x308], R8 ;  /* 0x0003080801007387 */ /* 0x000fe80000100800 */
[----:B------:R0:W-:Y:S04]  /*87820*/  STL [R1+0x304], R0 ;  /* 0x0003040001007387 */ /* 0x0001e80000100800 */
[----:B------:R1:W-:Y:S01]  /*87830*/  STL [R1+0x300], R3 ;  /* 0x0003000301007387 */ /* 0x0003e20000100800 */
[----:B0-----:R-:W-:-:S03]  /*87840*/  F2FP.BF16.PACK_AB R0, R22, R23 ;  /* 0x000000171600723e */ /* 0x001fc600000010ff */
[----:B------:R0:W-:Y:S01]  /*87850*/  STL [R1+0x2fc], R2 ;  /* 0x0002fc0201007387 */ /* 0x0001e20000100800 */
[----:B-1----:R-:W-:-:S03]  /*87860*/  F2FP.BF16.PACK_AB R3, R10, R11 ;  /* 0x0000000b0a03723e */ /* 0x002fc600000010ff */
[----:B------:R1:W-:Y:S04]  /*87870*/  STL [R1+0x2f8], R0 ;  /* 0x0002f80001007387 */ /* 0x0003e80000100800 */
[----:B------:R2:W-:Y:S01]  /*87880*/  STL [R1+0x2f4], R3 ;  /* 0x0002f40301007387 */ /* 0x0005e20000100800 */
[----:B0-----:R-:W-:Y:S02]  /*87890*/  F2FP.BF16.PACK_AB R2, R14, R15 ;  /* 0x0000000f0e02723e */ /* 0x001fe400000010ff */
[----:B-1----:R-:W-:-:S03]  /*878a0*/  F2FP.BF16.PACK_AB R0, R18, R19 ;  /* 0x000000131200723e */ /* 0x002fc600000010ff */
        /* <DEDUP_REMOVED lines=762> */
[----:B------:R-:W2:Y:S03]  /*8a850*/  LDL.LU R28, [R1+0x2310] ;  /* 0x00231000011c7983 */ /* 0x000ea60000300800 */
[----:B------:R0:W-:Y:S02]  /*8a860*/  STL [R1+0xe0], R29 ;  /* 0x0000e01d01007387 */ /* 0x0001e40000100800 */
[----:B0-----:R-:W2:Y:S02]  /*8a870*/  LDL.LU R29, [R1+0x230c] ;  /* 0x00230c00011d7983 */ /* 0x001ea40000300800 */
[----:B--2---:R-:W-:Y:S02]  /*8a880*/  F2FP.BF16.PACK_AB R29, R28, R29 ;  /* 0x0000001d1c1d723e */ /* 0x004fe400000010ff */
[----:B------:R-:W2:Y:S03]  /*8a890*/  LDL.LU R28, [R1+0x2308] ;  /* 0x00230800011c7983 */ /* 0x000ea60000300800 */
[----:B------:R0:W-:Y:S02]  /*8a8a0*/  STL [R1+0xdc], R29 ;  /* 0x0000dc1d01007387 */ /* 0x0001e40000100800 */
[----:B0-----:R-:W2:Y:S02]  /*8a8b0*/  LDL.LU R29, [R1+0x2304] ;  /* 0x00230400011d7983 */ /* 0x001ea40000300800 */
[----:B--2---:R-:W-:-:S02]  /*8a8c0*/  F2FP.BF16.PACK_AB R29, R28, R29 ;  /* 0x0000001d1c1d723e */ /* 0x004fc400000010ff */
[----:B------:R-:W3:Y:S03]  /*8a8d0*/  LDL.LU R28, [R1+0x2300] ;  /* 0x00230000011c7983 */ /* 0x000ee60000300800 */
[----:B------:R-:W-:Y:S01]  /*8a8e0*/  STL [R1+0xd8], R29 ;  /* 0x0000d81d01007387 */ /* 0x000fe20000100800 */
[----:B---3--:R-:W-:Y:S01]  /*8a8f0*/  F2FP.BF16.PACK_AB R28, R28, R16 ;  /* 0x000000101c1c723e */ /* 0x008fe200000010ff */
[----:B----4-:R-:W-:Y:S01]  /*8a900*/  F2FP.BF16.PACK_AB R16, R17, R12 ;  /* 0x0000000c1110723e */ /* 0x010fe200000010ff */
[----:B-----5:R-:W-:Y:S01]  /*8a910*/  F2FP.BF16.PACK_AB R12, R13, R8 ;  /* 0x000000080d0c723e */ /* 0x020fe200000010ff */
[----:B------:R-:W-:Y:S01]  /*8a920*/  F2FP.BF16.PACK_AB R8, R9, R0 ;  /* 0x000000000908723e */ /* 0x000fe200000010ff */
[----:B------:R-:W-:Y:S01]  /*8a930*/  F2FP.BF16.PACK_AB R0, R5, R3 ;  /* 0x000000030500723e */ /* 0x000fe200000010ff */
[----:B------:R-:W-:Y:S01]  /*8a940*/  STL [R1+0xd4], R28 ;  /* 0x0000d41c01007387 */ /* 0x000fe20000100800 */
[----:B------:R-:W-:Y:S01]  /*8a950*/  F2FP.BF16.PACK_AB R3, R4, R2 ;  /* 0x000000020403723e */ /* 0x000fe200000010ff */
[----:B------:R-:W-:Y:S02]  /*8a960*/  STL [R1+0xd0], R16 ;  /* 0x0000d01001007387 */ /* 0x000fe40000100800 */
[----:B------:R-:W-:Y:S01]  /*8a970*/  STL [R1+0xcc], R12 ;  /* 0x0000cc0c01007387 */ /* 0x000fe20000100800 */
[----:B------:R-:W-:Y:S01]  /*8a980*/  STL [R1+0xc8], R8 ;  /* 0x0000c80801007387 */ /* 0x000fe20000100800 */
[----:B------:R-:W-:Y:S01]  /*8a990*/  F2FP.BF16.PACK_AB R2, R20, R21 ;  /* 0x000000151402723e */ /* 0x000fe200000010ff */
[----:B------:R0:W-:Y:S02]  /*8a9a0*/  STL [R1+0xc4], R0 ;  /* 0x0000c40001007387 */ /* 0x0001e40000100800 */
[----:B------:R1:W-:Y:S02]  /*8a9b0*/  STL [R1+0xc0], R3 ;  /* 0x0000c00301007387 */ /* 0x0003e40000100800 */
[----:B------:R2:W-:Y:S01]  /*8a9c0*/  STL [R1+0xbc], R2 ;  /* 0x0000bc0201007387 */ /* 0x0005e20000100800 */
[----:B0-----:R-:W-:-:S02]  /*8a9d0*/  F2FP.BF16.PACK_AB R0, R22, R23 ;  /* 0x000000171600723e */ /* 0x001fc400000010ff */
[----:B-1----:R-:W-:Y:S02]  /*8a9e0*/  F2FP.BF16.PACK_AB R3, R10, R11 ;  /* 0x0000000b0a03723e */ /* 0x002fe400000010ff */
[----:B--2---:R-:W-:Y:S01]  /*8a9f0*/  F2FP.BF16.PACK_AB R2, R14, R15 ;  /* 0x0000000f0e02723e */ /* 0x004fe200000010ff */
[----:B------:R0:W-:Y:S02]  /*8aa00*/  STL [R1+0xb8], R0 ;  /* 0x0000b80001007387 */ /* 0x0001e40000100800 */
[----:B------:R1:W-:Y:S02]  /*8aa10*/  STL [R1+0xb4], R3 ;  /* 0x0000b40301007387 */ /* 0x0003e40000100800 */
[----:B------:R2:W-:Y:S01]  /*8aa20*/  STL [R1+0xb0], R2 ;  /* 0x0000b00201007387 */ /* 0x0005e20000100800 */
[----:B0-----:R-:W-:Y:S02]  /*8aa30*/  F2FP.BF16.PACK_AB R0, R18, R19 ;  /* 0x000000131200723e */ /* 0x001fe400000010ff */
[----:B-1----:R-:W-:-:S03]  /*8aa40*/  F2FP.BF16.PACK_AB R3, R24, R25 ;  /* 0x000000191803723e */ /* 0x002fc600000010ff */
[----:B------:R0:W-:Y:S02]  /*8aa50*/  STL [R1+0xac], R0 ;  /* 0x0000ac0001007387 */ /* 0x0001e40000100800 */
[----:B------:R-:W-:Y:S02]  /*8aa60*/  STL [R1+0xa8], R3 ;  /* 0x0000a80301007387 */ /* 0x000fe40000100800 */
[----:B------:R-:W3:Y:S01]  /*8aa70*/  LDL.LU R29, [R1+0xc48] ;  /* 0x000c4800011d7983 */ /* 0x000ee20000300800 */
[----:B--2---:R-:W-:Y:S02]  /*8aa80*/  F2FP.BF16.PACK_AB R2, R26, R27 ;  /* 0x0000001b1a02723e */ /* 0x004fe400000010ff */
[----:B0-----:R-:W-:-:S03]  /*8aa90*/  F2FP.BF16.PACK_AB R0, R6, R7 ;  /* 0x000000070600723e */ /* 0x001fc600000010ff */
[----:B------:R-:W-:Y:S04]  /*8aaa0*/  STL [R1+0xa4], R2 ;  /* 0x0000a40201007387 */ /* 0x000fe80000100800 */
[----:B---3--:R0:W-:Y:S01]  /*8aab0*/  STL [R1+0x2278], R29 ;  /* 0x0022781d01007387 */ /* 0x0081e20000100800 */
[----:B------:R-:W-:Y:S03]  /*8aac0*/  STL [R1+0xa0], R0 ;  /* 0x0000a00001007387 */ /* 0x000fe60000100800 */
        /* <DEDUP_REMOVED lines=32> */
[----:B0-----:R-:W2:Y:S01]  /*8acd0*/  LDL.LU R29, [R1+0xb38] ;  /* 0x000b3800011d7983 */ /* 0x001ea20000300800 */
[----:B------:R-:W3:Y:S03]  /*8ace0*/  LDL.LU R28, [R1+0xc5c] ;  /* 0x000c5c00011c7983 */ /* 0x000ee60000300800 */
        /* <DEDUP_REMOVED lines=35> */
[----:B0-----:R-:W2:Y:S01]  /*8af20*/  LDL.LU R28, [R1+0xb3c] ;  /* 0x000b3c00011c7983 */ /* 0x001ea20000300800 */
[----:B------:R-:W3:Y:S02]  /*8af30*/  LDL.LU R16, [R1+0xc58] ;  /* 0x000c580001107983 */ /* 0x000ee40000300800 */
[----:B------:R-:W4:Y:S02]  /*8af40*/  LDL.LU R17, [R1+0xc6c] ;  /* 0x000c6c0001117983 */ /* 0x000f240000300800 */
[----:B------:R-:W4:Y:S01]  /*8af50*/  LDL.LU R12, [R1+0xc68] ;  /* 0x000c6800010c7983 */ /* 0x000f220000300800 */
[----:B------:R-:W5:Y:S01]  /*8af60*/  LDL.LU R13, [R1+0xc34] ;  /* 0x000c3400010d7983 */ /* 0x000f620000300800 */
[----:B------:R-:W5:Y:S02]  /*8af70*/  LDL.LU R8, [R1+0xc30] ;  /* 0x000c300001087983 */ /* 0x000f640000300800 */
        /* <DEDUP_REMOVED lines=112> */
[----:B------:R-:W-:Y:S01]  /*8b680*/  STL [R1+0x30], R2 ;  /* 0x0000300201007387 */ /* 0x000fe20000100800 */
[----:B0-----:R-:W-:Y:S02]  /*8b690*/  F2FP.BF16.PACK_AB R0, R18, R19 ;  /* 0x000000131200723e */ /* 0x001fe400000010ff */
[----:B-1----:R-:W-:-:S03]  /*8b6a0*/  F2FP.BF16.PACK_AB R3, R24, R25 ;  /* 0x000000191803723e */ /* 0x002fc600000010ff */
[----:B------:R0:W-:Y:S02]  /*8b6b0*/  STL [R1+0x2c], R0 ;  /* 0x00002c0001007387 */ /* 0x0001e40000100800 */
[----:B------:R-:W-:Y:S01]  /*8b6c0*/  STL [R1+0x28], R3 ;  /* 0x0000280301007387 */ /* 0x000fe20000100800 */
[----:B0-----:R-:W-:Y:S02]  /*8b6d0*/  F2FP.BF16.PACK_AB R0, R6, R7 ;  /* 0x000000070600723e */ /* 0x001fe400000010ff */
[----:B------:R-:W2:Y:S01]  /*8b6e0*/  LDL.LU R7, [R1+0xd18] ;  /* 0x000d180001077983 */ /* 0x000ea20000300800 */
[----:B------:R-:W-:-:S05]  /*8b6f0*/  F2FP.BF16.PACK_AB R2, R26, R27 ;  /* 0x0000001b1a02723e */ /* 0x000fca00000010ff */
[----:B------:R-:W-:Y:S04]  /*8b700*/  STL [R1+0x24], R2 ;  /* 0x0000240201007387 */ /* 0x000fe80000100800 */
[----:B--2---:R0:W-:Y:S01]  /*8b710*/  STL [R1+0x2234], R7 ;  /* 0x0022340701007387 */ /* 0x0041e20000100800 */
        /* <DEDUP_REMOVED lines=35> */
[----:B------:R-:W3:Y:S03]  /*8b950*/  LDL.LU R5, [R1+0xd38] ;  /* 0x000d380001057983 */ /* 0x000ee60000300800 */
[----:B---3--:R0:W-:Y:S04]  /*8b960*/  STL [R1+0x222c], R5 ;  /* 0x00222c0501007387 */ /* 0x0081e80000100800 */
[----:B0-----:R-:W3:Y:S01]  /*8b970*/  LDL.LU R5, [R1+0xd2c] ;  /* 0x000d2c0001057983 */ /* 0x001ee20000300800 */
[----:B------:R-:W4:Y:S03]  /*8b980*/  LDL.LU R4, [R1+0xd48] ;  /* 0x000d480001047983 */ /* 0x000f260000300800 */
[----:B----4-:R0:W-:Y:S04]  /*8b990*/  STL [R1+0x2228], R4 ;  /* 0x0022280401007387 */ /* 0x0101e80000100800 */
[----:B0-----:R-:W4:Y:S01]  /*8b9a0*/  LDL.LU R4, [R1+0xd3c] ;  /* 0x000d3c0001047983 */ /* 0x001f220000300800 */
[----:B------:R-:W5:Y:S03]  /*8b9b0*/  LDL.LU R11, [R1+0xd10] ;  /* 0x000d1000010b7983 */ /* 0x000f660000300800 */
[----:B-----5:R0:W-:Y:S04]  /*8b9c0*/  STL [R1+0x2224], R11 ;  /* 0x0022240b01007387 */ /* 0x0201e80000100800 */
[----:B0-----:R-:W5:Y:S01]  /*8b9d0*/  LDL.LU R11, [R1+0xd4c] ;  /* 0x000d4c00010b7983 */ /* 0x001f620000300800 */
[----:B------:R-:W2:Y:S03]  /*8b9e0*/  LDL.LU R9, [R1+0xd24] ;  /* 0x000d240001097983 */ /* 0x000ea60000300800 */
[----:B--2---:R0:W-:Y:S04]  /*8b9f0*/  STL [R1+0x2220], R9 ;  /* 0x0022200901007387 */ /* 0x0041e80000100800 */
[----:B0-----:R-:W2:Y:S01]  /*8ba00*/  LDL.LU R9, [R1+0xd14] ;  /* 0x000d140001097983 */ /* 0x001ea20000300800 */
[----:B------:R-:W2:Y:S02]  /*8ba10*/  LDL.LU R10, [R1+0xd20] ;  /* 0x000d2000010a7983 */ /* 0x000ea40000300800 */
[----:B------:R-:W2:Y:S02]  /*8ba20*/  LDL.LU R8, [R1+0xd34] ;  /* 0x000d340001087983 */ /* 0x000ea40000300800 */
[----:B------:R-:W2:Y:S02]  /*8ba30*/  LDL.LU R15, [R1+0xd58] ;  /* 0x000d5800010f7983 */ /* 0x000ea40000300800 */
[----:B--2---:R0:W-:Y:S04]  /*8ba40*/  STL [R1+0x2214], R15 ;  /* 0x0022140f01007387 */ /* 0x0041e80000100800 */
[----:B0-----:R-:W2:Y:S01]  /*8ba50*/  LDL.LU R15, [R1+0xd44] ;  /* 0x000d4400010f7983 */ /* 0x001ea20000300800 */
        /* <DEDUP_REMOVED lines=16> */
[----:B------:R-:W2:Y:S01]  /*8bb60*/  LDL.LU R28, [R1+0xdac] ;  /* 0x000dac00011c7983 */ /* 0x000ea20000300800 */
[----:B------:R-:W-:-:S02]  /*8bb70*/  F2FP.BF16.PACK_AB R7, R6, R7 ;  /* 0x000000070607723e */ /* 0x000fc400000010ff */
        /* <DEDUP_REMOVED lines=14> */
[----:B------:R0:W-:Y:S03]  /*8bc60*/  STL [R1+0x1c], R7 ;  /* 0x00001c0701007387 */ /* 0x0001e60000100800 */
        /* <DEDUP_REMOVED lines=27> */
[----:B------:R0:W-:Y:S02]  /*8be20*/  STL [R1], R7 ;  /* 0x0000000701007387 */ /* 0x0001e40000100800 */
[----:B0-----:R-:W2:Y:S02]  /*8be30*/  LDL.LU R7, [R1+0x2234] ;  /* 0x0022340001077983 */ /* 0x001ea40000300800 */
[----:B--2---:R-:W-:Y:S02]  /*8be40*/  F2FP.BF16.PACK_AB R7, R6, R7 ;  /* 0x000000070607723e */ /* 0x004fe400000010ff */
[----:B------:R-:W3:Y:S02]  /*8be50*/  LDL.LU R6, [R1+0x2230] ;  /* 0x0022300001067983 */ /* 0x000ee40000300800 */
[----:B---3--:R-:W-:-:S02]  /*8be60*/  F2FP.BF16.PACK_AB R6, R5, R6 ;  /* 0x000000060506723e */ /* 0x008fc400000010ff */
[----:B------:R-:W4:Y:S02]  /*8be70*/  LDL.LU R5, [R1+0x222c] ;  /* 0x00222c0001057983 */ /* 0x000f240000300800 */
[----:B----4-:R-:W-:Y:S02]  /*8be80*/  F2FP.BF16.PACK_AB R5, R4, R5 ;  /* 0x000000050405723e */ /* 0x010fe400000010ff */
[----:B------:R-:W5:Y:S02]  /*8be90*/  LDL.LU R4, [R1+0x2228] ;  /* 0x0022280001047983 */ /* 0x000f640000300800 */
[----:B-----5:R-:W-:Y:S02]  /*8bea0*/  F2FP.BF16.PACK_AB R4, R11, R4 ;  /* 0x000000040b04723e */ /* 0x020fe400000010ff */
[----:B------:R-:W2:Y:S02]  /*8beb0*/  LDL.LU R11, [R1+0x2224] ;  /* 0x00222400010b7983 */ /* 0x000ea40000300800 */
[----:B--2---:R-:W-:-:S02]  /*8bec0*/  F2FP.BF16.PACK_AB R11, R9, R11 ;  /* 0x0000000b090b723e */ /* 0x004fc400000010ff */
[----:B------:R-:W2:Y:S02]  /*8bed0*/  LDL.LU R9, [R1+0x2220] ;  /* 0x0022200001097983 */ /* 0x000ea40000300800 */
[----:B--2---:R-:W-:Y:S02]  /*8bee0*/  F2FP.BF16.PACK_AB R10, R9, R10 ;  /* 0x0000000a090a723e */ /* 0x004fe400000010ff */
[----:B------:R-:W2:Y:S02]  /*8bef0*/  LDL.LU R9, [R1+0x221c] ;  /* 0x00221c0001097983 */ /* 0x000ea40000300800 */
[----:B--2---:R-:W-:Y:S02]  /*8bf00*/  F2FP.BF16.PACK_AB R9, R8, R9 ;  /* 0x000000090809723e */ /* 0x004fe400000010ff */
        /* <DEDUP_REMOVED lines=20> */
[----:B------:R-:W2:Y:S01]  /*8c050*/  LDL.LU R28, [R1+0x21f0] ;  /* 0x0021f000011c7983 */ /* 0x000ea20000300800 */
[----:B------:R-:W-:Y:S02]  /*8c060*/  F2FP.BF16.PACK_AB R21, R29, R21 ;  /* 0x000000151d15723e */ /* 0x000fe400000010ff */
[----:B--2---:R-:W-:Y:S02]  /*8c070*/  F2FP.BF16.PACK_AB R22, R28, R22 ;  /* 0x000000161c16723e */ /* 0x004fe400000010ff */
[----:B------:R-:W2:Y:S01]  /*8c080*/  LDL.LU R28, [R1+0x21ec] ;  /* 0x0021ec00011c7983 */ /* 0x000ea20000300800 */
[----:B------:R-:W2:Y:S01]  /*8c090*/  LDL.LU R29, [R1+0x21e8] ;  /* 0x0021e800011d7983 */ /* 0x000ea20000300800 */
[----:B------:R-:W-:Y:S02]  /*8c0a0*/  F2FP.BF16.PACK_AB R25, R24, R25 ;  /* 0x000000191819723e */ /* 0x000fe400000010ff */
[----:B------:R-:W-:Y:S02]  /*8c0b0*/  F2FP.BF16.PACK_AB R20, R0, R20 ;  /* 0x000000140014723e */ /* 0x000fe400000010ff */
[----:B------:R-:W-:-:S02]  /*8c0c0*/  F2FP.BF16.PACK_AB R27, R3, R27 ;  /* 0x0000001b031b723e */ /* 0x000fc400000010ff */
[----:B------:R-:W-:Y:S02]  /*8c0d0*/  F2FP.BF16.PACK_AB R26, R2, R26 ;  /* 0x0000001a021a723e */ /* 0x000fe400000010ff */
[----:B--2---:R-:W-:Y:S02]  /*8c0e0*/  F2FP.BF16.PACK_AB R24, R29, R28 ;  /* 0x0000001c1d18723e */ /* 0x004fe400000010ff */
.L_x_1:
[----:B------:R-:W2:Y:S04]  /*8c0f0*/  LDL.LU R28, [R1+0x1df0] ;  /* 0x001df000011c7983 */ /* 0x000ea80000300800 */
[----:B------:R-:W3:Y:S04]  /*8c100*/  LDL.LU R2, [R1+0x1dec] ;  /* 0x001dec0001027983 */ /* 0x000ee80000300800 */
[----:B------:R-:W4:Y:S04]  /*8c110*/  LDL.LU R3, [R1+0x1de8] ;  /* 0x001de80001037983 */ /* 0x000f280000300800 */
[----:B------:R1:W-:Y:S04]  /*8c120*/  STL [R1+0x227c], R29 ;  /* 0x00227c1d01007387 */ /* 0x0003e80000100800 */
[----:B0-----:R-:W0:Y:S04]  /*8c130*/  S2R R0, SR_TID.X ;  /* 0x0000000000007919 */ /* 0x001e280000002100 */
[----:B------:R-:W-:Y:S04]  /*8c140*/  STL [R1+0x2280], R26 ;  /* 0x0022801a01007387 */ /* 0x000fe80000100800 */
[----:B-1----:R-:W1:Y:S04]  /*8c150*/  S2R R29, SR_TID.X ;  /* 0x00000000001d7919 */ /* 0x002e680000002100 */
[----:B------:R-:W-:Y:S01]  /*8c160*/  STL [R1+0x24f0], R22 ;  /* 0x0024f01601007387 */ /* 0x000fe20000100800 */
[----:B0-----:R-:W-:-:S03]  /*8c170*/  LOP3.LUT R0, R0, 0x7f, RZ, 0xc0, !PT ;  /* 0x0000007f00007812 */ /* 0x001fc600078ec0ff */
[----:B------:R-:W-:Y:S01]  /*8c180*/  BAR.SYNC.DEFER_BLOCKING 0x0 ;  /* 0x0000000000007b1d */ /* 0x000fe20000010000 */
[----:B--2---:R-:W-:Y:S01]  /*8c190*/  ISETP.GE.AND P1, PT, R28, c[0x0][0x17c], PT ;  /* 0x00005f001c007a0c */ /* 0x004fe20003f26270 */
[C---:B-1----:R-:W-:Y:S01]  /*8c1a0*/  IMAD.SHL.U32 R28, R29.reuse, 0x800, RZ ;  /* 0x000008001d1c7824 */ /* 0x042fe200078e00ff */
[----:B---3--:R-:W-:Y:S01]  /*8c1b0*/  ISETP.GE.AND P0, PT, R2, c[0x0][0x17c], PT ;  /* 0x00005f0002007a0c */ /* 0x008fe20003f06270 */
[----:B------:R-:W-:-:S03]  /*8c1c0*/  IMAD.SHL.U32 R2, R29, 0x20, RZ ;  /* 0x000000201d027824 */ /* 0x000fc600078e00ff */
[----:B------:R-:W-:-:S05]  /*8c1d0*/  LOP3.LUT R28, R28, 0x3000, RZ, 0xc0, !PT ;  /* 0x000030001c1c7812 */ /* 0x000fca00078ec0ff */
[----:B------:R-:W-:Y:S02]  /*8c1e0*/  IMAD R28, R0, 0x10, R28 ;  /* 0x00000010001c7824 */ /* 0x000fe400078e021c */
[----:B------:R-:W-:-:S05]  /*8c1f0*/  IMAD.SHL.U32 R0, R29, 0x200, RZ ;  /* 0x000002001d007824 */ /* 0x000fca00078e00ff */
[----:B------:R-:W-:-:S04]  /*8c200*/  LOP3.LUT R0, R0, 0x3000, RZ, 0xc0, !PT ;  /* 0x0000300000007812 */ /* 0x000fc800078ec0ff */
[----:B------:R-:W-:Y:S01]  /*8c210*/  LOP3.LUT R0, R0, 0x60, R2, 0xf8, !PT ;  /* 0x0000006000007812 */ /* 0x000fe200078ef802 */
[----:B------:R-:W-:-:S05]  /*8c220*/  IMAD.SHL.U32 R2, R29, 0x4, RZ ;  /* 0x000000041d027824 */ /* 0x000fca00078e00ff */
[----:B------:R-:W-:-:S05]  /*8c230*/  LOP3.LUT R0, R0, 0x170, R2, 0x78, !PT ;  /* 0x0000017000007812 */ /* 0x000fca00078e7802 */
[----:B----4-:R-:W-:-:S05]  /*8c240*/  IMAD.IADD R0, R0, 0x1, R3 ;  /* 0x0000000100007824 */ /* 0x010fca00078e0203 */
[----:B------:R0:W-:Y:S04]  /*8c250*/  STS.128 [R0+0x200], R16 ;  /* 0x0002001000007388 */ /* 0x0001e80000000c00 */
[----:B------:R1:W-:Y:S04]  /*8c260*/  STS.128 [R0+0x80], R20 ;  /* 0x0000801400007388 */ /* 0x0003e80000000c00 */
[----:B------:R-:W-:Y:S04]  /*8c270*/  STS.128 [R0], R24 ;  /* 0x0000001800007388 */ /* 0x000fe80000000c00 */
[----:B0-----:R-:W2:Y:S04]  /*8c280*/  LDL.LU R16, [R1+0x90] ;  /* 0x0000900001107983 */ /* 0x001ea80000300800 */
[----:B------:R-:W2:Y:S04]  /*8c290*/  LDL.LU R17, [R1+0x94] ;  /* 0x0000940001117983 */ /* 0x000ea80000300800 */
[----:B------:R-:W3:Y:S04]  /*8c2a0*/  LDL.LU R18, [R1+0x98] ;  /* 0x0000980001127983 */ /* 0x000ee80000300800 */
[----:B------:R-:W3:Y:S04]  /*8c2b0*/  LDL.LU R19, [R1+0x9c] ;  /* 0x00009c0001137983 */ /* 0x000ee80000300800 */
[----:B---3--:R-:W-:Y:S04]  /*8c2c0*/  STL.64 [R1+0x2500], R18 ;  /* 0x0025001201007387 */ /* 0x008fe80000100a00 */
[----:B--2---:R0:W-:Y:S04]  /*8c2d0*/  STL.64 [R1+0x24f8], R16 ;  /* 0x0024f81001007387 */ /* 0x0041e80000100a00 */
[----:B-1----:R-:W2:Y:S04]  /*8c2e0*/  LDL.LU R20, [R1+0x60] ;  /* 0x0000600001147983 */ /* 0x002ea80000300800 */
[----:B------:R-:W2:Y:S04]  /*8c2f0*/  LDL.LU R21, [R1+0x64] ;  /* 0x0000640001157983 */ /* 0x000ea80000300800 */
[----:B------:R-:W3:Y:S04]  /*8c300*/  LDL.LU R22, [R1+0x68] ;  /* 0x0000680001167983 */ /* 0x000ee80000300800 */
[----:B------:R-:W3:Y:S04]  /*8c310*/  LDL.LU R23, [R1+0x6c] ;  /* 0x00006c0001177983 */ /* 0x000ee80000300800 */
[----:B---3--:R-:W-:Y:S04]  /*8c320*/  STL.64 [R1+0x2510], R22 ;  /* 0x0025101601007387 */ /* 0x008fe80000100a00 */
[----:B--2---:R-:W-:Y:S04]  /*8c330*/  STL.64 [R1+0x2508], R20 ;  /* 0x0025081401007387 */ /* 0x004fe80000100a00 */
[----:B0-----:R-:W2:Y:S04]  /*8c340*/  LDL.LU R16, [R1+0x50] ;  /* 0x0000500001107983 */ /* 0x001ea80000300800 */
[----:B------:R-:W2:Y:S04]  /*8c350*/  LDL.LU R17, [R1+0x54] ;  /* 0x0000540001117983 */ /* 0x000ea80000300800 */
[----:B------:R-:W3:Y:S04]  /*8c360*/  LDL.LU R18, [R1+0x58] ;  /* 0x0000580001127983 */ /* 0x000ee80000300800 */
[----:B------:R-:W3:Y:S04]  /*8c370*/  LDL.LU R19, [R1+0x5c] ;  /* 0x00005c0001137983 */ /* 0x000ee80000300800 */
[----:B------:R-:W4:Y:S04]  /*8c380*/  LDL.LU R24, [R1+0x10] ;  /* 0x0000100001187983 */ /* 0x000f280000300800 */
[----:B------:R-:W4:Y:S04]  /*8c390*/  LDL.LU R25, [R1+0x14] ;  /* 0x0000140001197983 */ /* 0x000f280000300800 */
[----:B------:R-:W4:Y:S04]  /*8c3a0*/  LDL.LU R26, [R1+0x18] ;  /* 0x00001800011a7983 */ /* 0x000f280000300800 */
[----:B------:R-:W4:Y:S04]  /*8c3b0*/  LDL.LU R27, [R1+0x1c] ;  /* 0x00001c00011b7983 */ /* 0x000f280000300800 */
[----:B---3--:R-:W-:Y:S04]  /*8c3c0*/  STL.64 [R1+0x2520], R18 ;  /* 0x0025201201007387 */ /* 0x008fe80000100a00 */
[----:B--2---:R0:W-:Y:S04]  /*8c3d0*/  STL.64 [R1+0x2518], R16 ;  /* 0x0025181001007387 */ /* 0x0041e80000100a00 */
[----:B0-----:R-:W2:Y:S04]  /*8c3e0*/  LDL.LU R16, [R1+0x30] ;  /* 0x0000300001107983 */ /* 0x001ea80000300800 */
[----:B------:R-:W2:Y:S04]  /*8c3f0*/  LDL.LU R17, [R1+0x34] ;  /* 0x0000340001117983 */ /* 0x000ea80000300800 */
[----:B------:R-:W3:Y:S04]  /*8c400*/  LDL.LU R18, [R1+0x38] ;  /* 0x0000380001127983 */ /* 0x000ee80000300800 */
[----:B------:R-:W3:Y:S04]  /*8c410*/  LDL.LU R19, [R1+0x3c] ;  /* 0x00003c0001137983 */ /* 0x000ee80000300800 */
        /* <DEDUP_REMOVED lines=8> */
[----:B0-----:R-:W2:Y:S04]  /*8c4a0*/  LDL.LU R16, [R1] ;  /* 0x0000000001107983 */ /* 0x001ea80000300800 */
[----:B------:R-:W2:Y:S04]  /*8c4b0*/  LDL.LU R17, [R1+0x4] ;  /* 0x0000040001117983 */ /* 0x000ea80000300800 */
[----:B------:R-:W2:Y:S04]  /*8c4c0*/  LDL.LU R18, [R1+0x8] ;  /* 0x0000080001127983 */ /* 0x000ea80000300800 */
[----:B------:R-:W2:Y:S04]  /*8c4d0*/  LDL.LU R19, [R1+0xc] ;  /* 0x00000c0001137983 */ /* 0x000ea80000300800 */
[----:B------:R0:W-:Y:S04]  /*8c4e0*/  STS.128 [R0+0x280], R12 ;  /* 0x0002800c00007388 */ /* 0x0001e80000000c00 */
[----:B------:R-:W-:Y:S04]  /*8c4f0*/  STS.128 [R0+0x400], R8 ;  /* 0x0004000800007388 */ /* 0x000fe80000000c00 */
[----:B------:R1:W-:Y:S04]  /*8c500*/  STS.128 [R0+0x480], R4 ;  /* 0x0004800400007388 */ /* 0x0003e80000000c00 */
[----:B----4-:R-:W-:Y:S04]  /*8c510*/  STS.128 [R0+0x680], R24 ;  /* 0x0006801800007388 */ /* 0x010fe80000000c00 */
[----:B------:R-:W3:Y:S04]  /*8c520*/  LDL.LU R20, [R1+0x40] ;  /* 0x0000400001147983 */ /* 0x000ee80000300800 */
[----:B------:R-:W3:Y:S04]  /*8c530*/  LDL.LU R21, [R1+0x44] ;  /* 0x0000440001157983 */ /* 0x000ee80000300800 */
[----:B------:R-:W3:Y:S04]  /*8c540*/  LDL.LU R22, [R1+0x48] ;  /* 0x0000480001167983 */ /* 0x000ee80000300800 */
[----:B------:R-:W3:Y:S04]  /*8c550*/  LDL.LU R23, [R1+0x4c] ;  /* 0x00004c0001177983 */ /* 0x000ee80000300800 */
[----:B0-----:R-:W4:Y:S04]  /*8c560*/  LDL.LU R12, [R1+0x80] ;  /* 0x00008000010c7983 */ /* 0x001f280000300800 */
[----:B------:R-:W4:Y:S01]  /*8c570*/  LDL.LU R13, [R1+0x84] ;  /* 0x00008400010d7983 */ /* 0x000f220000300800 */
[----:B-1----:R-:W-:-:S03]  /*8c580*/  LOP3.LUT R4, R28, 0x20, RZ, 0x3c, !PT ;  /* 0x000000201c047812 */ /* 0x002fc600078e3cff */
[----:B------:R-:W4:Y:S04]  /*8c590*/  LDL.LU R14, [R1+0x88] ;  /* 0x00008800010e7983 */ /* 0x000f280000300800 */
[----:B------:R-:W4:Y:S04]  /*8c5a0*/  LDL.LU R15, [R1+0x8c] ;  /* 0x00008c00010f7983 */ /* 0x000f280000300800 */
[----:B------:R-:W5:Y:S04]  /*8c5b0*/  LDL.LU R8, [R1+0x70] ;  /* 0x0000700001087983 */ /* 0x000f680000300800 */
[----:B------:R-:W5:Y:S04]  /*8c5c0*/  LDL.LU R9, [R1+0x74] ;  /* 0x0000740001097983 */ /* 0x000f680000300800 */
[----:B------:R-:W5:Y:S04]  /*8c5d0*/  LDL.LU R10, [R1+0x78] ;  /* 0x00007800010a7983 */ /* 0x000f680000300800 */
[----:B------:R-:W5:Y:S01]  /*8c5e0*/  LDL.LU R11, [R1+0x7c] ;  /* 0x00007c00010b7983 */ /* 0x000f620000300800 */
[----:B------:R-:W-:-:S02]  /*8c5f0*/  LOP3.LUT R3, R28, 0x40, RZ, 0x3c, !PT ;  /* 0x000000401c037812 */ /* 0x000fc400078e3cff */
[----:B------:R-:W-:Y:S01]  /*8c600*/  LOP3.LUT R2, R28, 0x60, RZ, 0x3c, !PT ;  /* 0x000000601c027812 */ /* 0x000fe200078e3cff */
[----:B--2---:R-:W-:Y:S04]  /*8c610*/  STS.128 [R0+0x600], R16 ;  /* 0x0006001000007388 */ /* 0x004fe80000000c00 */
[----:B------:R-:W-:Y:S06]  /*8c620*/  BAR.SYNC.DEFER_BLOCKING 0x0 ;  /* 0x0000000000007b1d */ /* 0x000fec0000010000 */
[----:B------:R-:W0:Y:S04]  /*8c630*/  LDS.128 R16, [R28] ;  /* 0x000000001c107984 */ /* 0x000e280000000c00 */
[----:B------:R-:W-:Y:S04]  /*8c640*/  LDS.128 R24, [R28+0x800] ;  /* 0x000800001c187984 */ /* 0x000fe80000000c00 */
[----:B0-----:R-:W-:Y:S04]  /*8c650*/  STL.64 [R1+0x290], R16 ;  /* 0x0002901001007387 */ /* 0x001fe80000100a00 */
[----:B------:R-:W-:Y:S04]  /*8c660*/  STL.64 [R1+0x298], R18 ;  /* 0x0002981201007387 */ /* 0x000fe80000100a00 */
[----:B------:R-:W0:Y:S04]  /*8c670*/  LDS.128 R16, [R4] ;  /* 0x0000000004107984 */ /* 0x000e280000000c00 */
[----:B0-----:R-:W-:Y:S01]  /*8c680*/  STL [R1+0x2a4], R17 ;  /* 0x0002a41101007387 */ /* 0x001fe20000100800 */
[----:B------:R-:W-:-:S03]  /*8c690*/  IMAD.MOV.U32 R29, RZ, RZ, R16 ;  /* 0x000000ffff1d7224 */ /* 0x000fc600078e0010 */
[----:B------:R-:W-:Y:S04]  /*8c6a0*/  STL.64 [R1+0x3e0], R24 ;  /* 0x0003e01801007387 */ /* 0x000fe80000100a00 */
[----:B------:R-:W-:Y:S04]  /*8c6b0*/  STL.64 [R1+0x3e8], R26 ;  /* 0x0003e81a01007387 */ /* 0x000fe80000100a00 */
[----:B------:R-:W-:Y:S04]  /*8c6c0*/  STL.64 [R1+0x2a8], R18 ;  /* 0x0002a81201007387 */ /* 0x000fe80000100a00 */
[----:B------:R-:W0:Y:S04]  /*8c6d0*/  LDS.128 R16, [R3] ;  /* 0x0000000003107984 */ /* 0x000e280000000c00 */
[----:B------:R-:W1:Y:S04]  /*8c6e0*/  LDS.128 R24, [R4+0x800] ;  /* 0x0008000004187984 */ /* 0x000e680000000c00 */
[----:B0-----:R-:W-:Y:S04]  /*8c6f0*/  STL [R1+0x2b4], R17 ;  /* 0x0002b41101007387 */ /* 0x001fe80000100800 */
[----:B-1----:R-:W-:Y:S04]  /*8c700*/  STL.64 [R1+0x3f0], R24 ;  /* 0x0003f01801007387 */ /* 0x002fe80000100a00 */
[----:B------:R0:W-:Y:S04]  /*8c710*/  STL.64 [R1+0x3f8], R26 ;  /* 0x0003f81a01007387 */ /* 0x0001e80000100a00 */
[----:B------:R-:W-:Y:S01]  /*8c720*/  STL.64 [R1+0x2b8], R18 ;  /* 0x0002b81201007387 */ /* 0x000fe20000100a00 */
[----:B0-----:R-:W-:-:S03]  /*8c730*/  IMAD.MOV.U32 R27, RZ, RZ, R16 ;  /* 0x000000ffff1b7224 */ /* 0x001fc600078e0010 */
[----:B------:R-:W0:Y:S04]  /*8c740*/  LDS.128 R16, [R3+0x800] ;  /* 0x0008000003107984 */ /* 0x000e280000000c00 */
[----:B0-----:R-:W-:Y:S04]  /*8c750*/  STL.64 [R1+0x400], R16 ;  /* 0x0004001001007387 */ /* 0x001fe80000100a00 */
[----:B------:R-:W-:Y:S04]  /*8c760*/  STL.64 [R1+0x408], R18 ;  /* 0x0004081201007387 */ /* 0x000fe80000100a00 */
[----:B------:R-:W0:Y:S04]  /*8c770*/  LDS.128 R16, [R2] ;  /* 0x0000000002107984 */ /* 0x000e280000000c00 */
[----:B0-----:R-:W-:Y:S04]  /*8c780*/  STL.64 [R1+0x2c0], R16 ;  /* 0x0002c01001007387 */ /* 0x001fe80000100a00 */
[----:B------:R-:W-:Y:S04]  /*8c790*/  STL.64 [R1+0x2c8], R18 ;  /* 0x0002c81201007387 */ /* 0x000fe80000100a00 */
[----:B------:R-:W0:Y:S04]  /*8c7a0*/  LDS.128 R16, [R2+0x800] ;  /* 0x0008000002107984 */ /* 0x000e280000000c00 */
[----:B------:R-:W-:Y:S06]  /*8c7b0*/  BAR.SYNC.DEFER_BLOCKING 0x0 ;  /* 0x0000000000007b1d */ /* 0x000fec0000010000 */
[----:B0-----:R-:W-:Y:S04]  /*8c7c0*/  STL.64 [R1+0x410], R16 ;  /* 0x0004101001007387 */ /* 0x001fe80000100a00 */
[----:B------:R0:W-:Y:S04]  /*8c7d0*/  STL.64 [R1+0x418], R18 ;  /* 0x0004181201007387 */ /* 0x0001e80000100a00 */
[----:B0-----:R-:W2:Y:S04]  /*8c7e0*/  LDL.LU.64 R18, [R1+0x2540] ;  /* 0x0025400001127983 */ /* 0x001ea80000300a00 */
[----:B------:R-:W2:Y:S04]  /*8c7f0*/  LDL.LU.64 R16, [R1+0x2538] ;  /* 0x0025380001107983 */ /* 0x000ea80000300a00 */
[----:B--2---:R0:W-:Y:S04]  /*8c800*/  STS.128 [R0], R16 ;  /* 0x0000001000007388 */ /* 0x0041e80000000c00 */
[----:B0-----:R-:W2:Y:S04]  /*8c810*/  LDL.LU.64 R18, [R1+0x2530] ;  /* 0x0025300001127983 */ /* 0x001ea80000300a00 */
[----:B------:R-:W2:Y:S04]  /*8c820*/  LDL.LU.64 R16, [R1+0x2528] ;  /* 0x0025280001107983 */ /* 0x000ea80000300a00 */
[----:B---3--:R-:W-:Y:S04]  /*8c830*/  STS.128 [R0+0x200], R20 ;  /* 0x0002001400007388 */ /* 0x008fe80000000c00 */
[----:B--2---:R0:W-:Y:S04]  /*8c840*/  STS.128 [R0+0x80], R16 ;  /* 0x0000801000007388 */ /* 0x0041e80000000c00 */
[----:B0-----:R-:W2:Y:S04]  /*8c850*/  LDL.LU.64 R18, [R1+0x2520] ;  /* 0x0025200001127983 */ /* 0x001ea80000300a00 */
[----:B------:R-:W2:Y:S04]  /*8c860*/  LDL.LU.64 R16, [R1+0x2518] ;  /* 0x0025180001107983 */ /* 0x000ea80000300a00 */
[----:B------:R-:W3:Y:S04]  /*8c870*/  LDL.LU.64 R22, [R1+0x2510] ;  /* 0x0025100001167983 */ /* 0x000ee80000300a00 */
[----:B------:R-:W3:Y:S04]  /*8c880*/  LDL.LU.64 R20, [R1+0x2508] ;  /* 0x0025080001147983 */ /* 0x000ee80000300a00 */
[----:B--2---:R0:W-:Y:S04]  /*8c890*/  STS.128 [R0+0x280], R16 ;  /* 0x0002801000007388 */ /* 0x0041e80000000c00 */
[----:B0-----:R-:W2:Y:S04]  /*8c8a0*/  LDL.LU.64 R18, [R1+0x2500] ;  /* 0x0025000001127983 */ /* 0x001ea80000300a00 */
[----:B------:R-:W2:Y:S04]  /*8c8b0*/  LDL.LU.64 R16, [R1+0x24f8] ;  /* 0x0024f80001107983 */ /* 0x000ea80000300a00 */
[----:B---3--:R0:W-:Y:S04]  /*8c8c0*/  STS.128 [R0+0x400], R20 ;  /* 0x0004001400007388 */ /* 0x0081e80000000c00 */
[----:B0-----:R-:W3:Y:S04]  /*8c8d0*/  LDL.LU R22, [R1+0x24f0] ;  /* 0x0024f00001167983 */ /* 0x001ee80000300800 */
[----:B-----5:R-:W-:Y:S04]  /*8c8e0*/  STS.128 [R0+0x480], R8 ;  /* 0x0004800800007388 */ /* 0x020fe80000000c00 */
[----:B----4-:R-:W-:Y:S04]  /*8c8f0*/  STS.128 [R0+0x600], R12 ;  /* 0x0006000c00007388 */ /* 0x010fe80000000c00 */
[----:B--2---:R-:W-:Y:S04]  /*8c900*/  STS.128 [R0+0x680], R16 ;  /* 0x0006801000007388 */ /* 0x004fe80000000c00 */
[----:B------:R-:W-:Y:S06]  /*8c910*/  BAR.SYNC.DEFER_BLOCKING 0x0 ;  /* 0x0000000000007b1d */ /* 0x000fec0000010000 */
[----:B------:R-:W0:Y:S04]  /*8c920*/  LDS.128 R8, [R28] ;  /* 0x000000001c087984 */ /* 0x000e280000000c00 */
[----:B------:R-:W-:Y:S04]  /*8c930*/  LDS.128 R12, [R28+0x800] ;  /* 0x000800001c0c7984 */ /* 0x000fe80000000c00 */
[----:B------:R-:W-:Y:S04]  /*8c940*/  LDS.128 R16, [R3] ;  /* 0x0000000003107984 */ /* 0x000fe80000000c00 */
[----:B0-----:R-:W-:Y:S01]  /*8c950*/  STL [R1+0x4], R9 ;  /* 0x0000040901007387 */ /* 0x001fe20000100800 */
[----:B------:R-:W-:-:S03]  /*8c960*/  IMAD.MOV.U32 R26, RZ, RZ, R8 ;  /* 0x000000ffff1a7224 */ /* 0x000fc600078e0008 */
[----:B------:R-:W-:Y:S04]  /*8c970*/  STL.64 [R1+0x8], R10 ;  /* 0x0000080a01007387 */ /* 0x000fe80000100a00 */
[----:B------:R-:W0:Y:S04]  /*8c980*/  LDS.128 R8, [R4] ;  /* 0x0000000004087984 */ /* 0x000e280000000c00 */
[----:B------:R-:W1:Y:S04]  /*8c990*/  LDS.128 R4, [R4+0x800] ;  /* 0x0008000004047984 */ /* 0x000e680000000c00 */
[----:B------:R-:W-:Y:S01]  /*8c9a0*/  STL.64 [R1+0x2288], R26 ;  /* 0x0022881a01007387 */ /* 0x000fe20000100a00 */
[----:B0-----:R-:W-:-:S03]  /*8c9b0*/  IMAD.MOV.U32 R23, RZ, RZ, R8 ;  /* 0x000000ffff177224 */ /* 0x001fc600078e0008 */
[----:B------:R-:W-:Y:S04]  /*8c9c0*/  STL [R1+0x14], R9 ;  /* 0x0000140901007387 */ /* 0x000fe80000100800 */
[----:B------:R-:W-:Y:S04]  /*8c9d0*/  STL.64 [R1+0x30], R12 ;  /* 0x0000300c01007387 */ /* 0x000fe80000100a00 */
[----:B------:R-:W-:Y:S04]  /*8c9e0*/  STL.64 [R1+0x38], R14 ;  /* 0x0000380e01007387 */ /* 0x000fe80000100a00 */
[----:B------:R-:W-:Y:S04]  /*8c9f0*/  STL.64 [R1+0x18], R10 ;  /* 0x0000180a01007387 */ /* 0x000fe80000100a00 */
[----:B---3--:R-:W-:Y:S04]  /*8ca00*/  STL.64 [R1+0x2290], R22 ;  /* 0x0022901601007387 */ /* 0x008fe80000100a00 */
[----:B------:R-:W-:Y:S04]  /*8ca10*/  STL [R1+0x2274], R17 ;  /* 0x0022741101007387 */ /* 0x000fe80000100800 */
[----:B-1----:R-:W-:Y:S04]  /*8ca20*/  STL.64 [R1+0x40], R4 ;  /* 0x0000400401007387 */ /* 0x002fe80000100a00 */
[----:B------:R-:W-:Y:S04]  /*8ca30*/  STL.64 [R1+0x48], R6 ;  /* 0x0000480601007387 */ /* 0x000fe80000100a00 */
[----:B------:R-:W0:Y:S04]  /*8ca40*/  LDS.128 R4, [R3+0x800] ;  /* 0x0008000003047984 */ /* 0x000e280000000c00 */
[----:B------:R-:W-:Y:S04]  /*8ca50*/  STL [R1+0x2270], R18 ;  /* 0x0022701201007387 */ /* 0x000fe80000100800 */
[----:B------:R-:W-:Y:S04]  /*8ca60*/  STL [R1+0x226c], R19 ;  /* 0x00226c1301007387 */ /* 0x000fe80000100800 */
[----:B0-----:R-:W-:Y:S01]  /*8ca70*/  STL [R1+0x54], R5 ;  /* 0x0000540501007387 */ /* 0x001fe20000100800 */
[----:B------:R-:W-:-:S03]  /*8ca80*/  IMAD.MOV.U32 R17, RZ, RZ, R4 ;  /* 0x000000ffff117224 */ /* 0x000fc600078e0004 */
[----:B------:R-:W-:Y:S04]  /*8ca90*/  STL.64 [R1+0x58], R6 ;  /* 0x0000580601007387 */ /* 0x000fe80000100a00 */
[----:B------:R-:W2:Y:S04]  /*8caa0*/  LDL.LU R12, [R1+0x190] ;  /* 0x00019000010c7983 */ /* 0x000ea80000300800 */
[----:B------:R-:W2:Y:S04]  /*8cab0*/  LDL.LU R13, [R1+0x194] ;  /* 0x00019400010d7983 */ /* 0x000ea80000300800 */
[----:B------:R-:W3:Y:S04]  /*8cac0*/  LDL.LU R14, [R1+0x198] ;  /* 0x00019800010e7983 */ /* 0x000ee80000300800 */
[----:B------:R-:W3:Y:S04]  /*8cad0*/  LDL.LU R15, [R1+0x19c] ;  /* 0x00019c00010f7983 */ /* 0x000ee80000300800 */
[----:B------:R-:W0:Y:S04]  /*8cae0*/  LDS.128 R4, [R2] ;  /* 0x0000000002047984 */ /* 0x000e280000000c00 */
[----:B---3--:R-:W-:Y:S04]  /*8caf0*/  STL.64 [R1+0x2438], R14 ;  /* 0x0024380e01007387 */ /* 0x008fe80000100a00 */
[----:B--2---:R-:W-:Y:S04]  /*8cb00*/  STL.64 [R1+0x2430], R12 ;  /* 0x0024300c01007387 */ /* 0x004fe80000100a00 */
[----:B------:R-:W2:Y:S04]  /*8cb10*/  LDL.LU R8, [R1+0x180] ;  /* 0x0001800001087983 */ /* 0x000ea80000300800 */
[----:B------:R-:W2:Y:S04]  /*8cb20*/  LDL.LU R9, [R1+0x184] ;  /* 0x0001840001097983 */ /* 0x000ea80000300800 */
[----:B------:R-:W3:Y:S04]  /*8cb30*/  LDL.LU R10, [R1+0x188] ;  /* 0x00018800010a7983 */ /* 0x000ee80000300800 */
[----:B------:R-:W3:Y:S04]  /*8cb40*/  LDL.LU R11, [R1+0x18c] ;  /* 0x00018c00010b7983 */ /* 0x000ee80000300800 */
        /* <DEDUP_REMOVED lines=62> */
[----:B------:R-:W1:Y:S04]  /*8cf30*/  LDS.128 R20, [R2+0x800] ;  /* 0x0008000002147984 */ /* 0x000e680000000c00 */
[----:B------:R-:W2:Y:S04]  /*8cf40*/  LDL.LU R12, [R1+0x140] ;  /* 0x00014000010c7983 */ /* 0x000ea80000300800 */
[----:B------:R-:W2:Y:S04]  /*8cf50*/  LDL.LU R13, [R1+0x144] ;  /* 0x00014400010d7983 */ /* 0x000ea80000300800 */
[----:B------:R-:W2:Y:S04]  /*8cf60*/  LDL.LU R14, [R1+0x148] ;  /* 0x00014800010e7983 */ /* 0x000ea80000300800 */
[----:B------:R-:W2:Y:S04]  /*8cf70*/  LDL.LU R15, [R1+0x14c] ;  /* 0x00014c00010f7983 */ /* 0x000ea80000300800 */
[----:B------:R-:W3:Y:S04]  /*8cf80*/  LDL.LU R8, [R1+0x130] ;  /* 0x0001300001087983 */ /* 0x000ee80000300800 */
[----:B------:R-:W3:Y:S04]  /*8cf90*/  LDL.LU R9, [R1+0x134] ;  /* 0x0001340001097983 */ /* 0x000ee80000300800 */
[----:B------:R-:W3:Y:S04]  /*8cfa0*/  LDL.LU R10, [R1+0x138] ;  /* 0x00013800010a7983 */ /* 0x000ee80000300800 */
[----:B------:R-:W3:Y:S04]  /*8cfb0*/  LDL.LU R11, [R1+0x13c] ;  /* 0x00013c00010b7983 */ /* 0x000ee80000300800 */
[----:B------:R-:W4:Y:S04]  /*8cfc0*/  LDL.LU R24, [R1+0x120] ;  /* 0x0001200001187983 */ /* 0x000f280000300800 */
[----:B------:R-:W4:Y:S04]  /*8cfd0*/  LDL.LU R25, [R1+0x124] ;  /* 0x0001240001197983 */ /* 0x000f280000300800 */
[----:B------:R-:W4:Y:S04]  /*8cfe0*/  LDL.LU R26, [R1+0x128] ;  /* 0x00012800011a7983 */ /* 0x000f280000300800 */
[----:B------:R-:W4:Y:S04]  /*8cff0*/  LDL.LU R27, [R1+0x12c] ;  /* 0x00012c00011b7983 */ /* 0x000f280000300800 */
[----:B------:R-:W-:Y:S04]  /*8d000*/  STL [R1+0x2278], R17 ;  /* 0x0022781101007387 */ /* 0x000fe80000100800 */
[----:B0-----:R-:W-:Y:S04]  /*8d010*/  STL.64 [R1+0x22a0], R6 ;  /* 0x0022a00601007387 */ /* 0x001fe80000100a00 */
[----:B------:R0:W-:Y:S01]  /*8d020*/  STL.64 [R1+0x2298], R4 ;  /* 0x0022980401007387 */ /* 0x0001e20000100a00 */
[----:B-1----:R-:W-:-:S03]  /*8d030*/  IMAD.MOV.U32 R19, RZ, RZ, R22 ;  /* 0x000000ffff137224 */ /* 0x002fc600078e0016 */
[----:B------:R-:W-:Y:S06]  /*8d040*/  BAR.SYNC.DEFER_BLOCKING 0x0 ;  /* 0x0000000000007b1d */ /* 0x000fec0000010000 */
[----:B0-----:R-:W5:Y:S04]  /*8d050*/  LDL.LU R4, [R1+0x150] ;  /* 0x0001500001047983 */ /* 0x001f680000300800 */
[----:B------:R-:W5:Y:S04]  /*8d060*/  LDL.LU R5, [R1+0x154] ;  /* 0x0001540001057983 */ /* 0x000f680000300800 */
[----:B------:R-:W5:Y:S04]  /*8d070*/  LDL.LU R6, [R1+0x158] ;  /* 0x0001580001067983 */ /* 0x000f680000300800 */
[----:B------:R-:W5:Y:S04]  /*8d080*/  LDL.LU R7, [R1+0x15c] ;  /* 0x00015c0001077983 */ /* 0x000f680000300800 */
[----:B------:R-:W-:Y:S04]  /*8d090*/  STL.64 [R1+0x60], R20 ;  /* 0x0000601401007387 */ /* 0x000fe80000100a00 */
[----:B------:R0:W-:Y:S04]  /*8d0a0*/  STL [R1+0x6c], R23 ;  /* 0x00006c1701007387 */ /* 0x0001e80000100800 */
[----:B0-----:R-:W2:Y:S04]  /*8d0b0*/  LDL.LU.64 R22, [R1+0x24e8] ;  /* 0x0024e80001167983 */ /* 0x001ea80000300a00 */
[----:B------:R-:W2:Y:S04]  /*8d0c0*/  LDL.LU.64 R20, [R1+0x24e0] ;  /* 0x0024e00001147983 */ /* 0x000ea80000300a00 */
[----:B--2---:R0:W-:Y:S04]  /*8d0d0*/  STS.128 [R0], R20 ;  /* 0x0000001400007388 */ /* 0x0041e80000000c00 */
[----:B0-----:R-:W2:Y:S04]  /*8d0e0*/  LDL.LU.64 R22, [R1+0x24d8] ;  /* 0x0024d80001167983 */ /* 0x001ea80000300a00 */
[----:B------:R-:W2:Y:S04]  /*8d0f0*/  LDL.LU.64 R20, [R1+0x24d0] ;  /* 0x0024d00001147983 */ /* 0x000ea80000300a00 */
[----:B--2---:R0:W-:Y:S04]  /*8d100*/  STS.128 [R0+0x80], R20 ;  /* 0x0000801400007388 */ /* 0x0041e80000000c00 */
        /* <DEDUP_REMOVED lines=16> */
[----:B------:R-:W2:Y:S01]  /*8d210*/  LDL.LU.64 R20, [R1+0x2470] ;  /* 0x0024700001147983 */ /* 0x000ea20000300a00 */
[----:B------:R-:W-:-:S03]  /*8d220*/  LOP3.LUT R17, R28, 0x20, RZ, 0x3c, !PT ;  /* 0x000000201c117812 */ /* 0x000fc600078e3cff */
[----:B--2---:R-:W-:Y:S04]  /*8d230*/  STS.128 [R0+0x680], R20 ;  /* 0x0006801400007388 */ /* 0x004fe80000000c00 */
[----:B------:R-:W-:Y:S06]  /*8d240*/  BAR.SYNC.DEFER_BLOCKING 0x0 ;  /* 0x0000000000007b1d */ /* 0x000fec0000010000 */
[----:B------:R-:W0:Y:S04]  /*8d250*/  LDS.128 R20, [R28] ;  /* 0x000000001c147984 */ /* 0x000e280000000c00 */
[----:B0-----:R-:W-:Y:S04]  /*8d260*/  STL.64 [R1+0xa0], R20 ;  /* 0x0000a01401007387 */ /* 0x001fe80000100a00 */
[----:B------:R-:W-:Y:S04]  /*8d270*/  STL.64 [R1+0xa8], R22 ;  /* 0x0000a81601007387 */ /* 0x000fe80000100a00 */
[----:B------:R-:W0:Y:S04]  /*8d280*/  LDS.128 R20, [R28+0x800] ;  /* 0x000800001c147984 */ /* 0x000e280000000c00 */
[----:B0-----:R-:W-:Y:S04]  /*8d290*/  STL.64 [R1+0x100], R20 ;  /* 0x0001001401007387 */ /* 0x001fe80000100a00 */
[----:B------:R-:W-:Y:S04]  /*8d2a0*/  STL.64 [R1+0x108], R22 ;  /* 0x0001081601007387 */ /* 0x000fe80000100a00 */
        /* <DEDUP_REMOVED lines=17> */
[----:B----4-:R-:W-:Y:S04]  /*8d3c0*/  STS.128 [R0], R24 ;  /* 0x0000001800007388 */ /* 0x010fe80000000c00 */
[----:B---3--:R-:W-:Y:S04]  /*8d3d0*/  STS.128 [R0+0x80], R8 ;  /* 0x0000800800007388 */ /* 0x008fe80000000c00 */
[----:B0-----:R-:W-:Y:S04]  /*8d3e0*/  STL.64 [R1+0x440], R20 ;  /* 0x0004401401007387 */ /* 0x001fe80000100a00 */
[----:B------:R0:W-:Y:S04]  /*8d3f0*/  STL.64 [R1+0x448], R22 ;  /* 0x0004481601007387 */ /* 0x0001e80000100a00 */
[----:B------:R1:W-:Y:S04]  /*8d400*/  STS.128 [R0+0x200], R12 ;  /* 0x0002000c00007388 */ /* 0x0003e80000000c00 */
[----:B0-----:R-:W2:Y:S04]  /*8d410*/  LDL.LU.64 R22, [R1+0x2468] ;  /* 0x0024680001167983 */ /* 0x001ea80000300a00 */
[----:B------:R-:W2:Y:S04]  /*8d420*/  LDL.LU.64 R20, [R1+0x2460] ;  /* 0x0024600001147983 */ /* 0x000ea80000300a00 */
[----:B------:R-:W3:Y:S04]  /*8d430*/  LDL.LU.64 R26, [R1+0x2458] ;  /* 0x00245800011a7983 */ /* 0x000ee80000300a00 */
[----:B------:R-:W3:Y:S04]  /*8d440*/  LDL.LU.64 R24, [R1+0x2450] ;  /* 0x0024500001187983 */ /* 0x000ee80000300a00 */
[----:B------:R-:W4:Y:S04]  /*8d450*/  LDL.LU.64 R10, [R1+0x2448] ;  /* 0x00244800010a7983 */ /* 0x000f280000300a00 */
[----:B------:R-:W4:Y:S04]  /*8d460*/  LDL.LU.64 R8, [R1+0x2440] ;  /* 0x0024400001087983 */ /* 0x000f280000300a00 */
[----:B-1----:R-:W4:Y:S04]  /*8d470*/  LDL.LU.64 R14, [R1+0x2438] ;  /* 0x00243800010e7983 */ /* 0x002f280000300a00 */
[----:B------:R-:W4:Y:S04]  /*8d480*/  LDL.LU.64 R12, [R1+0x2430] ;  /* 0x00243000010c7983 */ /* 0x000f280000300a00 */
[----:B-----5:R-:W-:Y:S04]  /*8d490*/  STS.128 [R0+0x280], R4 ;  /* 0x0002800400007388 */ /* 0x020fe80000000c00 */
[----:B--2---:R-:W-:Y:S04]  /*8d4a0*/  STS.128 [R0+0x400], R20 ;  /* 0x0004001400007388 */ /* 0x004fe80000000c00 */
[----:B---3--:R-:W-:Y:S04]  /*8d4b0*/  STS.128 [R0+0x480], R24 ;  /* 0x0004801800007388 */ /* 0x008fe80000000c00 */
[----:B----4-:R-:W-:Y:S04]  /*8d4c0*/  STS.128 [R0+0x600], R8 ;  /* 0x0006000800007388 */ /* 0x010fe80000000c00 */
[----:B------:R-:W-:Y:S04]  /*8d4d0*/  STS.128 [R0+0x680], R12 ;  /* 0x0006800c00007388 */ /* 0x000fe80000000c00 */
[----:B------:R-:W-:Y:S06]  /*8d4e0*/  BAR.SYNC.DEFER_BLOCKING 0x0 ;  /* 0x0000000000007b1d */ /* 0x000fec0000010000 */
[----:B------:R-:W0:Y:S04]  /*8d4f0*/  LDS.128 R4, [R28] ;  /* 0x000000001c047984 */ /* 0x000e280000000c00 */
[----:B------:R-:W1:Y:S04]  /*8d500*/  LDS.128 R12, [R28+0x800] ;  /* 0x000800001c0c7984 */ /* 0x000e680000000c00 */
[----:B------:R-:W2:Y:S04]  /*8d510*/  LDS.128 R8, [R17] ;  /* 0x0000000011087984 */ /* 0x000ea80000000c00 */
[----:B0-----:R-:W-:Y:S04]  /*8d520*/  STL.64 [R1+0x80], R4 ;  /* 0x0000800401007387 */ /* 0x001fe80000100a00 */
[----:B------:R-:W-:Y:S04]  /*8d530*/  STL.64 [R1+0x88], R6 ;  /* 0x0000880601007387 */ /* 0x000fe80000100a00 */
[----:B------:R-:W0:Y:S04]  /*8d540*/  LDS.128 R4, [R17+0x800] ;  /* 0x0008000011047984 */ /* 0x000e280000000c00 */
[----:B-1----:R-:W-:Y:S04]  /*8d550*/  STL.64 [R1+0xe0], R12 ;  /* 0x0000e00c01007387 */ /* 0x002fe80000100a00 */
[----:B------:R-:W-:Y:S04]  /*8d560*/  STL.64 [R1+0xe8], R14 ;  /* 0x0000e80e01007387 */ /* 0x000fe80000100a00 */
[----:B------:R-:W-:Y:S04]  /*8d570*/  STL [R1+0x23b8], R19 ;  /* 0x0023b81301007387 */ /* 0x000fe80000100800 */
[----:B--2---:R1:W-:Y:S04]  /*8d580*/  STL.64 [R1+0x90], R8 ;  /* 0x0000900801007387 */ /* 0x0043e80000100a00 */
[----:B------:R2:W-:Y:S04]  /*8d590*/  STL.64 [R1+0x98], R10 ;  /* 0x0000980a01007387 */ /* 0x0005e80000100a00 */
[----:B------:R-:W-:Y:S04]  /*8d5a0*/  STL.64 [R1+0x23b0], R16 ;  /* 0x0023b01001007387 */ /* 0x000fe80000100a00 */
[----:B0-----:R-:W-:Y:S04]  /*8d5b0*/  STL.64 [R1+0x110], R4 ;  /* 0x0001100401007387 */ /* 0x001fe80000100a00 */
[----:B------:R-:W-:Y:S04]  /*8d5c0*/  STL.64 [R1+0x118], R6 ;  /* 0x0001180601007387 */ /* 0x000fe80000100a00 */
[----:B-1----:R-:W3:Y:S04]  /*8d5d0*/  LDL.LU R8, [R1+0x280] ;  /* 0x0002800001087983 */ /* 0x002ee80000300800 */
[----:B------:R-:W3:Y:S04]  /*8d5e0*/  LDL.LU R9, [R1+0x284] ;  /* 0x0002840001097983 */ /* 0x000ee80000300800 */
[----:B--2---:R-:W2:Y:S04]  /*8d5f0*/  LDL.LU R10, [R1+0x288] ;  /* 0x00028800010a7983 */ /* 0x004ea80000300800 */
[----:B------:R-:W2:Y:S04]  /*8d600*/  LDL.LU R11, [R1+0x28c] ;  /* 0x00028c00010b7983 */ /* 0x000ea80000300800 */
[----:B--2---:R-:W-:Y:S04]  /*8d610*/  STL.64 [R1+0x2378], R10 ;  /* 0x0023780a01007387 */ /* 0x004fe80000100a00 */
[----:B---3--:R0:W-:Y:S04]  /*8d620*/  STL.64 [R1+0x2370], R8 ;  /* 0x0023700801007387 */ /* 0x0081e80000100a00 */
        /* <DEDUP_REMOVED lines=18> */
[----:B------:R-:W5:Y:S04]  /*8d750*/  LDL.LU R18, [R1+0x208] ;  /* 0x0002080001127983 */ /* 0x000f680000300800 */
[----:B------:R-:W5:Y:S04]  /*8d760*/  LDL.LU R19, [R1+0x20c] ;  /* 0x00020c0001137983 */ /* 0x000f680000300800 */
[----:B-----5:R-:W-:Y:S04]  /*8d770*/  STL.64 [R1+0x23c8], R18 ;  /* 0x0023c81201007387 */ /* 0x020fe80000100a00 */
[----:B----4-:R0:W-:Y:S04]  /*8d780*/  STL.64 [R1+0x23c0], R16 ;  /* 0x0023c01001007387 */ /* 0x0101e80000100a00 */
[----:B0-----:R-:W4:Y:S04]  /*8d790*/  LDL.LU R16, [R1+0x1f0] ;  /* 0x0001f00001107983 */ /* 0x001f280000300800 */
        /* <DEDUP_REMOVED lines=34> */
[----:B----4-:R-:W-:Y:S04]  /*8d9c0*/  STL.64 [R1+0x2420], R16 ;  /* 0x0024201001007387 */ /* 0x010fe80000100a00 */
[----:B------:R-:W0:Y:S04]  /*8d9d0*/  LDS.128 R16, [R3] ;  /* 0x0000000003107984 */ /* 0x000e280000000c00 */
[----:B---3--:R-:W-:Y:S04]  /*8d9e0*/  STL.64 [R1+0x23a8], R10 ;  /* 0x0023a80a01007387 */ /* 0x008fe80000100a00 */
[----:B--2---:R1:W-:Y:S04]  /*8d9f0*/  STL.64 [R1+0x23a0], R8 ;  /* 0x0023a00801007387 */ /* 0x0043e80000100a00 */
[----:B-1----:R-:W2:Y:S04]  /*8da00*/  LDL.LU R8, [R1+0x210] ;  /* 0x0002100001087983 */ /* 0x002ea80000300800 */
        /* <DEDUP_REMOVED lines=11> */
[----:B------:R-:W5:Y:S04]  /*8dac0*/  LDL.LU R4, [R1+0x250] ;  /* 0x0002500001047983 */ /* 0x000f680000300800 */
[----:B------:R-:W5:Y:S04]  /*8dad0*/  LDL.LU R5, [R1+0x254] ;  /* 0x0002540001057983 */ /* 0x000f680000300800 */
[----:B------:R-:W5:Y:S04]  /*8dae0*/  LDL.LU R6, [R1+0x258] ;  /* 0x0002580001067983 */ /* 0x000f680000300800 */
[----:B------:R-:W5:Y:S04]  /*8daf0*/  LDL.LU R7, [R1+0x25c] ;  /* 0x00025c0001077983 */ /* 0x000f680000300800 */
[----:B------:R-:W2:Y:S04]  /*8db00*/  LDL.LU R12, [R1+0x2d0] ;  /* 0x0002d000010c7983 */ /* 0x000ea80000300800 */
[----:B------:R-:W2:Y:S04]  /*8db10*/  LDL.LU R13, [R1+0x2d4] ;  /* 0x0002d400010d7983 */ /* 0x000ea80000300800 */
[----:B------:R-:W2:Y:S04]  /*8db20*/  LDL.LU R14, [R1+0x2d8] ;  /* 0x0002d800010e7983 */ /* 0x000ea80000300800 */
[----:B------:R-:W2:Y:S04]  /*8db30*/  LDL.LU R15, [R1+0x2dc] ;  /* 0x0002dc00010f7983 */ /* 0x000ea80000300800 */
        /* <DEDUP_REMOVED lines=32> */
[----:B------:R-:W-:Y:S04]  /*8dd40*/  STS.128 [R0+0x680], R8 ;  /* 0x0006800800007388 */ /* 0x000fe80000000c00 */
[----:B--2---:R0:W-:Y:S04]  /*8dd50*/  STS.128 [R0+0x600], R16 ;  /* 0x0006001000007388 */ /* 0x0041e80000000c00 */
[----:B------:R-:W-:Y:S06]  /*8dd60*/  BAR.SYNC.DEFER_BLOCKING 0x0 ;  /* 0x0000000000007b1d */ /* 0x000fec0000010000 */
[----:B0-----:R-:W2:Y:S04]  /*8dd70*/  LDL.LU R19, [R1+0x23b8] ;  /* 0x0023b80001137983 */ /* 0x001ea80000300800 */
[----:B------:R-:W2:Y:S04]  /*8dd80*/  LDL.LU.64 R16, [R1+0x23b0] ;  /* 0x0023b00001107983 */ /* 0x000ea80000300a00 */
[----:B------:R-:W0:Y:S04]  /*8dd90*/  LDS.128 R8, [R28] ;  /* 0x000000001c087984 */ /* 0x000e280000000c00 */
[----:B0-----:R-:W-:Y:S04]  /*8dda0*/  STL.64 [R1+0x190], R8 ;  /* 0x0001900801007387 */ /* 0x001fe80000100a00 */
[----:B------:R-:W-:Y:S04]  /*8ddb0*/  STL.64 [R1+0x198], R10 ;  /* 0x0001980a01007387 */ /* 0x000fe80000100a00 */
[----:B------:R-:W0:Y:S04]  /*8ddc0*/  LDS.128 R8, [R28+0x800] ;  /* 0x000800001c087984 */ /* 0x000e280000000c00 */
[----:B0-----:R-:W-:Y:S04]  /*8ddd0*/  STL.64 [R1+0x1f0], R8 ;  /* 0x0001f00801007387 */ /* 0x001fe80000100a00 */
[----:B------:R-:W-:Y:S04]  /*8dde0*/  STL.64 [R1+0x1f8], R10 ;  /* 0x0001f80a01007387 */ /* 0x000fe80000100a00 */
[----:B--2---:R-:W0:Y:S04]  /*8ddf0*/  LDS.128 R8, [R17] ;  /* 0x0000000011087984 */ /* 0x004e280000000c00 */
        /* <DEDUP_REMOVED lines=20> */
[----:B----4-:R0:W-:Y:S04]  /*8df40*/  STS.128 [R0], R20 ;  /* 0x0000001400007388 */ /* 0x0101e80000000c00 */
[----:B---3--:R1:W-:Y:S04]  /*8df50*/  STS.128 [R0+0x80], R24 ;  /* 0x0000801800007388 */ /* 0x0083e80000000c00 */
[----:B0-----:R-:W3:Y:S04]  /*8df60*/  LDL.LU.64 R22, [R1+0x2398] ;  /* 0x0023980001167983 */ /* 0x001ee80000300a00 */
[----:B------:R-:W3:Y:S04]  /*8df70*/  LDL.LU.64 R20, [R1+0x2390] ;  /* 0x0023900001147983 */ /* 0x000ee80000300a00 */
[----:B-1----:R-:W4:Y:S04]  /*8df80*/  LDL.LU.64 R26, [R1+0x2388] ;  /* 0x00238800011a7983 */ /* 0x002f280000300a00 */
[----:B------:R-:W4:Y:S04]  /*8df90*/  LDL.LU.64 R24, [R1+0x2380] ;  /* 0x0023800001187983 */ /* 0x000f280000300a00 */
[----:B--2---:R0:W-:Y:S04]  /*8dfa0*/  STS.128 [R0+0x200], R8 ;  /* 0x0002000800007388 */ /* 0x0041e80000000c00 */
[----:B0-----:R-:W2:Y:S04]  /*8dfb0*/  LDL.LU.64 R10, [R1+0x2378] ;  /* 0x00237800010a7983 */ /* 0x001ea80000300a00 */
[----:B------:R-:W2:Y:S04]  /*8dfc0*/  LDL.LU.64 R8, [R1+0x2370] ;  /* 0x0023700001087983 */ /* 0x000ea80000300a00 */
[----:B-----5:R-:W-:Y:S04]  /*8dfd0*/  STS.128 [R0+0x280], R4 ;  /* 0x0002800400007388 */ /* 0x020fe80000000c00 */
[----:B---3--:R-:W-:Y:S04]  /*8dfe0*/  STS.128 [R0+0x400], R20 ;  /* 0x0004001400007388 */ /* 0x008fe80000000c00 */
[----:B----4-:R-:W-:Y:S04]  /*8dff0*/  STS.128 [R0+0x480], R24 ;  /* 0x0004801800007388 */ /* 0x010fe80000000c00 */
[----:B------:R-:W-:Y:S04]  /*8e000*/  STS.128 [R0+0x680], R12 ;  /* 0x0006800c00007388 */ /* 0x000fe80000000c00 */
[----:B--2---:R-:W-:Y:S04]  /*8e010*/  STS.128 [R0+0x600], R8 ;  /* 0x0006000800007388 */ /* 0x004fe80000000c00 */
        /* <DEDUP_REMOVED lines=10> */
[----:B--2---:R-:W-:Y:S04]  /*8e0c0*/  STL.64 [R1+0x140], R8 ;  /* 0x0001400801007387 */ /* 0x004fe80000100a00 */
[----:B------:R-:W-:Y:S04]  /*8e0d0*/  STL.64 [R1+0x148], R10 ;  /* 0x0001480a01007387 */ /* 0x000fe80000100a00 */
[----:B------:R-:W1:Y:S04]  /*8e0e0*/  LDS.128 R8, [R3] ;  /* 0x0000000003087984 */ /* 0x000e680000000c00 */
[----:B------:R-:W-:Y:S04]  /*8e0f0*/  STL.64 [R1+0x2308], R16 ;  /* 0x0023081001007387 */ /* 0x000fe80000100a00 */
[----:B------:R-:W2:Y:S04]  /*8e100*/  LDS.128 R12, [R2] ;  /* 0x00000000020c7984 */ /* 0x000ea80000000c00 */
[----:B0-----:R-:W-:Y:S04]  /*8e110*/  STL.64 [R1+0xd0], R4 ;  /* 0x0000d00401007387 */ /* 0x001fe80000100a00 */
[----:B------:R-:W-:Y:S04]  /*8e120*/  STL.64 [R1+0xd8], R6 ;  /* 0x0000d80601007387 */ /* 0x000fe80000100a00 */
[----:B------:R-:W0:Y:S04]  /*8e130*/  LDS.128 R4, [R3+0x800] ;  /* 0x0008000003047984 */ /* 0x000e280000000c00 */
[----:B-1----:R-:W-:Y:S04]  /*8e140*/  STL [R1+0x2260], R8 ;  /* 0x0022600801007387 */ /* 0x002fe80000100800 */
[----:B------:R-:W-:Y:S04]  /*8e150*/  STL [R1+0x225c], R9 ;  /* 0x00225c0901007387 */ /* 0x000fe80000100800 */
[----:B------:R-:W-:Y:S04]  /*8e160*/  STL [R1+0x2258], R10 ;  /* 0x0022580a01007387 */ /* 0x000fe80000100800 */
[----:B------:R-:W-:Y:S04]  /*8e170*/  STL [R1+0x2254], R11 ;  /* 0x0022540b01007387 */ /* 0x000fe80000100800 */
[----:B--2---:R-:W-:Y:S04]  /*8e180*/  STL [R1+0x2268], R14 ;  /* 0x0022680e01007387 */ /* 0x004fe80000100800 */
[----:B0-----:R-:W-:Y:S04]  /*8e190*/  STL.64 [R1+0x170], R4 ;  /* 0x0001700401007387 */ /* 0x001fe80000100a00 */
[----:B------:R-:W-:Y:S04]  /*8e1a0*/  STL.64 [R1+0x178], R6 ;  /* 0x0001780601007387 */ /* 0x000fe80000100a00 */
[----:B------:R-:W0:Y:S04]  /*8e1b0*/  LDS.128 R4, [R2+0x800] ;  /* 0x0008000002047984 */ /* 0x000e280000000c00 */
[----:B------:R-:W-:Y:S04]  /*8e1c0*/  STL [R1+0x2264], R15 ;  /* 0x0022640f01007387 */ /* 0x000fe80000100800 */
[----:B------:R-:W-:Y:S01]  /*8e1d0*/  STL.64 [R1+0x2318], R12 ;  /* 0x0023180c01007387 */ /* 0x000fe20000100a00 */
[----:B0-----:R-:W-:-:S03]  /*8e1e0*/  IMAD.MOV.U32 R10, RZ, RZ, R5 ;  /* 0x000000ffff0a7224 */ /* 0x001fc600078e0005 */
[----:B------:R0:W-:Y:S01]  /*8e1f0*/  STL [R1+0x18c], R7 ;  /* 0x00018c0701007387 */ /* 0x0001e20000100800 */
[----:B------:R-:W-:Y:S02]  /*8e200*/  IMAD.MOV.U32 R11, RZ, RZ, R6 ;  /* 0x000000ffff0b7224 */ /* 0x000fe400078e0006 */
[----:B------:R-:W-:-:S03]  /*8e210*/  IMAD.MOV.U32 R9, RZ, RZ, R4 ;  /* 0x000000ffff097224 */ /* 0x000fc600078e0004 */
[----:B------:R-:W-:Y:S04]  /*8e220*/  STL.64 [R1+0x2328], R10 ;  /* 0x0023280a01007387 */ /* 0x000fe80000100a00 */
[----:B------:R-:W-:Y:S04]  /*8e230*/  STL [R1+0x2320], R9 ;  /* 0x0023200901007387 */ /* 0x000fe80000100800 */
[----:B------:R-:W2:Y:S04]  /*8e240*/  LDL.LU R20, [R1+0x3c0] ;  /* 0x0003c00001147983 */ /* 0x000ea80000300800 */
[----:B------:R-:W2:Y:S04]  /*8e250*/  LDL.LU R21, [R1+0x3c4] ;  /* 0x0003c40001157983 */ /* 0x000ea80000300800 */
[----:B------:R-:W3:Y:S04]  /*8e260*/  LDL.LU R22, [R1+0x3c8] ;  /* 0x0003c80001167983 */ /* 0x000ee80000300800 */
[----:B------:R-:W3:Y:S04]  /*8e270*/  LDL.LU R23, [R1+0x3cc] ;  /* 0x0003cc0001177983 */ /* 0x000ee80000300800 */
[----:B------:R-:W-:Y:S06]  /*8e280*/  BAR.SYNC.DEFER_BLOCKING 0x0 ;  /* 0x0000000000007b1d */ /* 0x000fec0000010000 */
[----:B---3--:R-:W-:Y:S04]  /*8e290*/  STL.64 [R1+0x22b0], R22 ;  /* 0x0022b01601007387 */ /* 0x008fe80000100a00 */
[----:B--2---:R1:W-:Y:S04]  /*8e2a0*/  STL.64 [R1+0x22a8], R20 ;  /* 0x0022a81401007387 */ /* 0x0043e80000100a00 */
[----:B------:R-:W2:Y:S04]  /*8e2b0*/  LDL.LU R4, [R1+0x3b0] ;  /* 0x0003b00001047983 */ /* 0x000ea80000300800 */
[----:B------:R-:W2:Y:S04]  /*8e2c0*/  LDL.LU R5, [R1+0x3b4] ;  /* 0x0003b40001057983 */ /* 0x000ea80000300800 */
[----:B------:R-:W3:Y:S04]  /*8e2d0*/  LDL.LU R6, [R1+0x3b8] ;  /* 0x0003b80001067983 */ /* 0x000ee80000300800 */
[----:B0-----:R-:W3:Y:S04]  /*8e2e0*/  LDL.LU R7, [R1+0x3bc] ;  /* 0x0003bc0001077983 */ /* 0x001ee80000300800 */
[----:B---3--:R-:W-:Y:S04]  /*8e2f0*/  STL.64 [R1+0x22c0], R6 ;  /* 0x0022c00601007387 */ /* 0x008fe80000100a00 */
[----:B--2---:R-:W-:Y:S04]  /*8e300*/  STL.64 [R1+0x22b8], R4 ;  /* 0x0022b80401007387 */ /* 0x004fe80000100a00 */
[----:B-1----:R-:W2:Y:S04]  /*8e310*/  LDL.LU R20, [R1+0x3a0] ;  /* 0x0003a00001147983 */ /* 0x002ea80000300800 */
        /* <DEDUP_REMOVED lines=14> */
[----:B----4-:R-:W-:Y:S04]  /*8e400*/  STL.64 [R1+0x2330], R16 ;  /* 0x0023301001007387 */ /* 0x010fe80000100a00 */
[----:B------:R-:W4:Y:S04]  /*8e410*/  LDL.LU R12, [R1+0x330] ;  /* 0x00033000010c7983 */ /* 0x000f280000300800 */
[----:B------:R-:W4:Y:S04]  /*8e420*/  LDL.LU R13, [R1+0x334] ;  /* 0x00033400010d7983 */ /* 0x000f280000300800 */
[----:B------:R-:W5:Y:S04]  /*8e430*/  LDL.LU R14, [R1+0x338] ;  /* 0x00033800010e7983 */ /* 0x000f680000300800 */
[----:B------:R-:W5:Y:S04]  /*8e440*/  LDL.LU R15, [R1+0x33c] ;  /* 0x00033c00010f7983 */ /* 0x000f680000300800 */
[----:B-----5:R-:W-:Y:S04]  /*8e450*/  STL.64 [R1+0x2348], R14 ;  /* 0x0023480e01007387 */ /* 0x020fe80000100a00 */
[----:B----4-:R0:W-:Y:S04]  /*8e460*/  STL.64 [R1+0x2340], R12 ;  /* 0x0023400c01007387 */ /* 0x0101e80000100a00 */
        /* <DEDUP_REMOVED lines=12> */
[----:B-1----:R-:W4:Y:S04]  /*8e530*/  LDL.LU R8, [R1+0x2f0] ;  /* 0x0002f00001087983 */ /* 0x002f280000300800 */
[----:B------:R-:W4:Y:S04]  /*8e540*/  LDL.LU R9, [R1+0x2f4] ;  /* 0x0002f40001097983 */ /* 0x000f280000300800 */
[----:B------:R-:W4:Y:S04]  /*8e550*/  LDL.LU R10, [R1+0x2f8] ;  /* 0x0002f800010a7983 */ /* 0x000f280000300800 */
[----:B------:R-:W4:Y:S04]  /*8e560*/  LDL.LU R11, [R1+0x2fc] ;  /* 0x0002fc00010b7983 */ /* 0x000f280000300800 */
[----:B0-----:R-:W5:Y:S04]  /*8e570*/  LDL.LU R12, [R1+0x2e0] ;  /* 0x0002e000010c7983 */ /* 0x001f680000300800 */
[----:B------:R-:W5:Y:S04]  /*8e580*/  LDL.LU R13, [R1+0x2e4] ;  /* 0x0002e400010d7983 */ /* 0x000f680000300800 */
[----:B------:R-:W5:Y:S04]  /*8e590*/  LDL.LU R14, [R1+0x2e8] ;  /* 0x0002e800010e7983 */ /* 0x000f680000300800 */
[----:B------:R-:W5:Y:S04]  /*8e5a0*/  LDL.LU R15, [R1+0x2ec] ;  /* 0x0002ec00010f7983 */ /* 0x000f680000300800 */
        /* <DEDUP_REMOVED lines=16> */
[----:B-----5:R-:W-:Y:S04]  /*8e6b0*/  STS.128 [R0], R12 ;  /* 0x0000000c00007388 */ /* 0x020fe80000000c00 */
[----:B---3--:R-:W-:Y:S04]  /*8e6c0*/  STL.64 [R1+0x2300], R22 ;  /* 0x0023001601007387 */ /* 0x008fe80000100a00 */
[----:B--2---:R0:W-:Y:S04]  /*8e6d0*/  STL.64 [R1+0x22f8], R20 ;  /* 0x0022f81401007387 */ /* 0x0041e80000100a00 */
[----:B0-----:R-:W2:Y:S04]  /*8e6e0*/  LDL.LU R20, [R1+0x350] ;  /* 0x0003500001147983 */ /* 0x001ea80000300800 */
[----:B------:R-:W2:Y:S04]  /*8e6f0*/  LDL.LU R21, [R1+0x354] ;  /* 0x0003540001157983 */ /* 0x000ea80000300800 */
[----:B------:R-:W2:Y:S04]  /*8e700*/  LDL.LU R22, [R1+0x358] ;  /* 0x0003580001167983 */ /* 0x000ea80000300800 */
[----:B------:R-:W2:Y:S04]  /*8e710*/  LDL.LU R23, [R1+0x35c] ;  /* 0x00035c0001177983 */ /* 0x000ea80000300800 */
[----:B------:R-:W3:Y:S04]  /*8e720*/  LDL.LU R4, [R1+0x390] ;  /* 0x0003900001047983 */ /* 0x000ee80000300800 */
[----:B------:R-:W3:Y:S04]  /*8e730*/  LDL.LU R5, [R1+0x394] ;  /* 0x0003940001057983 */ /* 0x000ee80000300800 */
[----:B------:R-:W3:Y:S04]  /*8e740*/  LDL.LU R6, [R1+0x398] ;  /* 0x0003980001067983 */ /* 0x000ee80000300800 */
[----:B------:R-:W3:Y:S04]  /*8e750*/  LDL.LU R7, [R1+0x39c] ;  /* 0x00039c0001077983 */ /* 0x000ee80000300800 */
[----:B------:R-:W5:Y:S04]  /*8e760*/  LDL.LU R24, [R1+0x3d0] ;  /* 0x0003d00001187983 */ /* 0x000f680000300800 */
[----:B------:R-:W5:Y:S04]  /*8e770*/  LDL.LU R25, [R1+0x3d4] ;  /* 0x0003d40001197983 */ /* 0x000f680000300800 */
[----:B------:R-:W5:Y:S04]  /*8e780*/  LDL.LU R26, [R1+0x3d8] ;  /* 0x0003d800011a7983 */ /* 0x000f680000300800 */
[----:B------:R-:W5:Y:S04]  /*8e790*/  LDL.LU R27, [R1+0x3dc] ;  /* 0x0003dc00011b7983 */ /* 0x000f680000300800 */
[----:B------:R-:W2:Y:S04]  /*8e7a0*/  LDL.LU.64 R14, [R1+0x2368] ;  /* 0x00236800010e7983 */ /* 0x000ea80000300a00 */
[----:B------:R-:W2:Y:S04]  /*8e7b0*/  LDL.LU.64 R12, [R1+0x2360] ;  /* 0x00236000010c7983 */ /* 0x000ea80000300a00 */
[----:B----4-:R0:W-:Y:S04]  /*8e7c0*/  STS.128 [R0+0x80], R8 ;  /* 0x0000800800007388 */ /* 0x0101e80000000c00 */
[----:B------:R-:W-:Y:S04]  /*8e7d0*/  STS.128 [R0+0x280], R16 ;  /* 0x0002801000007388 */ /* 0x000fe80000000c00 */
[----:B0-----:R-:W4:Y:S04]  /*8e7e0*/  LDL.LU.64 R10, [R1+0x2358] ;  /* 0x00235800010a7983 */ /* 0x001f280000300a00 */
[----:B------:R-:W4:Y:S04]  /*8e7f0*/  LDL.LU.64 R8, [R1+0x2350] ;  /* 0x0023500001087983 */ /* 0x000f280000300a00 */
[----:B--2---:R0:W-:Y:S04]  /*8e800*/  STS.128 [R0+0x200], R12 ;  /* 0x0002000c00007388 */ /* 0x0041e80000000c00 */
[----:B0-----:R-:W2:Y:S04]  /*8e810*/  LDL.LU.64 R14, [R1+0x2348] ;  /* 0x00234800010e7983 */ /* 0x001ea80000300a00 */
[----:B------:R-:W2:Y:S04]  /*8e820*/  LDL.LU.64 R12, [R1+0x2340] ;  /* 0x00234000010c7983 */ /* 0x000ea80000300a00 */
[----:B------:R-:W3:Y:S04]  /*8e830*/  LDL.LU.64 R18, [R1+0x2338] ;  /* 0x0023380001127983 */ /* 0x000ee80000300a00 */
[----:B------:R-:W3:Y:S04]  /*8e840*/  LDL.LU.64 R16, [R1+0x2330] ;  /* 0x0023300001107983 */ /* 0x000ee80000300a00 */
[----:B----4-:R0:W-:Y:S04]  /*8e850*/  STS.128 [R0+0x400], R8 ;  /* 0x0004000800007388 */ /* 0x0101e80000000c00 */
[----:B0-----:R-:W4:Y:S04]  /*8e860*/  LDL.LU.64 R10, [R1+0x2328] ;  /* 0x00232800010a7983 */ /* 0x001f280000300a00 */
[----:B------:R-:W4:Y:S04]  /*8e870*/  LDL.LU R9, [R1+0x2320] ;  /* 0x0023200001097983 */ /* 0x000f280000300800 */
[----:B------:R-:W-:Y:S04]  /*8e880*/  STS.128 [R0+0x680], R20 ;  /* 0x0006801400007388 */ /* 0x000fe80000000c00 */
[----:B--2---:R0:W-:Y:S04]  /*8e890*/  STS.128 [R0+0x480], R12 ;  /* 0x0004800c00007388 */ /* 0x0041e80000000c00 */
[----:B---3--:R1:W-:Y:S04]  /*8e8a0*/  STS.128 [R0+0x600], R16 ;  /* 0x0006001000007388 */ /* 0x0083e80000000c00 */
[----:B------:R-:W-:Y:S06]  /*8e8b0*/  BAR.SYNC.DEFER_BLOCKING 0x0 ;  /* 0x0000000000007b1d */ /* 0x000fec0000010000 */
[----:B0-----:R-:W2:Y:S04]  /*8e8c0*/  LDL.LU.64 R12, [R1+0x2318] ;  /* 0x00231800010c7983 */ /* 0x001ea80000300a00 */
[----:B-1----:R-:W3:Y:S04]  /*8e8d0*/  LDL.LU R19, [R1+0x2310] ;  /* 0x0023100001137983 */ /* 0x002ee80000300800 */
[----:B------:R-:W2:Y:S04]  /*8e8e0*/  LDL.LU.64 R16, [R1+0x2308] ;  /* 0x0023080001107983 */ /* 0x000ea80000300a00 */
[----:B------:R-:W0:Y:S04]  /*8e8f0*/  LDS.128 R20, [R28] ;  /* 0x000000001c147984 */ /* 0x000e280000000c00 */
[----:B0-----:R-:W-:Y:S04]  /*8e900*/  STL.64 [R1+0x210], R20 ;  /* 0x0002101401007387 */ /* 0x001fe80000100a00 */
[----:B------:R-:W-:Y:S04]  /*8e910*/  STL.64 [R1+0x218], R22 ;  /* 0x0002181601007387 */ /* 0x000fe80000100a00 */
[----:B------:R-:W0:Y:S04]  /*8e920*/  LDS.128 R20, [R28+0x800] ;  /* 0x000800001c147984 */ /* 0x000e280000000c00 */
[----:B------:R-:W3:Y:S04]  /*8e930*/  LDL R18, [R1+0xca8] ;  /* 0x000ca80001127983 */ /* 0x000ee80000100800 */
[----:B0-----:R-:W-:Y:S04]  /*8e940*/  STL.64 [R1+0x270], R20 ;  /* 0x0002701401007387 */ /* 0x001fe80000100a00 */
[----:B------:R-:W-:Y:S04]  /*8e950*/  STL.64 [R1+0x278], R22 ;  /* 0x0002781601007387 */ /* 0x000fe80000100a00 */
[----:B------:R-:W3:Y:S04]  /*8e960*/  LDL.LU R14, [R1+0x290] ;  /* 0x00029000010e7983 */ /* 0x000ee80000300800 */
[----:B--2---:R-:W0:Y:S04]  /*8e970*/  LDS.128 R20, [R17] ;  /* 0x0000000011147984 */ /* 0x004e280000000c00 */
[----:B0-----:R-:W-:Y:S04]  /*8e980*/  STL.64 [R1+0x220], R20 ;  /* 0x0002201401007387 */ /* 0x001fe80000100a00 */
[----:B------:R-:W-:Y:S04]  /*8e990*/  STL.64 [R1+0x228], R22 ;  /* 0x0002281601007387 */ /* 0x000fe80000100a00 */
[----:B------:R-:W0:Y:S04]  /*8e9a0*/  LDS.128 R20, [R17+0x800] ;  /* 0x0008000011147984 */ /* 0x000e280000000c00 */
[----:B0-----:R-:W-:Y:S04]  /*8e9b0*/  STL.64 [R1+0x280], R20 ;  /* 0x0002801401007387 */ /* 0x001fe80000100a00 */
[----:B------:R-:W-:Y:S04]  /*8e9c0*/  STL.64 [R1+0x288], R22 ;  /* 0x0002881601007387 */ /* 0x000fe80000100a00 */
[----:B------:R-:W0:Y:S04]  /*8e9d0*/  LDS.128 R20, [R3] ;  /* 0x0000000003147984 */ /* 0x000e280000000c00 */
        /* <DEDUP_REMOVED lines=24> */
[----:B------:R-:W3:Y:S04]  /*8eb60*/  LDL R17, [R1+0xcac] ;  /* 0x000cac0001117983 */ /* 0x000ee80000100800 */
[----:B------:R0:W-:Y:S04]  /*8eb70*/  STS.128 [R0+0x280], R4 ;  /* 0x0002800400007388 */ /* 0x0001e80000000c00 */
[----:B0-----:R-:W3:Y:S04]  /*8eb80*/  LDL.LU.64 R6, [R1+0x22c0] ;  /* 0x0022c00001067983 */ /* 0x001ee80000300a00 */
[----:B------:R-:W3:Y:S04]  /*8eb90*/  LDL.LU.64 R4, [R1+0x22b8] ;  /* 0x0022b80001047983 */ /* 0x000ee80000300a00 */
[----:B--2---:R0:W-:Y:S04]  /*8eba0*/  STS.128 [R0+0x400], R20 ;  /* 0x0004001400007388 */ /* 0x0041e80000000c00 */
[----:B0-----:R-:W2:Y:S04]  /*8ebb0*/  LDL.LU.64 R22, [R1+0x22b0] ;  /* 0x0022b00001167983 */ /* 0x001ea80000300a00 */
[----:B------:R-:W2:Y:S04]  /*8ebc0*/  LDL.LU.64 R20, [R1+0x22a8] ;  /* 0x0022a80001147983 */ /* 0x000ea80000300a00 */
[----:B-----5:R-:W-:Y:S04]  /*8ebd0*/  STS.128 [R0+0x680], R24 ;  /* 0x0006801800007388 */ /* 0x020fe80000000c00 */
[----:B---3--:R0:W-:Y:S04]  /*8ebe0*/  STS.128 [R0+0x480], R4 ;  /* 0x0004800400007388 */ /* 0x0081e80000000c00 */
[----:B0-----:R-:W3:Y:S04]  /*8ebf0*/  LDL.LU.64 R6, [R1+0x22a0] ;  /* 0x0022a00001067983 */ /* 0x001ee80000300a00 */
[----:B------:R-:W5:Y:S01]  /*8ec00*/  LDL.LU.64 R4, [R1+0x2298] ;  /* 0x0022980001047983 */ /* 0x000f620000300a00 */
[----:B------:R-:W-:-:S02]  /*8ec10*/  ISETP.GE.AND P2, PT, R18, c[0x0][0x178], PT ;  /* 0x00005e0012007a0c */ /* 0x000fc40003f46270 */
[C---:B------:R-:W-:Y:S02]  /*8ec20*/  ISETP.GE.AND P3, PT, R8.reuse, c[0x0][0x17c], PT ;  /* 0x00005f0008007a0c */ /* 0x040fe40003f66270 */
[C---:B------:R-:W-:Y:S01]  /*8ec30*/  ISETP.LT.AND P2, PT, R8.reuse, c[0x0][0x17c], !P2 ;  /* 0x00005f0008007a0c */ /* 0x040fe20005741270 */
[----:B--2---:R0:W-:Y:S04]  /*8ec40*/  STS.128 [R0+0x600], R20 ;  /* 0x0006001400007388 */ /* 0x0041e80000000c00 */
[----:B0-----:R-:W2:Y:S04]  /*8ec50*/  LDL.LU.64 R22, [R1+0x2290] ;  /* 0x0022900001167983 */ /* 0x001ea80000300a00 */
[----:B------:R-:W3:Y:S01]  /*8ec60*/  LDL.LU.64 R26, [R1+0x2288] ;  /* 0x00228800011a7983 */ /* 0x000ee20000300a00 */
[----:B------:R-:W-:-:S03]  /*8ec70*/  IMAD R0, R8, c[0x0][0x198], RZ ;  /* 0x0000660008007a24 */ /* 0x000fc600078e02ff */
[----:B------:R-:W4:Y:S01]  /*8ec80*/  LDL.LU R8, [R1+0x1df4] ;  /* 0x001df40001087983 */ /* 0x000f220000300800 */
[----:B------:R-:W-:Y:S02]  /*8ec90*/  IMAD R3, R18, c[0x0][0x194], RZ ;  /* 0x0000650012037a24 */ /* 0x000fe400078e02ff */
[----:B------:R-:W-:Y:S01]  /*8eca0*/  IMAD.MOV.U32 R20, RZ, RZ, c[0x0][0x194] ;  /* 0x00006500ff147624 */ /* 0x000fe200078e00ff */
[----:B------:R-:W-:Y:S02]  /*8ecb0*/  BAR.SYNC.DEFER_BLOCKING 0x0 ;  /* 0x0000000000007b1d */ /* 0x000fe40000010000 */
[----:B------:R-:W-:Y:S01]  /*8ecc0*/  LEA R2, P4, R3, c[0x0][0x170], 0x1 ;  /* 0x00005c0003027a11 */ /* 0x000fe200078808ff */
[----:B------:R-:W-:-:S03]  /*8ecd0*/  IMAD R20, R20, 0x80, R3 ;  /* 0x0000008014147824 */ /* 0x000fc600078e0203 */
[----:B------:R-:W-:Y:S02]  /*8ece0*/  LEA.HI.X.SX32 R3, R3, c[0x0][0x174], 0x1, P4 ;  /* 0x00005d0003037a11 */ /* 0x000fe400020f0eff */
[C---:B------:R-:W-:Y:S02]  /*8ecf0*/  LEA R24, P4, R20.reuse, c[0x0][0x170], 0x1 ;  /* 0x00005c0014187a11 */ /* 0x040fe400078808ff */
[----:B------:R-:W-:Y:S02]  /*8ed00*/  ISETP.LT.AND P3, PT, R17, c[0x0][0x178], !P3 ;  /* 0x00005e0011007a0c */ /* 0x000fe40005f61270 */
[----:B------:R-:W-:Y:S01]  /*8ed10*/  LEA.HI.X.SX32 R25, R20, c[0x0][0x174], 0x1, P4 ;  /* 0x00005d0014197a11 */ /* 0x000fe200020f0eff */
[----:B------:R-:W-:-:S05]  /*8ed20*/  IMAD.WIDE R20, R0, 0x2, R2 ;  /* 0x0000000200147825 */ /* 0x000fca00078e0202 */
[----:B------:R0:W-:Y:S01]  /*8ed30*/  @P2 STG.E.U16 [R20.64], R14 ;  /* 0x0000000e14002986 */ /* 0x0001e2000c101506 */
[----:B------:R-:W-:Y:S02]  /*8ed40*/  ISETP.LT.AND P2, PT, R18, c[0x0][0x178], !P1 ;  /* 0x00005e0012007a0c */ /* 0x000fe40004f41270 */
[----:B------:R-:W-:Y:S01]  /*8ed50*/  ISETP.LT.AND P1, PT, R17, c[0x0][0x178], !P1 ;  /* 0x00005e0011007a0c */ /* 0x000fe20004f21270 */
[C---:B0-----:R-:W-:Y:S01]  /*8ed60*/  IMAD.WIDE R20, R0.reuse, 0x2, R24 ;  /* 0x0000000200147825 */ /* 0x041fe200078e0218 */
[----:B------:R-:W-:Y:S02]  /*8ed70*/  IADD3 R0, R0, c[0x0][0x198], RZ ;  /* 0x0000660000007a10 */ /* 0x000fe40007ffe0ff */
[----:B--2---:R-:W-:Y:S02]  /*8ed80*/  PRMT R22, R14, 0x7632, R22 ;  /* 0x000076320e167816 */ /* 0x004fe40000000016 */
[----:B---3--:R0:W-:Y:S02]  /*8ed90*/  @P3 STG.E.U16 [R20.64], R26 ;  /* 0x0000001a14003986 */ /* 0x0081e4000c101506 */
[----:B0-----:R-:W-:-:S05]  /*8eda0*/  IMAD.WIDE R20, R0, 0x2, R2 ;  /* 0x0000000200147825 */ /* 0x001fca00078e0202 */
[----:B------:R0:W-:Y:S02]  /*8edb0*/  @P2 STG.E.U16 [R20.64], R22 ;  /* 0x0000001614002986 */ /* 0x0001e4000c101506 */
[----:B0-----:R-:W-:Y:S01]  /*8edc0*/  PRMT R22, R26, 0x7632, R22 ;  /* 0x000076321a167816 */ /* 0x001fe20000000016 */
[C---:B------:R-:W-:Y:S01]  /*8edd0*/  IMAD.WIDE R20, R0.reuse, 0x2, R24 ;  /* 0x0000000200147825 */ /* 0x040fe200078e0218 */
[----:B------:R-:W-:Y:S01]  /*8ede0*/  IADD3 R0, R0, c[0x0][0x198], RZ ;  /* 0x0000660000007a10 */ /* 0x000fe20007ffe0ff */
[----:B------:R-:W2:Y:S04]  /*8edf0*/  LDL.LU R26, [R1+0x2280] ;  /* 0x00228000011a7983 */ /* 0x000ea80000300800 */
[----:B------:R0:W-:Y:S01]  /*8ee00*/  @P1 STG.E.U16 [R20.64], R22 ;  /* 0x0000001614001986 */ /* 0x0001e2000c101506 */
[----:B------:R-:W-:-:S03]  /*8ee10*/  ISETP.LT.AND P1, PT, R18, c[0x0][0x178], !P0 ;  /* 0x00005e0012007a0c */ /* 0x000fc60004721270 */
[----:B------:R-:W3:Y:S04]  /*8ee20*/  LDL.LU R15, [R1+0x1dfc] ;  /* 0x001dfc00010f7983 */ /* 0x000ee80000300800 */
[----:B------:R-:W2:Y:S01]  /*8ee30*/  LDL.LU R14, [R1+0x1e08] ;  /* 0x001e0800010e7983 */ /* 0x000ea20000300800 */
[----:B0-----:R-:W-:-:S05]  /*8ee40*/  IMAD.WIDE R20, R0, 0x2, R2 ;  /* 0x0000000200147825 */ /* 0x001fca00078e0202 */
[----:B------:R0:W-:Y:S01]  /*8ee50*/  @P1 STG.E.U16 [R20.64], R29 ;  /* 0x0000001d14001986 */ /* 0x0001e2000c101506 */
[----:B----4-:R-:W-:-:S03]  /*8ee60*/  ISETP.GE.AND P1, PT, R8, c[0x0][0x17c], PT ;  /* 0x00005f0008007a0c */ /* 0x010fc60003f26270 */
[----:B------:R-:W4:Y:S01]  /*8ee70*/  LDL.LU R8, [R1+0x1e04] ;  /* 0x001e040001087983 */ /* 0x000f220000300800 */
[----:B------:R-:W-:Y:S01]  /*8ee80*/  ISETP.LT.AND P0, PT, R17, c[0x0][0x178], !P0 ;  /* 0x00005e0011007a0c */ /* 0x000fe20004701270 */
[C---:B0-----:R-:W-:Y:S01]  /*8ee90*/  IMAD.WIDE R20, R0.reuse, 0x2, R24 ;  /* 0x0000000200147825 */ /* 0x041fe200078e0218 */
[----:B------:R-:W-:-:S11]  /*8eea0*/  IADD3 R22, R0, c[0x0][0x198], RZ ;  /* 0x0000660000167a10 */ /* 0x000fd60007ffe0ff */
[----:B------:R0:W-:Y:S01]  /*8eeb0*/  @P0 STG.E.U16 [R20.64], R23 ;  /* 0x0000001714000986 */ /* 0x0001e2000c101506 */
[----:B------:R-:W-:Y:S02]  /*8eec0*/  ISETP.LT.AND P0, PT, R18, c[0x0][0x178], !P1 ;  /* 0x00005e0012007a0c */ /* 0x000fe40004f01270 */
[----:B------:R-:W-:Y:S02]  /*8eed0*/  PRMT R0, R29, 0x7632, R0 ;  /* 0x000076321d007816 */ /* 0x000fe40000000000 */
[----:B------:R-:W5:Y:S01]  /*8eee0*/  LDL.LU R29, [R1+0x227c] ;  /* 0x00227c00011d7983 */ /* 0x000f620000300800 */
[----:B0-----:R-:W-:-:S08]  /*8eef0*/  IMAD.WIDE R20, R22, 0x2, R2 ;  /* 0x0000000216147825 */ /* 0x001fd000078e0202 */
[----:B------:R0:W-:Y:S04]  /*8ef00*/  @P0 STG.E.U16 [R20.64], R0 ;  /* 0x0000000014000986 */ /* 0x0001e8000c101506 */
[----:B0-----:R-:W5:Y:S04]  /*8ef10*/  LDL.LU R20, [R1+0x1df8] ;  /* 0x001df80001147983 */ /* 0x001f680000300800 */
[----:B------:R-:W5:Y:S01]  /*8ef20*/  LDL.LU R21, [R1+0x1e00] ;  /* 0x001e000001157983 */ /* 0x000f620000300800 */
[----:B---3--:R-:W-:-:S03]  /*8ef30*/  ISETP.GE.AND P5, PT, R15, c[0x0][0x17c], PT ;  /* 0x00005f000f007a0c */ /* 0x008fc60003fa6270 */
[----:B------:R-:W3:Y:S01]  /*8ef40*/  LDL.LU R15, [R1+0x2c0] ;  /* 0x0002c000010f7983 */ /* 0x000ee20000300800 */
[----:B--2---:R-:W-:-:S03]  /*8ef50*/  ISETP.GE.AND P3, PT, R14, c[0x0][0x17c], PT ;  /* 0x00005f000e007a0c */ /* 0x004fc60003f66270 */
[----:B------:R-:W2:Y:S01]  /*8ef60*/  LDL.LU R14, [R1+0x1e10] ;  /* 0x001e1000010e7983 */ /* 0x000ea20000300800 */
[----:B----4-:R-:W-:-:S03]  /*8ef70*/  ISETP.GE.AND P2, PT, R8, c[0x0][0x17c], PT ;  /* 0x00005f0008007a0c */ /* 0x010fc60003f46270 */
[----:B------:R-:W4:Y:S01]  /*8ef80*/  LDL.LU R8, [R1+0x1e0c] ;  /* 0x001e0c0001087983 */ /* 0x000f220000300800 */
[----:B------:R-:W-:Y:S02]  /*8ef90*/  ISETP.LT.AND P1, PT, R17, c[0x0][0x178], !P1 ;  /* 0x00005e0011007a0c */ /* 0x000fe40004f21270 */
[----:B------:R-:W-:Y:S02]  /*8efa0*/  ISETP.LT.AND P6, PT, R18, c[0x0][0x178], !P5 ;  /* 0x00005e0012007a0c */ /* 0x000fe40006fc1270 */
[----:B------:R-:W-:Y:S02]  /*8efb0*/  IADD3 R0, R22, c[0x0][0x198], RZ ;  /* 0x0000660016007a10 */ /* 0x000fe40007ffe0ff */
[----:B------:R-:W-:Y:S02]  /*8efc0*/  PRMT R26, R23, 0x7632, R26 ;  /* 0x00007632171a7816 */ /* 0x000fe4000000001a */
[----:B------:R-:W-:Y:S02]  /*8efd0*/  ISETP.LT.AND P5, PT, R17, c[0x0][0x178], !P5 ;  /* 0x00005e0011007a0c */ /* 0x000fe40006fa1270 */
[----:B-----5:R-:W-:-:S02]  /*8efe0*/  PRMT R29, R27, 0x7632, R29 ;  /* 0x000076321b1d7816 */ /* 0x020fc4000000001d */
[----:B------:R-:W-:Y:S02]  /*8eff0*/  ISETP.GE.AND P0, PT, R20, c[0x0][0x17c], PT ;  /* 0x00005f0014007a0c */ /* 0x000fe40003f06270 */
[----:B------:R-:W-:Y:S01]  /*8f000*/  ISETP.GE.AND P4, PT, R21, c[0x0][0x17c], PT ;  /* 0x00005f0015007a0c */ /* 0x000fe20003f86270 */
[----:B------:R-:W-:-:S04]  /*8f010*/  IMAD.WIDE R20, R22, 0x2, R24 ;  /* 0x0000000216147825 */ /* 0x000fc800078e0218 */
[----:B------:R-:W-:Y:S01]  /*8f020*/  IMAD.WIDE R22, R0, 0x2, R2 ;  /* 0x0000000200167825 */ /* 0x000fe200078e0202 */
[----:B------:R0:W-:Y:S01]  /*8f030*/  @P1 STG.E.U16 [R20.64], R26 ;  /* 0x0000001a14001986 */ /* 0x0001e2000c101506 */
[----:B------:R-:W-:-:S03]  /*8f040*/  ISETP.LT.AND P1, PT, R18, c[0x0][0x178], !P0 ;  /* 0x00005e0012007a0c */ /* 0x000fc60004721270 */
[----:B------:R1:W-:Y:S01]  /*8f050*/  @P6 STG.E.U16 [R22.64], R27 ;  /* 0x0000001b16006986 */ /* 0x0003e2000c101506 */
[C---:B0-----:R-:W-:Y:S01]  /*8f060*/  IMAD.WIDE R20, R0.reuse, 0x2, R24 ;  /* 0x0000000200147825 */ /* 0x041fe200078e0218 */
[----:B-1----:R-:W-:-:S04]  /*8f070*/  IADD3 R22, R0, c[0x0][0x198], RZ ;  /* 0x0000660000167a10 */ /* 0x002fc80007ffe0ff */
[----:B------:R0:W-:Y:S02]  /*8f080*/  @P5 STG.E.U16 [R20.64], R16 ;  /* 0x0000001014005986 */ /* 0x0001e4000c101506 */
[----:B0-----:R-:W-:-:S05]  /*8f090*/  IMAD.WIDE R20, R22, 0x2, R2 ;  /* 0x0000000216147825 */ /* 0x001fca00078e0202 */
[----:B------:R0:W-:Y:S01]  /*8f0a0*/  @P1 STG.E.U16 [R20.64], R29 ;  /* 0x0000001d14001986 */ /* 0x0001e2000c101506 */
[----:B--2---:R-:W-:-:S03]  /*8f0b0*/  ISETP.GE.AND P5, PT, R14, c[0x0][0x17c], PT ;  /* 0x00005f000e007a0c */ /* 0x004fc60003fa6270 */
[----:B------:R-:W2:Y:S01]  /*8f0c0*/  LDL.LU R14, [R1+0x1e18] ;  /* 0x001e1800010e7983 */ /* 0x000ea20000300800 */
[----:B----4-:R-:W-:-:S03]  /*8f0d0*/  ISETP.GE.AND P1, PT, R8, c[0x0][0x17c], PT ;  /* 0x00005f0008007a0c */ /* 0x010fc60003f26270 */
[----:B------:R-:W4:Y:S01]  /*8f0e0*/  LDL.LU R8, [R1+0x1e14] ;  /* 0x001e140001087983 */ /* 0x000f220000300800 */
[C---:B------:R-:W-:Y:S02]  /*8f0f0*/  ISETP.LT.AND P0, PT, R17.reuse, c[0x0][0x178], !P0 ;  /* 0x00005e0011007a0c */ /* 0x040fe40004701270 */
[----:B------:R-:W-:Y:S02]  /*8f100*/  ISETP.LT.AND P6, PT, R18, c[0x0][0x178], !P4 ;  /* 0x00005e0012007a0c */ /* 0x000fe400067c1270 */
[C---:B------:R-:W-:Y:S01]  /*8f110*/  IADD3 R0, R22.reuse, c[0x0][0x198], RZ ;  /* 0x0000660016007a10 */ /* 0x040fe20007ffe0ff */
[----:B------:R-:W-:Y:S01]  /*8f120*/  IMAD.WIDE R22, R22, 0x2, R24 ;  /* 0x0000000216167825 */ /* 0x000fe200078e0218 */
[----:B------:R-:W-:Y:S02]  /*8f130*/  PRMT R16, R16, 0x7632, R16 ;  /* 0x0000763210107816 */ /* 0x000fe40000000010 */
[----:B------:R-:W-:Y:S01]  /*8f140*/  ISETP.LT.AND P4, PT, R17, c[0x0][0x178], !P4 ;  /* 0x00005e0011007a0c */ /* 0x000fe20006781270 */
[----:B------:R-:W-:-:S04]  /*8f150*/  IMAD.WIDE R26, R0, 0x2, R2 ;  /* 0x00000002001a7825 */ /* 0x000fc800078e0202 */
[----:B------:R1:W-:Y:S01]  /*8f160*/  @P0 STG.E.U16 [R22.64], R16 ;  /* 0x0000001016000986 */ /* 0x0003e2000c101506 */
[----:B------:R-:W-:Y:S01]  /*8f170*/  ISETP.LT.AND P0, PT, R18, c[0x0][0x178], !P3 ;  /* 0x00005e0012007a0c */ /* 0x000fe20005f01270 */
[----:B0-----:R-:W-:Y:S01]  /*8f180*/  IMAD.WIDE R20, R0, 0x2, R24 ;  /* 0x0000000200147825 */ /* 0x001fe200078e0218 */
[----:B------:R-:W-:Y:S01]  /*8f190*/  ISETP.LT.AND P3, PT, R17, c[0x0][0x178], !P3 ;  /* 0x00005e0011007a0c */ /* 0x000fe20005f61270 */
[----:B---3--:R0:W-:Y:S01]  /*8f1a0*/  @P6 STG.E.U16 [R26.64], R15 ;  /* 0x0000000f1a006986 */ /* 0x0081e2000c101506 */
[----:B------:R-:W-:-:S03]  /*8f1b0*/  PRMT R29, R15, 0x7632, R29 ;  /* 0x000076320f1d7816 */ /* 0x000fc6000000001d */
[----:B------:R3:W-:Y:S01]  /*8f1c0*/  @P4 STG.E.U16 [R20.64], R4 ;  /* 0x0000000414004986 */ /* 0x0007e2000c101506 */
[----:B-1----:R-:W-:-:S03]  /*8f1d0*/  IADD3 R16, R0, c[0x0][0x198], RZ ;  /* 0x0000660000107a10 */ /* 0x002fc60007ffe0ff */
[----:B0-----:R-:W5:Y:S02]  /*8f1e0*/  LDL.LU R15, [R1+0x40] ;  /* 0x00004000010f7983 */ /* 0x001f640000300800 */
[----:B------:R-:W-:-:S04]  /*8f1f0*/  IMAD.WIDE R22, R16, 0x2, R24 ;  /* 0x0000000210167825 */ /* 0x000fc800078e0218 */
[----:B---3--:R-:W-:Y:S01]  /*8f200*/  IMAD.WIDE R20, R16, 0x2, R2 ;  /* 0x0000000210147825 */ /* 0x008fe200078e0202 */
[----:B------:R-:W-:-:S04]  /*8f210*/  PRMT R4, R4, 0x7632, R4 ;  /* 0x0000763204047816 */ /* 0x000fc80000000004 */
[----:B------:R-:W-:Y:S04]  /*8f220*/  @P0 STG.E.U16 [R20.64], R29 ;  /* 0x0000001d14000986 */ /* 0x000fe8000c101506 */
[----:B------:R0:W-:Y:S01]  /*8f230*/  @P3 STG.E.U16 [R22.64], R4 ;  /* 0x0000000416003986 */ /* 0x0001e2000c101506 */
[----:B--2---:R-:W-:-:S03]  /*8f240*/  ISETP.GE.AND P4, PT, R14, c[0x0][0x17c], PT ;  /* 0x00005f000e007a0c */ /* 0x004fc60003f86270 */
[----:B------:R-:W2:Y:S01]  /*8f250*/  LDL.LU R14, [R1+0x1e20] ;  /* 0x001e2000010e7983 */ /* 0x000ea20000300800 */
[----:B----4-:R-:W-:-:S03]  /*8f260*/  ISETP.GE.AND P0, PT, R8, c[0x0][0x17c], PT ;  /* 0x00005f0008007a0c */ /* 0x010fc60003f06270 */
[----:B------:R-:W3:Y:S04]  /*8f270*/  LDL.LU R8, [R1+0x1e1c] ;  /* 0x001e1c0001087983 */ /* 0x000ee80000300800 */
[----:B0-----:R-:W4:Y:S04]  /*8f280*/  LDL.LU R22, [R1+0x3e0] ;  /* 0x0003e00001167983 */ /* 0x001f280000300800 */
[----:B------:R-:W2:Y:S01]  /*8f290*/  LDL.LU R23, [R1+0x30] ;  /* 0x0000300001177983 */ /* 0x000ea20000300800 */
[----:B------:R-:W-:Y:S02]  /*8f2a0*/  ISETP.LT.AND P6, PT, R18, c[0x0][0x178], !P2 ;  /* 0x00005e0012007a0c */ /* 0x000fe400057c1270 */
[----:B------:R-:W-:-:S02]  /*8f2b0*/  ISETP.LT.AND P2, PT, R17, c[0x0][0x178], !P2 ;  /* 0x00005e0011007a0c */ /* 0x000fc40005741270 */
[----:B------:R-:W-:Y:S02]  /*8f2c0*/  IADD3 R0, R16, c[0x0][0x198], RZ ;  /* 0x0000660010007a10 */ /* 0x000fe40007ffe0ff */
[----:B------:R-:W-:-:S03]  /*8f2d0*/  ISETP.LT.AND P3, PT, R18, c[0x0][0x178], !P5 ;  /* 0x00005e0012007a0c */ /* 0x000fc60006f61270 */
[C---:B------:R-:W-:Y:S01]  /*8f2e0*/  IMAD.WIDE R26, R0.reuse, 0x2, R2 ;  /* 0x00000002001a7825 */ /* 0x040fe200078e0202 */
[----:B------:R-:W-:-:S03]  /*8f2f0*/  IADD3 R4, R0, c[0x0][0x198], RZ ;  /* 0x0000660000047a10 */ /* 0x000fc60007ffe0ff */
[----:B------:R-:W-:Y:S01]  /*8f300*/  IMAD.WIDE R20, R0, 0x2, R24 ;  /* 0x0000000200147825 */ /* 0x000fe200078e0218 */
[----:B------:R-:W-:Y:S01]  /*8f310*/  ISETP.LT.AND P5, PT, R17, c[0x0][0x178], !P5 ;  /* 0x00005e0011007a0c */ /* 0x000fe20006fa1270 */
[----:B----4-:R-:W-:Y:S01]  /*8f320*/  @P6 STG.E.U16 [R26.64], R22 ;  /* 0x000000161a006986 */ /* 0x010fe2000c101506 */
[----:B------:R-:W-:-:S03]  /*8f330*/  PRMT R29, R22, 0x7632, R29 ;  /* 0x00007632161d7816 */ /* 0x000fc6000000001d */
[----:B--2---:R0:W-:Y:S01]  /*8f340*/  @P2 STG.E.U16 [R20.64], R23 ;  /* 0x0000001714002986 */ /* 0x0041e2000c101506 */
[----:B------:R-:W-:Y:S02]  /*8f350*/  ISETP.LT.AND P6, PT, R18, c[0x0][0x178], !P1 ;  /* 0x00005e0012007a0c */ /* 0x000fe40004fc1270 */
[----:B------:R-:W-:Y:S02]  /*8f360*/  PRMT R16, R23, 0x7632, R16 ;  /* 0x0000763217107816 */ /* 0x000fe40000000010 */
[----:B------:R-:W-:Y:S02]  /*8f370*/  ISETP.LT.AND P1, PT, R17, c[0x0][0x178], !P1 ;  /* 0x00005e0011007a0c */ /* 0x000fe40004f21270 */
[----:B------:R-:W2:Y:S01]  /*8f380*/  LDL.LU R17, [R1+0x2278] ;  /* 0x0022780001117983 */ /* 0x000ea20000300800 */
[----:B0-----:R-:W-:Y:S01]  /*8f390*/  IMAD.WIDE R20, R4, 0x2, R2 ;  /* 0x0000000204147825 */ /* 0x001fe200078e0202 */
[----:B------:R-:W-:-:S03]  /*8f3a0*/  ISETP.GE.AND P2, PT, R14, c[0x0][0x17c], PT ;  /* 0x00005f000e007a0c */ /* 0x000fc60003f46270 */
[----:B------:R-:W-:Y:S01]  /*8f3b0*/  IMAD.WIDE R22, R4, 0x2, R24 ;  /* 0x0000000204167825 */ /* 0x000fe200078e0218 */
[----:B------:R0:W-:Y:S01]  /*8f3c0*/  @P3 STG.E.U16 [R20.64], R29 ;  /* 0x0000001d14003986 */ /* 0x0001e2000c101506 */
[----:B---3--:R-:W-:-:S03]  /*8f3d0*/  ISETP.GE.AND P3, PT, R8, c[0x0][0x17c], PT ;  /* 0x00005f0008007a0c */ /* 0x008fc60003f66270 */
[----:B------:R1:W-:Y:S04]  /*8f3e0*/  @P5 STG.E.U16 [R22.64], R16 ;  /* 0x0000001016005986 */ /* 0x0003e8000c101506 */
[----:B0-----:R-:W3:Y:S04]  /*8f3f0*/  LDL R29, [R1+0xcac] ;  /* 0x000cac00011d7983 */ /* 0x001ee80000100800 */
[----:B------:R-:W4:Y:S04]  /*8f400*/  LDL.LU R14, [R1+0x1e28] ;  /* 0x001e2800010e7983 */ /* 0x000f280000300800 */
[----:B------:R-:W2:Y:S04]  /*8f410*/  LDL.LU R8, [R1+0x1e24] ;  /* 0x001e240001087983 */ /* 0x000ea80000300800 */
[----:B-1----:R-:W2:Y:S01]  /*8f420*/  LDL.LU R23, [R1+0x3f0] ;  /* 0x0003f00001177983 */ /* 0x002ea20000300800 */
[----:B------:R-:W-:-:S02]  /*8f430*/  IADD3 R0, R4, c[0x0][0x198], RZ ;  /* 0x0000660004007a10 */ /* 0x000fc40007ffe0ff */
[----:B------:R-:W-:-:S03]  /*8f440*/  ISETP.LT.AND P5, PT, R18, c[0x0][0x178], !P4 ;  /* 0x00005e0012007a0c */ /* 0x000fc600067a1270 */
[C---:B------:R-:W-:Y:S01]  /*8f450*/  IMAD.WIDE R26, R0.reuse, 0x2, R2 ;  /* 0x00000002001a7825 */ /* 0x040fe200078e0202 */
[----:B------:R-:W-:-:S03]  /*8f460*/  IADD3 R22, R0, c[0x0][0x198], RZ ;  /* 0x0000660000167a10 */ /* 0x000fc60007ffe0ff */
[----:B------:R-:W-:Y:S01]  /*8f470*/  IMAD.WIDE R20, R0, 0x2, R24 ;  /* 0x0000000200147825 */ /* 0x000fe200078e0218 */
[----:B------:R-:W-:Y:S02]  /*8f480*/  IADD3 R0, R22, c[0x0][0x198], RZ ;  /* 0x0000660016007a10 */ /* 0x000fe40007ffe0ff */
[----:B-----5:R-:W-:Y:S02]  /*8f490*/  PRMT R16, R15, 0x7632, R16 ;  /* 0x000076320f107816 */ /* 0x020fe40000000010 */
[----:B---3--:R-:W-:Y:S01]  /*8f4a0*/  ISETP.LT.AND P4, PT, R29, c[0x0][0x178], !P4 ;  /* 0x00005e001d007a0c */ /* 0x008fe20006781270 */
[----:B--2---:R-:W-:Y:S01]  /*8f4b0*/  @P6 STG.E.U16 [R26.64], R23 ;  /* 0x000000171a006986 */ /* 0x004fe2000c101506 */
[----:B------:R-:W-:-:S03]  /*8f4c0*/  PRMT R4, R23, 0x7632, R4 ;  /* 0x0000763217047816 */ /* 0x000fc60000000004 */
[----:B------:R0:W-:Y:S01]  /*8f4d0*/  @P1 STG.E.U16 [R20.64], R15 ;  /* 0x0000000f14001986 */ /* 0x0001e2000c101506 */
[----:B----4-:R-:W-:Y:S01]  /*8f4e0*/  ISETP.GE.AND P1, PT, R14, c[0x0][0x17c], PT ;  /* 0x00005f000e007a0c */ /* 0x010fe20003f26270 */
[C---:B0-----:R-:W-:Y:S02]  /*8f4f0*/  IMAD.WIDE R20, R22.reuse, 0x2, R2 ;  /* 0x0000000216147825 */ /* 0x041fe400078e0202 */
[----:B------:R-:W2:Y:S02]  /*8f500*/  LDL.LU R15, [R1+0x410] ;  /* 0x00041000010f7983 */ /* 0x000ea40000300800 */
[----:B------:R-:W-:Y:S02]  /*8f510*/  IMAD.WIDE R22, R22, 0x2, R24 ;  /* 0x0000000216167825 */ /* 0x000fe400078e0218 */
[----:B------:R-:W-:Y:S01]  /*8f520*/  @P5 STG.E.U16 [R20.64], R4 ;  /* 0x0000000414005986 */ /* 0x000fe2000c101506 */
[----:B------:R-:W-:-:S03]  /*8f530*/  ISETP.GE.AND P5, PT, R8, c[0x0][0x17c], PT ;  /* 0x00005f0008007a0c */ /* 0x000fc60003fa6270 */
[----:B------:R-:W3:Y:S04]  /*8f540*/  LDL.LU R14, [R1+0x1e30] ;  /* 0x001e3000010e7983 */ /* 0x000ee80000300800 */
[----:B------:R-:W4:Y:S04]  /*8f550*/  LDL.LU R8, [R1+0x1e2c] ;  /* 0x001e2c0001087983 */ /* 0x000f280000300800 */
[----:B------:R0:W-:Y:S04]  /*8f560*/  @P4 STG.E.U16 [R22.64], R16 ;  /* 0x0000001016004986 */ /* 0x0001e8000c101506 */
[----:B0-----:R-:W5:Y:S01]  /*8f570*/  LDL.LU R23, [R1+0x400] ;  /* 0x0004000001177983 */ /* 0x001f620000300800 */
[----:B------:R-:W-:-:S02]  /*8f580*/  ISETP.LT.AND P6, PT, R18, c[0x0][0x178], !P0 ;  /* 0x00005e0012007a0c */ /* 0x000fc400047c1270 */
[C---:B------:R-:W-:Y:S01]  /*8f590*/  ISETP.LT.AND P0, PT, R29.reuse, c[0x0][0x178], !P0 ;  /* 0x00005e001d007a0c */ /* 0x040fe20004701270 */
[----:B------:R-:W-:Y:S01]  /*8f5a0*/  IMAD.WIDE R26, R0, 0x2, R2 ;  /* 0x00000002001a7825 */ /* 0x000fe200078e0202 */
[----:B------:R-:W-:Y:S02]  /*8f5b0*/  ISETP.LT.AND P4, PT, R18, c[0x0][0x178], !P2 ;  /* 0x00005e0012007a0c */ /* 0x000fe40005781270 */
[----:B------:R-:W-:Y:S01]  /*8f5c0*/  ISETP.LT.AND P2, PT, R29, c[0x0][0x178], !P2 ;  /* 0x00005e001d007a0c */ /* 0x000fe20005741270 */
[C---:B------:R-:W-:Y:S01]  /*8f5d0*/  IMAD.WIDE R20, R0.reuse, 0x2, R24 ;  /* 0x0000000200147825 */ /* 0x040fe200078e0218 */
[----:B------:R-:W-:Y:S02]  /*8f5e0*/  IADD3 R22, R0, c[0x0][0x198], RZ ;  /* 0x0000660000167a10 */ /* 0x000fe40007ffe0ff */
[----:B------:R-:W-:Y:S02]  /*8f5f0*/  PRMT R16, R17, 0x7632, R16 ;  /* 0x0000763211107816 */ /* 0x000fe40000000010 */
[----:B------:R-:W-:Y:S01]  /*8f600*/  IADD3 R0, R22, c[0x0][0x198], RZ ;  /* 0x0000660016007a10 */ /* 0x000fe20007ffe0ff */
[----:B-----5:R-:W-:Y:S01]  /*8f610*/  @P6 STG.E.U16 [R26.64], R23 ;  /* 0x000000171a006986 */ /* 0x020fe2000c101506 */
[----:B------:R-:W-:-:S03]  /*8f620*/  PRMT R4, R23, 0x7632, R4 ;  /* 0x0000763217047816 */ /* 0x000fc60000000004 */
[----:B------:R0:W-:Y:S01]  /*8f630*/  @P0 STG.E.U16 [R20.64], R17 ;  /* 0x0000001114000986 */ /* 0x0001e2000c101506 */
[----:B---3--:R-:W-:Y:S01]  /*8f640*/  ISETP.GE.AND P0, PT, R14, c[0x0][0x17c], PT ;  /* 0x00005f000e007a0c */ /* 0x008fe20003f06270 */
[C---:B0-----:R-:W-:Y:S02]  /*8f650*/  IMAD.WIDE R20, R22.reuse, 0x2, R2 ;  /* 0x0000000216147825 */ /* 0x041fe400078e0202 */
[----:B------:R-:W3:Y:S02]  /*8f660*/  LDL.LU R17, [R1+0x294] ;  /* 0x0002940001117983 */ /* 0x000ee40000300800 */
[----:B------:R-:W-:Y:S02]  /*8f670*/  IMAD.WIDE R22, R22, 0x2, R24 ;  /* 0x0000000216167825 */ /* 0x000fe400078e0218 */
[----:B------:R-:W-:Y:S01]  /*8f680*/  @P4 STG.E.U16 [R20.64], R4 ;  /* 0x0000000414004986 */ /* 0x000fe2000c101506 */
[----:B----4-:R-:W-:-:S03]  /*8f690*/  ISETP.GE.AND P4, PT, R8, c[0x0][0x17c], PT ;  /* 0x00005f0008007a0c */ /* 0x010fc60003f86270 */
[----:B------:R-:W4:Y:S04]  /*8f6a0*/  LDL.LU R14, [R1+0x1e38] ;  /* 0x001e3800010e7983 */ /* 0x000f280000300800 */
[----:B------:R-:W5:Y:S04]  /*8f6b0*/  LDL.LU R8, [R1+0x1e34] ;  /* 0x001e340001087983 */ /* 0x000f680000300800 */
[----:B------:R0:W-:Y:S04]  /*8f6c0*/  @P2 STG.E.U16 [R22.64], R16 ;  /* 0x0000001016002986 */ /* 0x0001e8000c101506 */
[----:B0-----:R-:W3:Y:S01]  /*8f6d0*/  LDL.LU R23, [R1+0x60] ;  /* 0x0000600001177983 */ /* 0x001ee20000300800 */
[----:B------:R-:W-:-:S02]  /*8f6e0*/  ISETP.LT.AND P6, PT, R18, c[0x0][0x178], !P3 ;  /* 0x00005e0012007a0c */ /* 0x000fc40005fc1270 */
[C---:B------:R-:W-:Y:S01]  /*8f6f0*/  ISETP.LT.AND P3, PT, R29.reuse, c[0x0][0x178], !P3 ;  /* 0x00005e001d007a0c */ /* 0x040fe20005f61270 */
[----:B------:R-:W-:Y:S01]  /*8f700*/  IMAD.WIDE R26, R0, 0x2, R2 ;  /* 0x00000002001a7825 */ /* 0x000fe200078e0202 */
[----:B------:R-:W-:Y:S02]  /*8f710*/  ISETP.LT.AND P2, PT, R18, c[0x0][0x178], !P1 ;  /* 0x00005e0012007a0c */ /* 0x000fe40004f41270 */
[----:B------:R-:W-:Y:S01]  /*8f720*/  ISETP.LT.AND P1, PT, R29, c[0x0][0x178], !P1 ;  /* 0x00005e001d007a0c */ /* 0x000fe20004f21270 */
[C---:B------:R-:W-:Y:S01]  /*8f730*/  IMAD.WIDE R20, R0.reuse, 0x2, R24 ;  /* 0x0000000200147825 */ /* 0x040fe200078e0218 */
[----:B------:R-:W-:Y:S02]  /*8f740*/  IADD3 R22, R0, c[0x0][0x198], RZ ;  /* 0x0000660000167a10 */ /* 0x000fe40007ffe0ff */
[----:B--2---:R-:W-:-:S03]  /*8f750*/  PRMT R4, R15, 0x7632, R4 ;  /* 0x000076320f047816 */ /* 0x004fc60000000004 */
[----:B------:R0:W-:Y:S01]  /*8f760*/  @P6 STG.E.U16 [R26.64], R15 ;  /* 0x0000000f1a006986 */ /* 0x0001e2000c101506 */
[----:B------:R-:W-:-:S03]  /*8f770*/  IADD3 R0, R22, c[0x0][0x198], RZ ;  /* 0x0000660016007a10 */ /* 0x000fc60007ffe0ff */
[----:B0-----:R-:W2:Y:S04]  /*8f780*/  LDL.LU R15, [R1+0x2a4] ;  /* 0x0002a400010f7983 */ /* 0x001ea80000300800 */
[----:B---3--:R0:W-:Y:S01]  /*8f790*/  @P3 STG.E.U16 [R20.64], R23 ;  /* 0x0000001714003986 */ /* 0x0081e2000c101506 */
[----:B------:R-:W-:Y:S02]  /*8f7a0*/  PRMT R16, R23, 0x7632, R16 ;  /* 0x0000763217107816 */ /* 0x000fe40000000010 */
[----:B----4-:R-:W-:Y:S02]  /*8f7b0*/  ISETP.GE.AND P3, PT, R14, c[0x0][0x17c], PT ;  /* 0x00005f000e007a0c */ /* 0x010fe40003f66270 */
[----:B------:R-:W3:Y:S01]  /*8f7c0*/  LDL.LU R14, [R1+0x1e40] ;  /* 0x001e4000010e7983 */ /* 0x000ee20000300800 */
[----:B0-----:R-:W-:-:S04]  /*8f7d0*/  IMAD.WIDE R20, R22, 0x2, R2 ;  /* 0x0000000216147825 */ /* 0x001fc800078e0202 */
[----:B------:R-:W-:Y:S01]  /*8f7e0*/  IMAD.WIDE R22, R22, 0x2, R24 ;  /* 0x0000000216167825 */ /* 0x000fe200078e0218 */
[----:B------:R-:W-:Y:S01]  /*8f7f0*/  @P2 STG.E.U16 [R20.64], R4 ;  /* 0x0000000414002986 */ /* 0x000fe2000c101506 */
[----:B-----5:R-:W-:-:S03]  /*8f800*/  ISETP.GE.AND P2, PT, R8, c[0x0][0x17c], PT ;  /* 0x00005f0008007a0c */ /* 0x020fc60003f46270 */
[----:B------:R-:W4:Y:S04]  /*8f810*/  LDL.LU R8, [R1+0x1e3c] ;  /* 0x001e3c0001087983 */ /* 0x000f280000300800 */
[----:B------:R0:W-:Y:S04]  /*8f820*/  @P1 STG.E.U16 [R22.64], R16 ;  /* 0x0000001016001986 */ /* 0x0001e8000c101506 */
[----:B0-----:R-:W5:Y:S01]  /*8f830*/  LDL.LU R23, [R1+0x4] ;  /* 0x0000040001177983 */ /* 0x001f620000300800 */
[----:B------:R-:W-:Y:S02]  /*8f840*/  ISETP.LT.AND P6, PT, R18, c[0x0][0x178], !P5 ;  /* 0x00005e0012007a0c */ /* 0x000fe40006fc1270 */
[----:B------:R-:W-:Y:S01]  /*8f850*/  ISETP.LT.AND P5, PT, R29, c[0x0][0x178], !P5 ;  /* 0x00005e001d007a0c */ /* 0x000fe20006fa1270 */
[----:B------:R-:W-:Y:S01]  /*8f860*/  IMAD.WIDE R26, R0, 0x2, R2 ;  /* 0x00000002001a7825 */ /* 0x000fe200078e0202 */
[----:B------:R-:W-:-:S02]  /*8f870*/  ISETP.LT.AND P1, PT, R18, c[0x0][0x178], !P0 ;  /* 0x00005e0012007a0c */ /* 0x000fc40004721270 */
[----:B------:R-:W-:Y:S01]  /*8f880*/  ISETP.LT.AND P0, PT, R29, c[0x0][0x178], !P0 ;  /* 0x00005e001d007a0c */ /* 0x000fe20004701270 */
[C---:B------:R-:W-:Y:S01]  /*8f890*/  IMAD.WIDE R20, R0.reuse, 0x2, R24 ;  /* 0x0000000200147825 */ /* 0x040fe200078e0218 */
[----:B------:R-:W-:Y:S02]  /*8f8a0*/  IADD3 R22, R0, c[0x0][0x198], RZ ;  /* 0x0000660000167a10 */ /* 0x000fe40007ffe0ff */
[----:B------:R-:W-:-:S03]  /*8f8b0*/  PRMT R4, R17, 0x7632, R4 ;  /* 0x0000763211047816 */ /* 0x000fc60000000004 */
[----:B------:R0:W-:Y:S01]  /*8f8c0*/  @P6 STG.E.U16 [R26.64], R17 ;  /* 0x000000111a006986 */ /* 0x0001e2000c101506 */
[----:B------:R-:W-:-:S03]  /*8f8d0*/  IADD3 R0, R22, c[0x0][0x198], RZ ;  /* 0x0000660016007a10 */ /* 0x000fc60007ffe0ff */
[----:B0-----:R-:W2:Y:S04]  /*8f8e0*/  LDL.LU R17, [R1+0x2274] ;  /* 0x0022740001117983 */ /* 0x001ea80000300800 */
[----:B-----5:R0:W-:Y:S01]  /*8f8f0*/  @P5 STG.E.U16 [R20.64], R23 ;  /* 0x0000001714005986 */ /* 0x0201e2000c101506 */
[----:B------:R-:W-:Y:S02]  /*8f900*/  PRMT R16, R23, 0x7632, R16 ;  /* 0x0000763217107816 */ /* 0x000fe40000000010 */
[----:B---3--:R-:W-:Y:S02]  /*8f910*/  ISETP.GE.AND P5, PT, R14, c[0x0][0x17c], PT ;  /* 0x00005f000e007a0c */ /* 0x008fe40003fa6270 */
[----:B------:R-:W3:Y:S01]  /*8f920*/  LDL.LU R14, [R1+0x1e48] ;  /* 0x001e4800010e7983 */ /* 0x000ee20000300800 */
[----:B0-----:R-:W-:-:S04]  /*8f930*/  IMAD.WIDE R20, R22, 0x2, R2 ;  /* 0x0000000216147825 */ /* 0x001fc800078e0202 */
[----:B------:R-:W-:Y:S01]  /*8f940*/  IMAD.WIDE R22, R22, 0x2, R24 ;  /* 0x0000000216167825 */ /* 0x000fe200078e0218 */
[----:B------:R-:W-:Y:S01]  /*8f950*/  @P1 STG.E.U16 [R20.64], R4 ;  /* 0x0000000414001986 */ /* 0x000fe2000c101506 */
[----:B----4-:R-:W-:-:S03]  /*8f960*/  ISETP.GE.AND P1, PT, R8, c[0x0][0x17c], PT ;  /* 0x00005f0008007a0c */ /* 0x010fc60003f26270 */
        /* <DEDUP_REMOVED lines=10> */
[----:B--2---:R-:W-:-:S03]  /*8fa10*/  PRMT R4, R15, 0x7632, R4 ;  /* 0x000076320f047816 */ /* 0x004fc60000000004 */
        /* <DEDUP_REMOVED lines=18> */
[C---:B------:R-:W-:Y:S01]  /*8fb40*/  IADD3 R22, R0.reuse, c[0x0][0x198], RZ ;  /* 0x0000660000167a10 */ /* 0x040fe20007ffe0ff */
[----:B------:R-:W-:Y:S01]  /*8fb50*/  IMAD.WIDE R20, R0, 0x2, R24 ;  /* 0x0000000200147825 */ /* 0x000fe200078e0218 */
[----:B------:R-:W-:Y:S02]  /*8fb60*/  ISETP.LT.AND P5, PT, R29, c[0x0][0x178], !P5 ;  /* 0x00005e001d007a0c */ /* 0x000fe40006fa1270 */
[----:B------:R-:W-:-:S03]  /*8fb70*/  IADD3 R0, R22, c[0x0][0x198], RZ ;  /* 0x0000660016007a10 */ /* 0x000fc60007ffe0ff */
[----:B-----5:R0:W-:Y:S01]  /*8fb80*/  @P6 STG.E.U16 [R26.64], R23 ;  /* 0x000000171a006986 */ /* 0x0201e2000c101506 */
[----:B------:R-:W-:-:S03]  /*8fb90*/  PRMT R4, R23, 0x7632, R4 ;  /* 0x0000763217047816 */ /* 0x000fc60000000004 */
[----:B------:R1:W-:Y:S01]  /*8fba0*/  @P2 STG.E.U16 [R20.64], R17 ;  /* 0x0000001114002986 */ /* 0x0003e2000c101506 */
[----:B---3--:R-:W-:Y:S02]  /*8fbb0*/  ISETP.GE.AND P2, PT, R14, c[0x0][0x17c], PT ;  /* 0x00005f000e007a0c */ /* 0x008fe40003f46270 */
[----:B0-----:R-:W-:Y:S01]  /*8fbc0*/  PRMT R26, R17, 0x7632, R26 ;  /* 0x00007632111a7816 */ /* 0x001fe2000000001a */
[----:B------:R-:W3:Y:S01]  /*8fbd0*/  LDL.LU R27, [R1+0x34] ;  /* 0x00003400011b7983 */ /* 0x000ee20000300800 */
[----:B-1----:R-:W-:-:S03]  /*8fbe0*/  IMAD.WIDE R16, R22, 0x2, R2 ;  /* 0x0000000216107825 */ /* 0x002fc600078e0202 */
[----:B------:R-:W5:Y:S04]  /*8fbf0*/  LDL.LU R14, [R1+0x1e58] ;  /* 0x001e5800010e7983 */ /* 0x000f680000300800 */
[----:B------:R0:W-:Y:S01]  /*8fc00*/  @P3 STG.E.U16 [R16.64], R4 ;  /* 0x0000000410003986 */ /* 0x0001e2000c101506 */
[----:B----4-:R-:W-:-:S03]  /*8fc10*/  ISETP.GE.AND P3, PT, R8, c[0x0][0x17c], PT ;  /* 0x00005f0008007a0c */ /* 0x010fc60003f66270 */
[----:B------:R-:W4:Y:S01]  /*8fc20*/  LDL.LU R8, [R1+0x1e54] ;  /* 0x001e540001087983 */ /* 0x000f220000300800 */
[----:B------:R-:W-:Y:S01]  /*8fc30*/  ISETP.LT.AND P6, PT, R18, c[0x0][0x178], !P1 ;  /* 0x00005e0012007a0c */ /* 0x000fe20004fc1270 */
[----:B------:R-:W-:Y:S01]  /*8fc40*/  IMAD.WIDE R20, R22, 0x2, R24 ;  /* 0x0000000216147825 */ /* 0x000fe200078e0218 */
[----:B------:R-:W-:-:S04]  /*8fc50*/  ISETP.LT.AND P1, PT, R29, c[0x0][0x178], !P1 ;  /* 0x00005e001d007a0c */ /* 0x000fc80004f21270 */
[----:B------:R1:W-:Y:S01]  /*8fc60*/  @P5 STG.E.U16 [R20.64], R26 ;  /* 0x0000001a14005986 */ /* 0x0003e2000c101506 */
[----:B------:R-:W-:Y:S01]  /*8fc70*/  ISETP.LT.AND P5, PT, R18, c[0x0][0x178], !P4 ;  /* 0x00005e0012007a0c */ /* 0x000fe200067a1270 */
[----:B------:R-:W-:-:S04]  /*8fc80*/  IMAD.WIDE R22, R0, 0x2, R2 ;  /* 0x0000000200167825 */ /* 0x000fc800078e0202 */
[C---:B0-----:R-:W-:Y:S01]  /*8fc90*/  IMAD.WIDE R16, R0.reuse, 0x2, R24 ;  /* 0x0000000200107825 */ /* 0x041fe200078e0218 */
[----:B--2---:R0:W-:Y:S01]  /*8fca0*/  @P6 STG.E.U16 [R22.64], R15 ;  /* 0x0000000f16006986 */ /* 0x0041e2000c101506 */
[----:B-1----:R-:W-:-:S03]  /*8fcb0*/  IADD3 R20, R0, c[0x0][0x198], RZ ;  /* 0x0000660000147a10 */ /* 0x002fc60007ffe0ff */
[----:B------:R1:W-:Y:S04]  /*8fcc0*/  @P1 STG.E.U16 [R16.64], R5 ;  /* 0x0000000510001986 */ /* 0x0003e8000c101506 */
[----:B------:R-:W2:Y:S01]  /*8fcd0*/  LDL.LU R26, [R1+0x3f4] ;  /* 0x0003f400011a7983 */ /* 0x000ea20000300800 */
[----:B0-----:R-:W-:Y:S02]  /*8fce0*/  PRMT R23, R5, 0x7632, R23 ;  /* 0x0000763205177816 */ /* 0x001fe40000000017 */
[----:B------:R-:W-:Y:S02]  /*8fcf0*/  PRMT R22, R15, 0x7632, R22 ;  /* 0x000076320f167816 */ /* 0x000fe40000000016 */
[----:B------:R-:W2:Y:S01]  /*8fd00*/  LDL.LU R15, [R1+0x44] ;  /* 0x00004400010f7983 */ /* 0x000ea20000300800 */
[----:B-1----:R-:W-:-:S05]  /*8fd10*/  IMAD.WIDE R4, R20, 0x2, R2 ;  /* 0x0000000214047825 */ /* 0x002fca00078e0202 */
[----:B------:R0:W-:Y:S04]  /*8fd20*/  @P5 STG.E.U16 [R4.64], R22 ;  /* 0x0000001604005986 */ /* 0x0001e8000c101506 */
[----:B0-----:R-:W2:Y:S01]  /*8fd30*/  LDL.LU R22, [R1+0x3e4] ;  /* 0x0003e40001167983 */ /* 0x001ea20000300800 */
[----:B-----5:R-:W-:-:S03]  /*8fd40*/  ISETP.GE.AND P1, PT, R14, c[0x0][0x17c], PT ;  /* 0x00005f000e007a0c */ /* 0x020fc60003f26270 */
[----:B------:R-:W5:Y:S01]  /*8fd50*/  LDL.LU R14, [R1+0x1e60] ;  /* 0x001e6000010e7983 */ /* 0x000f620000300800 */
[----:B----4-:R-:W-:-:S03]  /*8fd60*/  ISETP.GE.AND P5, PT, R8, c[0x0][0x17c], PT ;  /* 0x00005f0008007a0c */ /* 0x010fc60003fa6270 */
[----:B------:R-:W4:Y:S01]  /*8fd70*/  LDL.LU R8, [R1+0x1e5c] ;  /* 0x001e5c0001087983 */ /* 0x000f220000300800 */
[C---:B------:R-:W-:Y:S01]  /*8fd80*/  ISETP.LT.AND P4, PT, R29.reuse, c[0x0][0x178], !P4 ;  /* 0x00005e001d007a0c */ /* 0x040fe20006781270 */
[----:B------:R-:W-:Y:S01]  /*8fd90*/  IMAD.WIDE R16, R20, 0x2, R24 ;  /* 0x0000000214107825 */ /* 0x000fe200078e0218 */
[----:B------:R-:W-:Y:S02]  /*8fda0*/  ISETP.LT.AND P6, PT, R18, c[0x0][0x178], !P0 ;  /* 0x00005e0012007a0c */ /* 0x000fe400047c1270 */
[----:B------:R-:W-:Y:S02]  /*8fdb0*/  ISETP.LT.AND P0, PT, R29, c[0x0][0x178], !P0 ;  /* 0x00005e001d007a0c */ /* 0x000fe40004701270 */
[----:B------:R-:W-:-:S05]  /*8fdc0*/  IADD3 R0, R20, c[0x0][0x198], RZ ;  /* 0x0000660014007a10 */ /* 0x000fca0007ffe0ff */
[----:B------:R-:W-:Y:S02]  /*8fdd0*/  IMAD.WIDE R20, R0, 0x2, R2 ;  /* 0x0000000200147825 */ /* 0x000fe400078e0202 */
[----:B------:R0:W-:Y:S01]  /*8fde0*/  @P4 STG.E.U16 [R16.64], R23 ;  /* 0x0000001710004986 */ /* 0x0001e2000c101506 */
[----:B------:R-:W-:Y:S01]  /*8fdf0*/  ISETP.LT.AND P4, PT, R18, c[0x0][0x178], !P2 ;  /* 0x00005e0012007a0c */ /* 0x000fe20005781270 */
[C---:B------:R-:W-:Y:S01]  /*8fe00*/  IMAD.WIDE R4, R0.reuse, 0x2, R24 ;  /* 0x0000000200047825 */ /* 0x040fe200078e0218 */
[----:B0-----:R-:W-:Y:S02]  /*8fe10*/  IADD3 R16, R0, c[0x0][0x198], RZ ;  /* 0x0000660000107a10 */ /* 0x001fe40007ffe0ff */
[----:B---3--:R-:W-:Y:S01]  /*8fe20*/  PRMT R23, R27, 0x7632, R23 ;  /* 0x000076321b177816 */ /* 0x008fe20000000017 */
[----:B--2---:R-:W-:Y:S01]  /*8fe30*/  @P6 STG.E.U16 [R20.64], R22 ;  /* 0x0000001614006986 */ /* 0x004fe2000c101506 */
[----:B------:R-:W-:-:S03]  /*8fe40*/  PRMT R0, R22, 0x7632, R0 ;  /* 0x0000763216007816 */ /* 0x000fc60000000000 */
[----:B------:R0:W-:Y:S02]  /*8fe50*/  @P0 STG.E.U16 [R4.64], R27 ;  /* 0x0000001b04000986 */ /* 0x0001e4000c101506 */
[----:B0-----:R-:W-:Y:S02]  /*8fe60*/  IMAD.WIDE R4, R16, 0x2, R2 ;  /* 0x0000000210047825 */ /* 0x001fe400078e0202 */
[----:B------:R-:W2:Y:S04]  /*8fe70*/  LDL.LU R27, [R1+0x54] ;  /* 0x00005400011b7983 */ /* 0x000ea80000300800 */
[----:B------:R0:W-:Y:S01]  /*8fe80*/  @P4 STG.E.U16 [R4.64], R0 ;  /* 0x0000000004004986 */ /* 0x0001e2000c101506 */
[----:B-----5:R-:W-:-:S03]  /*8fe90*/  ISETP.GE.AND P0, PT, R14, c[0x0][0x17c], PT ;  /* 0x00005f000e007a0c */ /* 0x020fc60003f06270 */
[----:B------:R-:W3:Y:S01]  /*8fea0*/  LDL.LU R14, [R1+0x1e68] ;  /* 0x001e6800010e7983 */ /* 0x000ee20000300800 */
[----:B----4-:R-:W-:-:S03]  /*8feb0*/  ISETP.GE.AND P4, PT, R8, c[0x0][0x17c], PT ;  /* 0x00005f0008007a0c */ /* 0x010fc60003f86270 */
[----:B------:R-:W4:Y:S01]  /*8fec0*/  LDL.LU R8, [R1+0x1e64] ;  /* 0x001e640001087983 */ /* 0x000f220000300800 */
[C---:B------:R-:W-:Y:S02]  /*8fed0*/  ISETP.LT.AND P2, PT, R29.reuse, c[0x0][0x178], !P2 ;  /* 0x00005e001d007a0c */ /* 0x040fe40005741270 */
[----:B------:R-:W-:Y:S02]  /*8fee0*/  ISETP.LT.AND P6, PT, R18, c[0x0][0x178], !P3 ;  /* 0x00005e0012007a0c */ /* 0x000fe40005fc1270 */
[C---:B------:R-:W-:Y:S01]  /*8fef0*/  IADD3 R22, R16.reuse, c[0x0][0x198], RZ ;  /* 0x0000660010167a10 */ /* 0x040fe20007ffe0ff */
[----:B------:R-:W-:Y:S01]  /*8ff00*/  IMAD.WIDE R16, R16, 0x2, R24 ;  /* 0x0000000210107825 */ /* 0x000fe200078e0218 */
[----:B------:R-:W-:-:S03]  /*8ff10*/  ISETP.LT.AND P3, PT, R29, c[0x0][0x178], !P3 ;  /* 0x00005e001d007a0c */ /* 0x000fc60005f61270 */
[----:B------:R-:W-:-:S04]  /*8ff20*/  IMAD.WIDE R20, R22, 0x2, R2 ;  /* 0x0000000216147825 */ /* 0x000fc800078e0202 */
[----:B------:R1:W-:Y:S01]  /*8ff30*/  @P2 STG.E.U16 [R16.64], R23 ;  /* 0x0000001710002986 */ /* 0x0003e2000c101506 */
[----:B------:R-:W-:Y:S01]  /*8ff40*/  ISETP.LT.AND P2, PT, R18, c[0x0][0x178], !P1 ;  /* 0x00005e0012007a0c */ /* 0x000fe20004f41270 */
[----:B0-----:R-:W-:Y:S01]  /*8ff50*/  IMAD.WIDE R4, R22, 0x2, R24 ;  /* 0x0000000216047825 */ /* 0x001fe200078e0218 */
[----:B------:R-:W-:Y:S01]  /*8ff60*/  ISETP.LT.AND P1, PT, R29, c[0x0][0x178], !P1 ;  /* 0x00005e001d007a0c */ /* 0x000fe20004f21270 */
[----:B------:R0:W-:Y:S01]  /*8ff70*/  @P6 STG.E.U16 [R20.64], R26 ;  /* 0x0000001a14006986 */ /* 0x0001e2000c101506 */
[----:B------:R-:W-:-:S03]  /*8ff80*/  PRMT R0, R26, 0x7632, R0 ;  /* 0x000076321a007816 */ /* 0x000fc60000000000 */
[----:B------:R5:W-:Y:S01]  /*8ff90*/  @P3 STG.E.U16 [R4.64], R15 ;  /* 0x0000000f04003986 */ /* 0x000be2000c101506 */
[----:B-1----:R-:W-:Y:S02]  /*8ffa0*/  IADD3 R16, R22, c[0x0][0x198], RZ ;  /* 0x0000660016107a10 */ /* 0x002fe40007ffe0ff */
[----:B------:R-:W-:Y:S02]  /*8ffb0*/  PRMT R23, R15, 0x7632, R23 ;  /* 0x000076320f177816 */ /* 0x000fe40000000017 */
[C---:B------:R-:W-:Y:S01]  /*8ffc0*/  IADD3 R22, R16.reuse, c[0x0][0x198], RZ ;  /* 0x0000660010167a10 */ /* 0x040fe20007ffe0ff */
[----:B0-----:R-:W2:Y:S01]  /*8ffd0*/  LDL.LU R26, [R1+0x414] ;  /* 0x00041400011a7983 */ /* 0x001ea20000300800 */
[----:B-----5:R-:W-:-:S03]  /*8ffe0*/  IMAD.WIDE R4, R16, 0x2, R2 ;  /* 0x0000000210047825 */ /* 0x020fc600078e0202 */
[----:B------:R-:W5:Y:S01]  /*8fff0*/  LDL.LU R15, [R1+0x64] ;  /* 0x00006400010f7983 */ /* 0x000f620000300800 */
[----:B------:R-:W-:-:S03]  /*90000*/  IMAD.WIDE R16, R16, 0x2, R24 ;  /* 0x0000000210107825 */ /* 0x000fc600078e0218 */
[----:B------:R-:W-:Y:S04]  /*90010*/  @P2 STG.E.U16 [R4.64], R0 ;  /* 0x0000000004002986 */ /* 0x000fe8000c101506 */
[----:B------:R0:W-:Y:S01]  /*90020*/  @P1 STG.E.U16 [R16.64], R23 ;  /* 0x0000001710001986 */ /* 0x0001e2000c101506 */
[----:B---3--:R-:W-:-:S03]  /*90030*/  ISETP.GE.AND P3, PT, R14, c[0x0][0x17c], PT ;  /* 0x00005f000e007a0c */ /* 0x008fc60003f66270 */
[----:B------:R-:W3:Y:S01]  /*90040*/  LDL.LU R14, [R1+0x1e70] ;  /* 0x001e7000010e7983 */ /* 0x000ee20000300800 */
[----:B----4-:R-:W-:-:S03]  /*90050*/  ISETP.GE.AND P2, PT, R8, c[0x0][0x17c], PT ;  /* 0x00005f0008007a0c */ /* 0x010fc60003f46270 */
[----:B------:R-:W4:Y:S04]  /*90060*/  LDL.LU R8, [R1+0x1e6c] ;  /* 0x001e6c0001087983 */ /* 0x000f280000300800 */
[----:B0-----:R-:W3:Y:S01]  /*90070*/  LDL.LU R17, [R1+0x404] ;  /* 0x0004040001117983 */ /* 0x001ee20000300800 */
[----:B------:R-:W-:Y:S02]  /*90080*/  ISETP.LT.AND P6, PT, R18, c[0x0][0x178], !P5 ;  /* 0x00005e0012007a0c */ /* 0x000fe40006fc1270 */
[----:B------:R-:W-:Y:S01]  /*90090*/  ISETP.LT.AND P5, PT, R29, c[0x0][0x178], !P5 ;  /* 0x00005e001d007a0c */ /* 0x000fe20006fa1270 */
[----:B------:R-:W-:Y:S01]  /*900a0*/  IMAD.WIDE R20, R22, 0x2, R2 ;  /* 0x0000000216147825 */ /* 0x000fe200078e0202 */
[----:B------:R-:W-:-:S03]  /*900b0*/  ISETP.LT.AND P1, PT, R18, c[0x0][0x178], !P0 ;  /* 0x00005e0012007a0c */ /* 0x000fc60004721270 */
[C---:B------:R-:W-:Y:S01]  /*900c0*/  IMAD.WIDE R4, R22.reuse, 0x2, R24 ;  /* 0x0000000216047825 */ /* 0x040fe200078e0218 */
[----:B------:R-:W-:Y:S02]  /*900d0*/  IADD3 R16, R22, c[0x0][0x198], RZ ;  /* 0x0000660016107a10 */ /* 0x000fe40007ffe0ff */
[----:B--2---:R-:W-:Y:S02]  /*900e0*/  PRMT R23, R27, 0x7632, R23 ;  /* 0x000076321b177816 */ /* 0x004fe40000000017 */
[----:B------:R-:W-:Y:S02]  /*900f0*/  ISETP.LT.AND P0, PT, R29, c[0x0][0x178], !P0 ;  /* 0x00005e001d007a0c */ /* 0x000fe40004701270 */
[----:B------:R-:W-:Y:S01]  /*90100*/  IADD3 R22, R16, c[0x0][0x198], RZ ;  /* 0x0000660010167a10 */ /* 0x000fe20007ffe0ff */
[----:B---3--:R-:W-:Y:S04]  /*90110*/  @P6 STG.E.U16 [R20.64], R17 ;  /* 0x0000001114006986 */ /* 0x008fe8000c101506 */
[----:B------:R0:W-:Y:S01]  /*90120*/  @P5 STG.E.U16 [R4.64], R27 ;  /* 0x0000001b04005986 */ /* 0x0001e2000c101506 */
[----:B------:R-:W-:-:S02]  /*90130*/  ISETP.GE.AND P5, PT, R14, c[0x0][0x17c], PT ;  /* 0x00005f000e007a0c */ /* 0x000fc40003fa6270 */
[----:B------:R-:W-:Y:S01]  /*90140*/  PRMT R0, R17, 0x7632, R0 ;  /* 0x0000763211007816 */ /* 0x000fe20000000000 */
[----:B0-----:R-:W2:Y:S01]  /*90150*/  LDL.LU R27, [R1+0x8] ;  /* 0x00000800011b7983 */ /* 0x001ea20000300800 */
[----:B------:R-:W-:-:S03]  /*90160*/  IMAD.WIDE R4, R16, 0x2, R2 ;  /* 0x0000000210047825 */ /* 0x000fc600078e0202 */
[----:B------:R-:W3:Y:S04]  /*90170*/  LDL.LU R14, [R1+0x1e78] ;  /* 0x001e7800010e7983 */ /* 0x000ee80000300800 */
        /* <DEDUP_REMOVED lines=10> */
[----:B------:R0:W-:Y:S01]  /*90220*/  @P6 STG.E.U16 [R20.64], R26 ;  /* 0x0000001a14006986 */ /* 0x0001e2000c101506 */
[----:B-1----:R-:W-:-:S03]  /*90230*/  IADD3 R16, R22, c[0x0][0x198], RZ ;  /* 0x0000660016107a10 */ /* 0x002fc60007ffe0ff */
[----:B-----5:R1:W-:Y:S01]  /*90240*/  @P4 STG.E.U16 [R4.64], R15 ;  /* 0x0000000f04004986 */ /* 0x0203e2000c101506 */
[----:B------:R-:W-:-:S03]  /*90250*/  PRMT R0, R26, 0x7632, R0 ;  /* 0x000076321a007816 */ /* 0x000fc60000000000 */
[----:B0-----:R-:W5:Y:S01]  /*90260*/  LDL.LU R26, [R1+0x2a8] ;  /* 0x0002a800011a7983 */ /* 0x001f620000300800 */
[----:B-1----:R-:W-:-:S05]  /*90270*/  IMAD.WIDE R4, R16, 0x2, R2 ;  /* 0x0000000210047825 */ /* 0x002fca00078e0202 */
[----:B------:R0:W-:Y:S01]  /*90280*/  @P0 STG.E.U16 [R4.64], R0 ;  /* 0x0000000004000986 */ /* 0x0001e2000c101506 */
[----:B------:R-:W-:Y:S02]  /*90290*/  PRMT R23, R15, 0x7632, R23 ;  /* 0x000076320f177816 */ /* 0x000fe40000000017 */
[----:B---3--:R-:W-:Y:S02]  /*902a0*/  ISETP.GE.AND P4, PT, R14, c[0x0][0x17c], PT ;  /* 0x00005f000e007a0c */ /* 0x008fe40003f86270 */
[----:B------:R-:W3:Y:S04]  /*902b0*/  LDL.LU R14, [R1+0x18] ;  /* 0x00001800010e7983 */ /* 0x000ee80000300800 */
[----:B0-----:R-:W3:Y:S01]  /*902c0*/  LDL.LU R0, [R1+0x298] ;  /* 0x0002980001007983 */ /* 0x001ee20000300800 */
[----:B----4-:R-:W-:-:S03]  /*902d0*/  ISETP.GE.AND P0, PT, R8, c[0x0][0x17c], PT ;  /* 0x00005f0008007a0c */ /* 0x010fc60003f06270 */
[----:B------:R-:W4:Y:S04]  /*902e0*/  LDL.LU R15, [R1+0x1e80] ;  /* 0x001e8000010f7983 */ /* 0x000f280000300800 */
[----:B------:R-:W5:Y:S01]  /*902f0*/  LDL.LU R8, [R1+0x1e7c] ;  /* 0x001e7c0001087983 */ /* 0x000f620000300800 */
        /* <DEDUP_REMOVED lines=8> */
[C---:B------:R-:W-:Y:S01]  /*90380*/  IMAD.WIDE R4, R22.reuse, 0x2, R24 ;  /* 0x0000000216047825 */ /* 0x040fe200078e0218 */
[----:B0-----:R-:W-:Y:S02]  /*90390*/  IADD3 R16, R22, c[0x0][0x198], RZ ;  /* 0x0000660016107a10 */ /* 0x001fe40007ffe0ff */
[----:B--2---:R-:W-:Y:S01]  /*903a0*/  PRMT R23, R27, 0x7632, R23 ;  /* 0x000076321b177816 */ /* 0x004fe20000000017 */
[----:B---3--:R-:W-:Y:S01]  /*903b0*/  @P6 STG.E.U16 [R20.64], R0 ;  /* 0x0000000014006986 */ /* 0x008fe2000c101506 */
[----:B------:R-:W-:-:S03]  /*903c0*/  PRMT R22, R0, 0x7632, R22 ;  /* 0x0000763200167816 */ /* 0x000fc60000000016 */
[----:B------:R0:W-:Y:S01]  /*903d0*/  @P2 STG.E.U16 [R4.64], R27 ;  /* 0x0000001b04002986 */ /* 0x0001e2000c101506 */
[----:B----4-:R-:W-:Y:S01]  /*903e0*/  ISETP.GE.AND P2, PT, R15, c[0x0][0x17c], PT ;  /* 0x00005f000f007a0c */ /* 0x010fe20003f46270 */
[----:B0-----:R-:W-:Y:S02]  /*903f0*/  IMAD.WIDE R4, R16, 0x2, R2 ;  /* 0x0000000210047825 */ /* 0x001fe400078e0202 */
[----:B------:R-:W2:Y:S04]  /*90400*/  LDL.LU R27, [R1+0x2b8] ;  /* 0x0002b800011b7983 */ /* 0x000ea80000300800 */
[----:B------:R0:W-:Y:S01]  /*90410*/  @P3 STG.E.U16 [R4.64], R22 ;  /* 0x0000001604003986 */ /* 0x0001e2000c101506 */
[----:B-----5:R-:W-:-:S03]  /*90420*/  ISETP.GE.AND P3, PT, R8, c[0x0][0x17c], PT ;  /* 0x00005f0008007a0c */ /* 0x020fc60003f66270 */
[----:B------:R-:W3:Y:S04]  /*90430*/  LDL.LU R15, [R1+0x1e88] ;  /* 0x001e8800010f7983 */ /* 0x000ee80000300800 */
        /* <DEDUP_REMOVED lines=9> */
[C---:B0-----:R-:W-:Y:S01]  /*904d0*/  IMAD.WIDE R4, R0.reuse, 0x2, R24 ;  /* 0x0000000200047825 */ /* 0x041fe200078e0218 */
[----:B------:R-:W-:Y:S01]  /*904e0*/  ISETP.LT.AND P4, PT, R29, c[0x0][0x178], !P4 ;  /* 0x00005e001d007a0c */ /* 0x000fe20006781270 */
[----:B------:R-:W-:Y:S04]  /*904f0*/  @P6 STG.E.U16 [R20.64], R26 ;  /* 0x0000001a14006986 */ /* 0x000fe8000c101506 */
[----:B------:R0:W-:Y:S01]  /*90500*/  @P1 STG.E.U16 [R4.64], R14 ;  /* 0x0000000e04001986 */ /* 0x0001e2000c101506 */
[----:B-1----:R-:W-:Y:S02]  /*90510*/  IADD3 R16, R0, c[0x0][0x198], RZ ;  /* 0x0000660000107a10 */ /* 0x002fe40007ffe0ff */
[----:B------:R-:W-:-:S02]  /*90520*/  PRMT R0, R26, 0x7632, R0 ;  /* 0x000076321a007816 */ /* 0x000fc40000000000 */
[----:B------:R-:W-:Y:S02]  /*90530*/  IADD3 R22, R16, c[0x0][0x198], RZ ;  /* 0x0000660010167a10 */ /* 0x000fe40007ffe0ff */
[----:B------:R-:W-:Y:S01]  /*90540*/  PRMT R23, R14, 0x7632, R23 ;  /* 0x000076320e177816 */ /* 0x000fe20000000017 */
[----:B0-----:R-:W-:Y:S01]  /*90550*/  IMAD.WIDE R4, R16, 0x2, R2 ;  /* 0x0000000210047825 */ /* 0x001fe200078e0202 */
[----:B------:R-:W-:Y:S02]  /*90560*/  ISETP.LT.AND P6, PT, R18, c[0x0][0x178], !P0 ;  /* 0x00005e0012007a0c */ /* 0x000fe400047c1270 */
[----:B------:R-:W5:Y:S01]  /*90570*/  LDL.LU R18, [R1+0x2270] ;  /* 0x0022700001127983 */ /* 0x000f620000300800 */
[----:B------:R-:W-:-:S03]  /*90580*/  IMAD.WIDE R16, R16, 0x2, R24 ;  /* 0x0000000210107825 */ /* 0x000fc600078e0218 */
[----:B------:R-:W5:Y:S04]  /*90590*/  LDL.LU R14, [R1+0x2c8] ;  /* 0x0002c800010e7983 */ /* 0x000f680000300800 */
[----:B------:R-:W-:Y:S04]  /*905a0*/  @P5 STG.E.U16 [R4.64], R0 ;  /* 0x0000000004005986 */ /* 0x000fe8000c101506 */
[----:B------:R0:W-:Y:S01]  /*905b0*/  @P4 STG.E.U16 [R16.64], R23 ;  /* 0x0000001710004986 */ /* 0x0001e2000c101506 */
[----:B---3--:R-:W-:-:S03]  /*905c0*/  ISETP.GE.AND P1, PT, R15, c[0x0][0x17c], PT ;  /* 0x00005f000f007a0c */ /* 0x008fc60003f26270 */
[----:B------:R-:W3:Y:S01]  /*905d0*/  LDL.LU R15, [R1+0x1e90] ;  /* 0x001e9000010f7983 */ /* 0x000ee20000300800 */
[----:B----4-:R-:W-:-:S03]  /*905e0*/  ISETP.GE.AND P5, PT, R8, c[0x0][0x17c], PT ;  /* 0x00005f0008007a0c */ /* 0x010fc60003fa6270 */
[----:B------:R-:W4:Y:S04]  /*905f0*/  LDL.LU R8, [R1+0x1e8c] ;  /* 0x001e8c0001087983 */ /* 0x000f280000300800 */
[----:B0-----:R-:W3:Y:S01]  /*90600*/  LDL R23, [R1+0xca8] ;  /* 0x000ca80001177983 */ /* 0x001ee20000100800 */
[----:B------:R-:W-:Y:S01]  /*90610*/  ISETP.LT.AND P0, PT, R29, c[0x0][0x178], !P0 ;  /* 0x00005e001d007a0c */ /* 0x000fe20004701270 */
[C---:B------:R-:W-:Y:S01]  /*90620*/  IMAD.WIDE R20, R22.reuse, 0x2, R2 ;  /* 0x0000000216147825 */ /* 0x040fe200078e0202 */
[C---:B------:R-:W-:Y:S01]  /*90630*/  IADD3 R16, R22.reuse, c[0x0][0x198], RZ ;  /* 0x0000660016107a10 */ /* 0x040fe20007ffe0ff */
[----:B------:R-:W4:Y:S02]  /*90640*/  LDL.LU R26, [R1+0x3e8] ;  /* 0x0003e800011a7983 */ /* 0x000f240000300800 */
[----:B------:R-:W-:-:S02]  /*90650*/  IMAD.WIDE R4, R22, 0x2, R24 ;  /* 0x0000000216047825 */ /* 0x000fc400078e0218 */
[----:B--2---:R-:W-:Y:S06]  /*90660*/  @P6 STG.E.U16 [R20.64], R27 ;  /* 0x0000001b14006986 */ /* 0x004fec000c101506 */
[----:B-----5:R0:W-:Y:S02]  /*90670*/  @P0 STG.E.U16 [R4.64], R18 ;  /* 0x0000001204000986 */ /* 0x0201e4000c101506 */
[----:B0-----:R-:W-:Y:S01]  /*90680*/  PRMT R18, R27, 0x7632, R18 ;  /* 0x000076321b127816 */ /* 0x001fe20000000012 */
[----:B------:R-:W-:Y:S01]  /*90690*/  IMAD.WIDE R4, R16, 0x2, R2 ;  /* 0x0000000210047825 */ /* 0x000fe200078e0202 */
[----:B------:R-:W2:Y:S01]  /*906a0*/  LDL.LU R27, [R1+0x38] ;  /* 0x00003800011b7983 */ /* 0x000ea20000300800 */
[----:B---3--:R-:W-:-:S02]  /*906b0*/  ISETP.LT.AND P4, PT, R23, c[0x0][0x178], !P2 ;  /* 0x00005e0017007a0c */ /* 0x008fc40005781270 */
[----:B------:R-:W-:Y:S02]  /*906c0*/  ISETP.GE.AND P0, PT, R15, c[0x0][0x17c], PT ;  /* 0x00005f000f007a0c */ /* 0x000fe40003f06270 */
[----:B------:R-:W3:Y:S09]  /*906d0*/  LDL.LU R15, [R1+0x1e98] ;  /* 0x001e9800010f7983 */ /* 0x000ef20000300800 */
[----:B------:R0:W-:Y:S01]  /*906e0*/  @P4 STG.E.U16 [R4.64], R18 ;  /* 0x0000001204004986 */ /* 0x0001e2000c101506 */
[----:B----4-:R-:W-:-:S03]  /*906f0*/  ISETP.GE.AND P4, PT, R8, c[0x0][0x17c], PT ;  /* 0x00005f0008007a0c */ /* 0x010fc60003f86270 */
[----:B------:R-:W4:Y:S01]  /*90700*/  LDL.LU R8, [R1+0x1e94] ;  /* 0x001e940001087983 */ /* 0x000f220000300800 */
[----:B------:R-:W-:Y:S02]  /*90710*/  ISETP.LT.AND P2, PT, R29, c[0x0][0x178], !P2 ;  /* 0x00005e001d007a0c */ /* 0x000fe40005741270 */
        /* <DEDUP_REMOVED lines=8> */
[C---:B0-----:R-:W-:Y:S02]  /*907a0*/  IMAD.WIDE R4, R0.reuse, 0x2, R24 ;  /* 0x0000000200047825 */ /* 0x041fe400078e0218 */
[----:B------:R-:W-:Y:S04]  /*907b0*/  @P6 STG.E.U16 [R20.64], R14 ;  /* 0x0000000e14006986 */ /* 0x000fe8000c101506 */
[----:B------:R0:W-:Y:S01]  /*907c0*/  @P3 STG.E.U16 [R4.64], R6 ;  /* 0x0000000604003986 */ /* 0x0001e2000c101506 */
[----:B-1----:R-:W-:Y:S02]  /*907d0*/  IADD3 R16, R0, c[0x0][0x198], RZ ;  /* 0x0000660000107a10 */ /* 0x002fe40007ffe0ff */
[----:B0-----:R-:W-:-:S03]  /*907e0*/  PRMT R6, R14, 0x7632, R6 ;  /* 0x000076320e067816 */ /* 0x001fc60000000006 */
[----:B------:R-:W-:Y:S01]  /*907f0*/  IMAD.WIDE R4, R16, 0x2, R2 ;  /* 0x0000000210047825 */ /* 0x000fe200078e0202 */
[----:B------:R-:W5:Y:S04]  /*90800*/  LDL.LU R14, [R1+0x3f8] ;  /* 0x0003f800010e7983 */ /* 0x000f680000300800 */
[----:B------:R0:W-:Y:S01]  /*90810*/  @P2 STG.E.U16 [R4.64], R6 ;  /* 0x0000000604002986 */ /* 0x0001e2000c101506 */
[----:B---3--:R-:W-:-:S03]  /*90820*/  ISETP.GE.AND P3, PT, R15, c[0x0][0x17c], PT ;  /* 0x00005f000f007a0c */ /* 0x008fc60003f66270 */
[----:B------:R-:W3:Y:S01]  /*90830*/  LDL.LU R15, [R1+0x1ea0] ;  /* 0x001ea000010f7983 */ /* 0x000ee20000300800 */
        /* <DEDUP_REMOVED lines=13> */
[----:B------:R0:W-:Y:S01]  /*90910*/  @P6 STG.E.U16 [R20.64], R26 ;  /* 0x0000001a14006986 */ /* 0x0001e2000c101506 */
[----:B------:R-:W-:-:S03]  /*90920*/  PRMT R6, R26, 0x7632, R6 ;  /* 0x000076321a067816 */ /* 0x000fc60000000006 */
[----:B--2---:R2:W-:Y:S01]  /*90930*/  @P5 STG.E.U16 [R4.64], R27 ;  /* 0x0000001b04005986 */ /* 0x0045e2000c101506 */
[----:B-1----:R-:W-:Y:S02]  /*90940*/  IADD3 R16, R0, c[0x0][0x198], RZ ;  /* 0x0000660000107a10 */ /* 0x002fe40007ffe0ff */
[----:B------:R-:W-:Y:S02]  /*90950*/  PRMT R18, R27, 0x7632, R18 ;  /* 0x000076321b127816 */ /* 0x000fe40000000012 */
[C---:B------:R-:W-:Y:S01]  /*90960*/  IADD3 R0, R16.reuse, c[0x0][0x198], RZ ;  /* 0x0000660010007a10 */ /* 0x040fe20007ffe0ff */
[----:B0-----:R-:W5:Y:S01]  /*90970*/  LDL.LU R26, [R1+0x408] ;  /* 0x00040800011a7983 */ /* 0x001f620000300800 */
[----:B--2---:R-:W-:-:S03]  /*90980*/  IMAD.WIDE R4, R16, 0x2, R2 ;  /* 0x0000000210047825 */ /* 0x004fc600078e0202 */
[----:B------:R-:W2:Y:S01]  /*90990*/  LDL.LU R27, [R1+0x58] ;  /* 0x00005800011b7983 */ /* 0x000ea20000300800 */
[----:B------:R-:W-:-:S03]  /*909a0*/  IMAD.WIDE R16, R16, 0x2, R24 ;  /* 0x0000000210107825 */ /* 0x000fc600078e0218 */
[----:B------:R-:W-:Y:S04]  /*909b0*/  @P1 STG.E.U16 [R4.64], R6 ;  /* 0x0000000604001986 */ /* 0x000fe8000c101506 */
[----:B------:R0:W-:Y:S01]  /*909c0*/  @P0 STG.E.U16 [R16.64], R18 ;  /* 0x0000001210000986 */ /* 0x0001e2000c101506 */
[----:B---3--:R-:W-:-:S03]  /*909d0*/  ISETP.GE.AND P5, PT, R15, c[0x0][0x17c], PT ;  /* 0x00005f000f007a0c */ /* 0x008fc60003fa6270 */
[----:B------:R-:W3:Y:S01]  /*909e0*/  LDL.LU R15, [R1+0x1ea8] ;  /* 0x001ea800010f7983 */ /* 0x000ee20000300800 */
[----:B----4-:R-:W-:-:S03]  /*909f0*/  ISETP.GE.AND P1, PT, R8, c[0x0][0x17c], PT ;  /* 0x00005f0008007a0c */ /* 0x010fc60003f26270 */
[----:B------:R-:W4:Y:S04]  /*90a00*/  LDL.LU R8, [R1+0x1ea4] ;  /* 0x001ea40001087983 */ /* 0x000f280000300800 */
[----:B0-----:R-:W2:Y:S01]  /*90a10*/  LDL.LU R17, [R1+0x48] ;  /* 0x0000480001117983 */ /* 0x001ea20000300800 */
[----:B------:R-:W-:Y:S02]  /*90a20*/  ISETP.LT.AND P6, PT, R23, c[0x0][0x178], !P4 ;  /* 0x00005e0017007a0c */ /* 0x000fe400067c1270 */
[----:B------:R-:W-:Y:S01]  /*90a30*/  ISETP.LT.AND P4, PT, R29, c[0x0][0x178], !P4 ;  /* 0x00005e001d007a0c */ /* 0x000fe20006781270 */
[C---:B------:R-:W-:Y:S01]  /*90a40*/  IMAD.WIDE R20, R0.reuse, 0x2, R2 ;  /* 0x0000000200147825 */ /* 0x040fe200078e0202 */
[----:B------:R-:W-:Y:S02]  /*90a50*/  ISETP.LT.AND P0, PT, R23, c[0x0][0x178], !P3 ;  /* 0x00005e0017007a0c */ /* 0x000fe40005f01270 */
[C---:B------:R-:W-:Y:S01]  /*90a60*/  IADD3 R16, R0.reuse, c[0x0][0x198], RZ ;  /* 0x0000660000107a10 */ /* 0x040fe20007ffe0ff */
[----:B------:R-:W-:Y:S01]  /*90a70*/  IMAD.WIDE R4, R0, 0x2, R24 ;  /* 0x0000000200047825 */ /* 0x000fe200078e0218 */
[----:B-----5:R-:W-:-:S05]  /*90a80*/  PRMT R6, R14, 0x7632, R6 ;  /* 0x000076320e067816 */ /* 0x020fca0000000006 */
[----:B------:R0:W-:Y:S04]  /*90a90*/  @P6 STG.E.U16 [R20.64], R14 ;  /* 0x0000000e14006986 */ /* 0x0001e8000c101506 */
[----:B0-----:R-:W5:Y:S04]  /*90aa0*/  LDL.LU R14, [R1+0x418] ;  /* 0x00041800010e7983 */ /* 0x001f680000300800 */
[----:B--2---:R0:W-:Y:S01]  /*90ab0*/  @P4 STG.E.U16 [R4.64], R17 ;  /* 0x0000001104004986 */ /* 0x0041e2000c101506 */
[----:B---3--:R-:W-:-:S03]  /*90ac0*/  ISETP.GE.AND P4, PT, R15, c[0x0][0x17c], PT ;  /* 0x00005f000f007a0c */ /* 0x008fc60003f86270 */
[----:B------:R-:W2:Y:S01]  /*90ad0*/  LDL.LU R15, [R1+0x1eb0] ;  /* 0x001eb000010f7983 */ /* 0x000ea20000300800 */
[----:B0-----:R-:W-:-:S05]  /*90ae0*/  IMAD.WIDE R4, R16, 0x2, R2 ;  /* 0x0000000210047825 */ /* 0x001fca00078e0202 */
[----:B------:R0:W-:Y:S01]  /*90af0*/  @P0 STG.E.U16 [R4.64], R6 ;  /* 0x0000000604000986 */ /* 0x0001e2000c101506 */
[----:B----4-:R-:W-:-:S03]  /*90b00*/  ISETP.GE.AND P0, PT, R8, c[0x0][0x17c], PT ;  /* 0x00005f0008007a0c */ /* 0x010fc60003f06270 */
[----:B------:R-:W3:Y:S01]  /*90b10*/  LDL.LU R8, [R1+0x1eac] ;  /* 0x001eac0001087983 */ /* 0x000ee20000300800 */
[----:B------:R-:W-:Y:S02]  /*90b20*/  ISETP.LT.AND P3, PT, R29, c[0x0][0x178], !P3 ;  /* 0x00005e001d007a0c */ /* 0x000fe40005f61270 */
[----:B------:R-:W-:Y:S02]  /*90b30*/  ISETP.LT.AND P6, PT, R23, c[0x0][0x178], !P2 ;  /* 0x00005e0017007a0c */ /* 0x000fe400057c1270 */
[C---:B------:R-:W-:Y:S02]  /*90b40*/  IADD3 R0, R16.reuse, c[0x0][0x198], RZ ;  /* 0x0000660010007a10 */ /* 0x040fe40007ffe0ff */
[----:B------:R-:W-:Y:S01]  /*90b50*/  PRMT R18, R17, 0x7632, R18 ;  /* 0x0000763211127816 */ /* 0x000fe20000000012 */
[----:B------:R-:W-:Y:S01]  /*90b60*/  IMAD.WIDE R16, R16, 0x2, R24 ;  /* 0x0000000210107825 */ /* 0x000fe200078e0218 */
[----:B------:R-:W-:-:S03]  /*90b70*/  ISETP.LT.AND P2, PT, R29, c[0x0][0x178], !P2 ;  /* 0x00005e001d007a0c */ /* 0x000fc60005741270 */
[C---:B------:R-:W-:Y:S02]  /*90b80*/  IMAD.WIDE R20, R0.reuse, 0x2, R2 ;  /* 0x0000000200147825 */ /* 0x040fe400078e0202 */
[----:B------:R1:W-:Y:S01]  /*90b90*/  @P3 STG.E.U16 [R16.64], R18 ;  /* 0x0000001210003986 */ /* 0x0003e2000c101506 */
[----:B------:R-:W-:Y:S01]  /*90ba0*/  ISETP.LT.AND P3, PT, R23, c[0x0][0x178], !P5 ;  /* 0x00005e0017007a0c */ /* 0x000fe20006f61270 */
[----:B0-----:R-:W-:Y:S02]  /*90bb0*/  IMAD.WIDE R4, R0, 0x2, R24 ;  /* 0x0000000200047825 */ /* 0x001fe400078e0218 */
[----:B------:R-:W-:Y:S01]  /*90bc0*/  @P6 STG.E.U16 [R20.64], R26 ;  /* 0x0000001a14006986 */ /* 0x000fe2000c101506 */
[----:B------:R-:W-:-:S03]  /*90bd0*/  PRMT R6, R26, 0x7632, R6 ;  /* 0x000076321a067816 */ /* 0x000fc60000000006 */
[----:B------:R0:W-:Y:S01]  /*90be0*/  @P2 STG.E.U16 [R4.64], R27 ;  /* 0x0000001b04002986 */ /* 0x0001e2000c101506 */
[----:B-1----:R-:W-:Y:S02]  /*90bf0*/  IADD3 R16, R0, c[0x0][0x198], RZ ;  /* 0x0000660000107a10 */ /* 0x002fe40007ffe0ff */
[----:B------:R-:W-:-:S03]  /*90c00*/  PRMT R18, R27, 0x7632, R18 ;  /* 0x000076321b127816 */ /* 0x000fc60000000012 */
[----:B0-----:R-:W-:Y:S01]  /*90c10*/  IMAD.WIDE R4, R16, 0x2, R2 ;  /* 0x0000000210047825 */ /* 0x001fe200078e0202 */
[----:B------:R-:W4:Y:S04]  /*90c20*/  LDL.LU R27, [R1+0xc] ;  /* 0x00000c00011b7983 */ /* 0x000f280000300800 */
[----:B------:R0:W-:Y:S01]  /*90c30*/  @P3 STG.E.U16 [R4.64], R6 ;  /* 0x0000000604003986 */ /* 0x0001e2000c101506 */
[----:B--2---:R-:W-:-:S03]  /*90c40*/  ISETP.GE.AND P2, PT, R15, c[0x0][0x17c], PT ;  /* 0x00005f000f007a0c */ /* 0x004fc60003f46270 */
[----:B------:R-:W2:Y:S01]  /*90c50*/  LDL.LU R15, [R1+0x1eb8] ;  /* 0x001eb800010f7983 */ /* 0x000ea20000300800 */
[----:B---3--:R-:W-:-:S03]  /*90c60*/  ISETP.GE.AND P3, PT, R8, c[0x0][0x17c], PT ;  /* 0x00005f0008007a0c */ /* 0x008fc60003f66270 */
[----:B------:R-:W3:Y:S01]  /*90c70*/  LDL.LU R8, [R1+0x1eb4] ;  /* 0x001eb40001087983 */ /* 0x000ee20000300800 */
[----:B------:R-:W-:Y:S02]  /*90c80*/  ISETP.LT.AND P5, PT, R29, c[0x0][0x178], !P5 ;  /* 0x00005e001d007a0c */ /* 0x000fe40006fa1270 */
        /* <DEDUP_REMOVED lines=9> */
[----:B-----5:R-:W-:Y:S01]  /*90d20*/  @P6 STG.E.U16 [R20.64], R14 ;  /* 0x0000000e14006986 */ /* 0x020fe2000c101506 */
[----:B------:R-:W-:-:S03]  /*90d30*/  PRMT R6, R14, 0x7632, R6 ;  /* 0x000076320e067816 */ /* 0x000fc60000000006 */
[----:B------:R0:W-:Y:S01]  /*90d40*/  @P1 STG.E.U16 [R4.64], R19 ;  /* 0x0000001304001986 */ /* 0x0001e2000c101506 */
[----:B-1----:R-:W-:Y:S02]  /*90d50*/  IADD3 R16, R0, c[0x0][0x198], RZ ;  /* 0x0000660000107a10 */ /* 0x002fe40007ffe0ff */
[----:B------:R-:W-:Y:S02]  /*90d60*/  PRMT R18, R19, 0x7632, R18 ;  /* 0x0000763213127816 */ /* 0x000fe40000000012 */
[C---:B------:R-:W-:Y:S01]  /*90d70*/  IADD3 R0, R16.reuse, c[0x0][0x198], RZ ;  /* 0x0000660010007a10 */ /* 0x040fe20007ffe0ff */
[C---:B0-----:R-:W-:Y:S01]  /*90d80*/  IMAD.WIDE R4, R16.reuse, 0x2, R2 ;  /* 0x0000000210047825 */ /* 0x041fe200078e0202 */
[----:B------:R-:W5:Y:S03]  /*90d90*/  LDL.LU R19, [R1+0x226c] ;  /* 0x00226c0001137983 */ /* 0x000f660000300800 */
[----:B------:R-:W-:Y:S01]  /*90da0*/  IMAD.WIDE R16, R16, 0x2, R24 ;  /* 0x0000000210107825 */ /* 0x000fe200078e0218 */
[----:B------:R-:W5:Y:S04]  /*90db0*/  LDL.LU R14, [R1+0x1ebc] ;  /* 0x001ebc00010e7983 */ /* 0x000f680000300800 */
[----:B------:R-:W5:Y:S04]  /*90dc0*/  LDL.LU R26, [R1+0x2ac] ;  /* 0x0002ac00011a7983 */ /* 0x000f680000300800 */
[----:B------:R-:W-:Y:S04]  /*90dd0*/  @P5 STG.E.U16 [R4.64], R6 ;  /* 0x0000000604005986 */ /* 0x000fe8000c101506 */
[----:B------:R0:W-:Y:S01]  /*90de0*/  @P4 STG.E.U16 [R16.64], R18 ;  /* 0x0000001210004986 */ /* 0x0001e2000c101506 */
[----:B--2---:R-:W-:-:S03]  /*90df0*/  ISETP.GE.AND P1, PT, R15, c[0x0][0x17c], PT ;  /* 0x00005f000f007a0c */ /* 0x004fc60003f26270 */
[----:B------:R-:W2:Y:S01]  /*90e00*/  LDL.LU R15, [R1+0x1c] ;  /* 0x00001c00010f7983 */ /* 0x000ea20000300800 */
[----:B---3--:R-:W-:-:S03]  /*90e10*/  ISETP.GE.AND P5, PT, R8, c[0x0][0x17c], PT ;  /* 0x00005f0008007a0c */ /* 0x008fc60003fa6270 */
[----:B------:R-:W3:Y:S04]  /*90e20*/  LDL.LU R8, [R1+0x1ec0] ;  /* 0x001ec00001087983 */ /* 0x000ee80000300800 */
[----:B0-----:R-:W2:Y:S01]  /*90e30*/  LDL.LU R17, [R1+0x29c] ;  /* 0x00029c0001117983 */ /* 0x001ea20000300800 */
[----:B------:R-:W-:Y:S02]  /*90e40*/  ISETP.LT.AND P6, PT, R23, c[0x0][0x178], !P0 ;  /* 0x00005e0017007a0c */ /* 0x000fe400047c1270 */
[----:B------:R-:W-:Y:S01]  /*90e50*/  ISETP.LT.AND P0, PT, R29, c[0x0][0x178], !P0 ;  /* 0x00005e001d007a0c */ /* 0x000fe20004701270 */
[C---:B------:R-:W-:Y:S01]  /*90e60*/  IMAD.WIDE R20, R0.reuse, 0x2, R2 ;  /* 0x0000000200147825 */ /* 0x040fe200078e0202 */
[----:B------:R-:W-:Y:S02]  /*90e70*/  ISETP.LT.AND P4, PT, R23, c[0x0][0x178], !P2 ;  /* 0x00005e0017007a0c */ /* 0x000fe40005781270 */
[C---:B------:R-:W-:Y:S01]  /*90e80*/  IADD3 R6, R0.reuse, c[0x0][0x198], RZ ;  /* 0x0000660000067a10 */ /* 0x040fe20007ffe0ff */
[----:B------:R-:W-:Y:S01]  /*90e90*/  IMAD.WIDE R4, R0, 0x2, R24 ;  /* 0x0000000200047825 */ /* 0x000fe200078e0218 */
[----:B----4-:R-:W-:-:S02]  /*90ea0*/  PRMT R22, R27, 0x7632, R22 ;  /* 0x000076321b167816 */ /* 0x010fc40000000016 */
[----:B------:R-:W-:-:S03]  /*90eb0*/  ISETP.LT.AND P2, PT, R29, c[0x0][0x178], !P2 ;  /* 0x00005e001d007a0c */ /* 0x000fc60005741270 */
[----:B--2---:R-:W-:Y:S01]  /*90ec0*/  @P6 STG.E.U16 [R20.64], R17 ;  /* 0x0000001114006986 */ /* 0x004fe2000c101506 */
[----:B------:R-:W-:-:S03]  /*90ed0*/  PRMT R18, R17, 0x7632, R18 ;  /* 0x0000763211127816 */ /* 0x000fc60000000012 */
[----:B------:R0:W-:Y:S01]  /*90ee0*/  @P0 STG.E.U16 [R4.64], R27 ;  /* 0x0000001b04000986 */ /* 0x0001e2000c101506 */
[----:B-----5:R-:W-:-:S03]  /*90ef0*/  ISETP.GE.AND P0, PT, R14, c[0x0][0x17c], PT ;  /* 0x00005f000e007a0c */ /* 0x020fc60003f06270 */
[----:B------:R-:W2:Y:S01]  /*90f00*/  LDL.LU R14, [R1+0x2bc] ;  /* 0x0002bc00010e7983 */ /* 0x000ea20000300800 */
[----:B0-----:R-:W-:-:S03]  /*90f10*/  IMAD.WIDE R4, R6, 0x2, R2 ;  /* 0x0000000206047825 */ /* 0x001fc600078e0202 */
[----:B------:R-:W4:Y:S04]  /*90f20*/  LDL.LU R27, [R1+0x1ec8] ;  /* 0x001ec800011b7983 */ /* 0x000f280000300800 */
[----:B------:R0:W-:Y:S01]  /*90f30*/  @P4 STG.E.U16 [R4.64], R18 ;  /* 0x0000001204004986 */ /* 0x0001e2000c101506 */
[----:B---3--:R-:W-:-:S03]  /*90f40*/  ISETP.GE.AND P4, PT, R8, c[0x0][0x17c], PT ;  /* 0x00005f0008007a0c */ /* 0x008fc60003f86270 */
[----:B------:R-:W3:Y:S01]  /*90f50*/  LDL.LU R8, [R1+0x1ec4] ;  /* 0x001ec40001087983 */ /* 0x000ee20000300800 */
[----:B------:R-:W-:Y:S01]  /*90f60*/  ISETP.LT.AND P6, PT, R23, c[0x0][0x178], !P3 ;  /* 0x00005e0017007a0c */ /* 0x000fe20005fc1270 */
[C---:B------:R-:W-:Y:S01]  /*90f70*/  IMAD.WIDE R16, R6.reuse, 0x2, R24 ;  /* 0x0000000206107825 */ /* 0x040fe200078e0218 */
[----:B------:R-:W-:Y:S02]  /*90f80*/  ISETP.LT.AND P3, PT, R29, c[0x0][0x178], !P3 ;  /* 0x00005e001d007a0c */ /* 0x000fe40005f61270 */
[----:B------:R-:W-:Y:S02]  /*90f90*/  IADD3 R0, R6, c[0x0][0x198], RZ ;  /* 0x0000660006007a10 */ /* 0x000fe40007ffe0ff */
[----:B------:R1:W-:Y:S01]  /*90fa0*/  @P2 STG.E.U16 [R16.64], R22 ;  /* 0x0000001610002986 */ /* 0x0003e2000c101506 */
[----:B------:R-:W-:Y:S02]  /*90fb0*/  ISETP.LT.AND P2, PT, R23, c[0x0][0x178], !P1 ;  /* 0x00005e0017007a0c */ /* 0x000fe40004f41270 */
[----:B------:R-:W-:-:S04]  /*90fc0*/  IMAD.WIDE R20, R0, 0x2, R2 ;  /* 0x0000000200147825 */ /* 0x000fc800078e0202 */
[C---:B0-----:R-:W-:Y:S01]  /*90fd0*/  IMAD.WIDE R4, R0.reuse, 0x2, R24 ;  /* 0x0000000200047825 */ /* 0x041fe200078e0218 */
[----:B------:R0:W-:Y:S01]  /*90fe0*/  @P6 STG.E.U16 [R20.64], R26 ;  /* 0x0000001a14006986 */ /* 0x0001e2000c101506 */
[----:B-1----:R-:W-:-:S03]  /*90ff0*/  IADD3 R16, R0, c[0x0][0x198], RZ ;  /* 0x0000660000107a10 */ /* 0x002fc60007ffe0ff */
[----:B------:R1:W-:Y:S01]  /*91000*/  @P3 STG.E.U16 [R4.64], R15 ;  /* 0x0000000f04003986 */ /* 0x0003e2000c101506 */
[----:B------:R-:W-:Y:S02]  /*91010*/  PRMT R0, R26, 0x7632, R0 ;  /* 0x000076321a007816 */ /* 0x000fe40000000000 */
[----:B------:R-:W-:Y:S01]  /*91020*/  PRMT R6, R15, 0x7632, R6 ;  /* 0x000076320f067816 */ /* 0x000fe20000000006 */
[----:B0-----:R-:W5:Y:S01]  /*91030*/  LDL.LU R26, [R1+0x1ecc] ;  /* 0x001ecc00011a7983 */ /* 0x001f620000300800 */
[----:B-1----:R-:W-:-:S03]  /*91040*/  IMAD.WIDE R4, R16, 0x2, R2 ;  /* 0x0000000210047825 */ /* 0x002fc600078e0202 */
[----:B------:R-:W4:Y:S04]  /*91050*/  LDL.LU R15, [R1+0x2cc] ;  /* 0x0002cc00010f7983 */ /* 0x000f280000300800 */
[----:B------:R0:W-:Y:S01]  /*91060*/  @P2 STG.E.U16 [R4.64], R0 ;  /* 0x0000000004002986 */ /* 0x0001e2000c101506 */
        /* <DEDUP_REMOVED lines=11> */
[----:B------:R-:W-:Y:S01]  /*91120*/  IADD3 R0, R18, c[0x0][0x198], RZ ;  /* 0x0000660012007a10 */ /* 0x000fe20007ffe0ff */
[----:B--2---:R-:W-:Y:S04]  /*91130*/  @P6 STG.E.U16 [R20.64], R14 ;  /* 0x0000000e14006986 */ /* 0x004fe8000c101506 */
[----:B------:R0:W-:Y:S01]  /*91140*/  @P5 STG.E.U16 [R4.64], R19 ;  /* 0x0000001304005986 */ /* 0x0001e2000c101506 */
[----:B-1----:R-:W-:Y:S01]  /*91150*/  IMAD.WIDE R16, R0, 0x2, R2 ;  /* 0x0000000200107825 */ /* 0x002fe200078e0202 */
[----:B-----5:R-:W-:-:S02]  /*91160*/  ISETP.GE.AND P5, PT, R26, c[0x0][0x17c], PT ;  /* 0x00005f001a007a0c */ /* 0x020fc40003fa6270 */
[----:B------:R-:W2:Y:S01]  /*91170*/  LDL.LU R26, [R1+0x3ec] ;  /* 0x0003ec00011a7983 */ /* 0x000ea20000300800 */
[----:B0-----:R-:W-:Y:S02]  /*91180*/  PRMT R5, R14, 0x7632, R5 ;  /* 0x000076320e057816 */ /* 0x001fe40000000005 */
[----:B----4-:R-:W-:Y:S01]  /*91190*/  ISETP.GE.AND P3, PT, R27, c[0x0][0x17c], PT ;  /* 0x00005f001b007a0c */ /* 0x010fe20003f66270 */
[----:B------:R-:W4:Y:S04]  /*911a0*/  LDL.LU R14, [R1+0x3c] ;  /* 0x00003c00010e7983 */ /* 0x000f280000300800 */
[----:B------:R0:W-:Y:S04]  /*911b0*/  @P1 STG.E.U16 [R16.64], R5 ;  /* 0x0000000510001986 */ /* 0x0001e8000c101506 */
[----:B------:R-:W5:Y:S01]  /*911c0*/  LDL.LU R27, [R1+0x1ed8] ;  /* 0x001ed800011b7983 */ /* 0x000f620000300800 */
[----:B---3--:R-:W-:-:S03]  /*911d0*/  ISETP.GE.AND P1, PT, R8, c[0x0][0x17c], PT ;  /* 0x00005f0008007a0c */ /* 0x008fc60003f26270 */
[----:B------:R-:W3:Y:S01]  /*911e0*/  LDL.LU R8, [R1+0x1ed4] ;  /* 0x001ed40001087983 */ /* 0x000ee20000300800 */
[----:B------:R-:W-:Y:S02]  /*911f0*/  ISETP.LT.AND P0, PT, R29, c[0x0][0x178], !P0 ;  /* 0x00005e001d007a0c */ /* 0x000fe40004701270 */
[----:B------:R-:W-:Y:S02]  /*91200*/  ISETP.LT.AND P6, PT, R23, c[0x0][0x178], !P4 ;  /* 0x00005e0017007a0c */ /* 0x000fe400067c1270 */
[C---:B------:R-:W-:Y:S02]  /*91210*/  IADD3 R4, R0.reuse, c[0x0][0x198], RZ ;  /* 0x0000660000047a10 */ /* 0x040fe40007ffe0ff */
[----:B------:R-:W-:Y:S01]  /*91220*/  PRMT R6, R19, 0x7632, R6 ;  /* 0x0000763213067816 */ /* 0x000fe20000000006 */
[----:B------:R-:W-:Y:S01]  /*91230*/  IMAD.WIDE R18, R0, 0x2, R24 ;  /* 0x0000000200127825 */ /* 0x000fe200078e0218 */
[----:B------:R-:W-:-:S03]  /*91240*/  ISETP.LT.AND P4, PT, R29, c[0x0][0x178], !P4 ;  /* 0x00005e001d007a0c */ /* 0x000fc60006781270 */
[----:B------:R-:W-:Y:S01]  /*91250*/  IMAD.WIDE R20, R4, 0x2, R2 ;  /* 0x0000000204147825 */ /* 0x000fe200078e0202 */
[----:B------:R-:W-:Y:S01]  /*91260*/  PRMT R0, R15, 0x7632, R0 ;  /* 0x000076320f007816 */ /* 0x000fe20000000000 */
[----:B------:R-:W-:Y:S01]  /*91270*/  @P0 STG.E.U16 [R18.64], R6 ;  /* 0x0000000612000986 */ /* 0x000fe2000c101506 */
[----:B------:R-:W-:-:S03]  /*91280*/  ISETP.LT.AND P0, PT, R23, c[0x0][0x178], !P3 ;  /* 0x00005e0017007a0c */ /* 0x000fc60005f01270 */
[----:B------:R1:W-:Y:S01]  /*91290*/  @P6 STG.E.U16 [R20.64], R15 ;  /* 0x0000000f14006986 */ /* 0x0003e2000c101506 */
[----:B0-----:R-:W-:-:S03]  /*912a0*/  IMAD.WIDE R16, R4, 0x2, R24 ;  /* 0x0000000204107825 */ /* 0x001fc600078e0218 */
[----:B-1----:R-:W4:Y:S01]  /*912b0*/  LDL.LU R15, [R1+0x1edc] ;  /* 0x001edc00010f7983 */ /* 0x002f220000300800 */
[----:B------:R-:W-:Y:S02]  /*912c0*/  IADD3 R18, R4, c[0x0][0x198], RZ ;  /* 0x0000660004127a10 */ /* 0x000fe40007ffe0ff */
[----:B------:R-:W-:Y:S01]  /*912d0*/  PRMT R4, R7, 0x7632, R4 ;  /* 0x0000763207047816 */ /* 0x000fe20000000004 */
[----:B------:R0:W-:Y:S02]  /*912e0*/  @P4 STG.E.U16 [R16.64], R7 ;  /* 0x0000000710004986 */ /* 0x0001e4000c101506 */
[----:B0-----:R-:W-:-:S05]  /*912f0*/  IMAD.WIDE R6, R18, 0x2, R2 ;  /* 0x0000000212067825 */ /* 0x001fca00078e0202 */
[----:B------:R0:W-:Y:S01]  /*91300*/  @P0 STG.E.U16 [R6.64], R0 ;  /* 0x0000000006000986 */ /* 0x0001e2000c101506 */
[----:B---3--:R-:W-:-:S03]  /*91310*/  ISETP.GE.AND P0, PT, R8, c[0x0][0x17c], PT ;  /* 0x00005f0008007a0c */ /* 0x008fc60003f06270 */
[----:B------:R-:W3:Y:S01]  /*91320*/  LDL.LU R8, [R1+0x1ee0] ;  /* 0x001ee00001087983 */ /* 0x000ee20000300800 */
[----:B------:R-:W-:Y:S01]  /*91330*/  ISETP.LT.AND P3, PT, R29, c[0x0][0x178], !P3 ;  /* 0x00005e001d007a0c */ /* 0x000fe20005f61270 */
[C---:B------:R-:W-:Y:S01]  /*91340*/  IMAD.WIDE R16, R18.reuse, 0x2, R24 ;  /* 0x0000000212107825 */ /* 0x040fe200078e0218 */
[----:B------:R-:W-:Y:S02]  /*91350*/  ISETP.LT.AND P6, PT, R23, c[0x0][0x178], !P2 ;  /* 0x00005e0017007a0c */ /* 0x000fe400057c1270 */
[----:B------:R-:W-:Y:S02]  /*91360*/  IADD3 R5, R18, c[0x0][0x198], RZ ;  /* 0x0000660012057a10 */ /* 0x000fe40007ffe0ff */
[----:B------:R-:W-:-:S03]  /*91370*/  ISETP.LT.AND P2, PT, R29, c[0x0][0x178], !P2 ;  /* 0x00005e001d007a0c */ /* 0x000fc60005741270 */
[----:B------:R-:W-:-:S04]  /*91380*/  IMAD.WIDE R18, R5, 0x2, R2 ;  /* 0x0000000205127825 */ /* 0x000fc800078e0202 */
[----:B------:R1:W-:Y:S01]  /*91390*/  @P3 STG.E.U16 [R16.64], R4 ;  /* 0x0000000410003986 */ /* 0x0003e2000c101506 */
[----:B------:R-:W-:Y:S01]  /*913a0*/  ISETP.LT.AND P3, PT, R23, c[0x0][0x178], !P5 ;  /* 0x00005e0017007a0c */ /* 0x000fe20006f61270 */
[----:B0-----:R-:W-:Y:S02]  /*913b0*/  IMAD.WIDE R6, R5, 0x2, R24 ;  /* 0x0000000205067825 */ /* 0x001fe400078e0218 */
[----:B--2---:R0:W-:Y:S01]  /*913c0*/  @P6 STG.E.U16 [R18.64], R26 ;  /* 0x0000001a12006986 */ /* 0x0041e2000c101506 */
[----:B-----5:R-:W-:Y:S02]  /*913d0*/  ISETP.GE.AND P4, PT, R27, c[0x0][0x17c], PT ;  /* 0x00005f001b007a0c */ /* 0x020fe40003f86270 */
[----:B-1----:R-:W-:Y:S01]  /*913e0*/  IADD3 R16, R5, c[0x0][0x198], RZ ;  /* 0x0000660005107a10 */ /* 0x002fe20007ffe0ff */
[----:B----4-:R1:W-:Y:S01]  /*913f0*/  @P2 STG.E.U16 [R6.64], R14 ;  /* 0x0000000e06002986 */ /* 0x0103e2000c101506 */
[----:B0-----:R-:W-:-:S03]  /*91400*/  PRMT R18, R26, 0x7632, R18 ;  /* 0x000076321a127816 */ /* 0x001fc60000000012 */
[----:B------:R-:W-:Y:S01]  /*91410*/  IMAD.WIDE R4, R16, 0x2, R2 ;  /* 0x0000000210047825 */ /* 0x000fe200078e0202 */
[----:B------:R-:W2:Y:S01]  /*91420*/  LDL.LU R27, [R1+0x4c] ;  /* 0x00004c00011b7983 */ /* 0x000ea20000300800 */
[----:B------:R-:W-:Y:S02]  /*91430*/  ISETP.GE.AND P2, PT, R15, c[0x0][0x17c], PT ;  /* 0x00005f000f007a0c */ /* 0x000fe40003f46270 */
[----:B------:R-:W-:Y:S01]  /*91440*/  PRMT R19, R14, 0x7632, R19 ;  /* 0x000076320e137816 */ /* 0x000fe20000000013 */
[----:B------:R-:W4:Y:S04]  /*91450*/  LDL.LU R15, [R1+0x40c] ;  /* 0x00040c00010f7983 */ /* 0x000f280000300800 */
[----:B-1----:R-:W5:Y:S04]  /*91460*/  LDL.LU R14, [R1+0x5c] ;  /* 0x00005c00010e7983 */ /* 0x002f680000300800 */
[----:B------:R0:W-:Y:S04]  /*91470*/  @P3 STG.E.U16 [R4.64], R18 ;  /* 0x0000001204003986 */ /* 0x0001e8000c101506 */
[----:B0-----:R-:W4:Y:S04]  /*91480*/  LDL.LU R5, [R1+0x3fc] ;  /* 0x0003fc0001057983 */ /* 0x001f280000300800 */
[----:B------:R-:W5:Y:S01]  /*91490*/  LDL.LU R26, [R1+0x1ee8] ;  /* 0x001ee800011a7983 */ /* 0x000f620000300800 */
[----:B---3--:R-:W-:-:S03]  /*914a0*/  ISETP.GE.AND P3, PT, R8, c[0x0][0x17c], PT ;  /* 0x00005f0008007a0c */ /* 0x008fc60003f66270 */
[----:B------:R-:W3:Y:S01]  /*914b0*/  LDL.LU R8, [R1+0x1ee4] ;  /* 0x001ee40001087983 */ /* 0x000ee20000300800 */
[----:B------:R-:W-:Y:S02]  /*914c0*/  ISETP.LT.AND P5, PT, R29, c[0x0][0x178], !P5 ;  /* 0x00005e001d007a0c */ /* 0x000fe40006fa1270 */
[----:B------:R-:W-:Y:S02]  /*914d0*/  ISETP.LT.AND P6, PT, R23, c[0x0][0x178], !P1 ;  /* 0x00005e0017007a0c */ /* 0x000fe40004fc1270 */
[----:B------:R-:W-:Y:S01]  /*914e0*/  ISETP.LT.AND P1, PT, R29, c[0x0][0x178], !P1 ;  /* 0x00005e001d007a0c */ /* 0x000fe20004f21270 */
[C---:B------:R-:W-:Y:S01]  /*914f0*/  IMAD.WIDE R6, R16.reuse, 0x2, R24 ;  /* 0x0000000210067825 */ /* 0x040fe200078e0218 */
[----:B------:R-:W-:-:S05]  /*91500*/  IADD3 R0, R16, c[0x0][0x198], RZ ;  /* 0x0000660010007a10 */ /* 0x000fca0007ffe0ff */
[C---:B------:R-:W-:Y:S02]  /*91510*/  IMAD.WIDE R16, R0.reuse, 0x2, R2 ;  /* 0x0000000200107825 */ /* 0x040fe400078e0202 */
[----:B------:R0:W-:Y:S01]  /*91520*/  @P5 STG.E.U16 [R6.64], R19 ;  /* 0x0000001306005986 */ /* 0x0001e2000c101506 */
[----:B------:R-:W-:Y:S01]  /*91530*/  ISETP.LT.AND P5, PT, R23, c[0x0][0x178], !P4 ;  /* 0x00005e0017007a0c */ /* 0x000fe200067a1270 */
[C---:B0-----:R-:W-:Y:S01]  /*91540*/  IMAD.WIDE R6, R0.reuse, 0x2, R24 ;  /* 0x0000000200067825 */ /* 0x041fe200078e0218 */
[----:B--2---:R-:W-:Y:S01]  /*91550*/  PRMT R4, R27, 0x7632, R4 ;  /* 0x000076321b047816 */ /* 0x004fe20000000004 */
[----:B----4-:R0:W-:Y:S04]  /*91560*/  @P6 STG.E.U16 [R16.64], R5 ;  /* 0x0000000510006986 */ /* 0x0101e8000c101506 */
[----:B------:R1:W-:Y:S01]  /*91570*/  @P1 STG.E.U16 [R6.64], R27 ;  /* 0x0000001b06001986 */ /* 0x0003e2000c101506 */
[----:B0-----:R-:W-:-:S03]  /*91580*/  IADD3 R16, R0, c[0x0][0x198], RZ ;  /* 0x0000660000107a10 */ /* 0x001fc60007ffe0ff */
[----:B-1----:R-:W2:Y:S01]  /*91590*/  LDL.LU R27, [R1+0x1eec] ;  /* 0x001eec00011b7983 */ /* 0x002ea20000300800 */
[----:B------:R-:W-:Y:S01]  /*915a0*/  PRMT R0, R5, 0x7632, R0 ;  /* 0x0000763205007816 */ /* 0x000fe20000000000 */
[----:B------:R-:W-:-:S05]  /*915b0*/  IMAD.WIDE R6, R16, 0x2, R2 ;  /* 0x0000000210067825 */ /* 0x000fca00078e0202 */
[----:B------:R0:W-:Y:S01]  /*915c0*/  @P5 STG.E.U16 [R6.64], R0 ;  /* 0x0000000006005986 */ /* 0x0001e2000c101506 */
[----:B---3--:R-:W-:-:S03]  /*915d0*/  ISETP.GE.AND P5, PT, R8, c[0x0][0x17c], PT ;  /* 0x00005f0008007a0c */ /* 0x008fc60003fa6270 */
[----:B------:R-:W3:Y:S01]  /*915e0*/  LDL.LU R8, [R1+0x1ef0] ;  /* 0x001ef00001087983 */ /* 0x000ee20000300800 */
[----:B------:R-:W-:Y:S02]  /*915f0*/  ISETP.LT.AND P4, PT, R29, c[0x0][0x178], !P4 ;  /* 0x00005e001d007a0c */ /* 0x000fe40006781270 */
[C---:B------:R-:W-:Y:S01]  /*91600*/  IADD3 R5, R16.reuse, c[0x0][0x198], RZ ;  /* 0x0000660010057a10 */ /* 0x040fe20007ffe0ff */
[----:B------:R-:W-:Y:S01]  /*91610*/  IMAD.WIDE R16, R16, 0x2, R24 ;  /* 0x0000000210107825 */ /* 0x000fe200078e0218 */
[----:B------:R-:W-:Y:S02]  /*91620*/  ISETP.LT.AND P6, PT, R23, c[0x0][0x178], !P0 ;  /* 0x00005e0017007a0c */ /* 0x000fe400047c1270 */
[----:B------:R-:W-:Y:S01]  /*91630*/  ISETP.LT.AND P0, PT, R29, c[0x0][0x178], !P0 ;  /* 0x00005e001d007a0c */ /* 0x000fe20004701270 */
[----:B------:R-:W-:-:S06]  /*91640*/  IMAD.WIDE R18, R5, 0x2, R2 ;  /* 0x0000000205127825 */ /* 0x000fcc00078e0202 */
[----:B------:R1:W-:Y:S01]  /*91650*/  @P4 STG.E.U16 [R16.64], R4 ;  /* 0x0000000410004986 */ /* 0x0003e2000c101506 */
[----:B------:R-:W-:Y:S01]  /*91660*/  ISETP.LT.AND P4, PT, R23, c[0x0][0x178], !P2 ;  /* 0x00005e0017007a0c */ /* 0x000fe20005781270 */
[C---:B0-----:R-:W-:Y:S02]  /*91670*/  IMAD.WIDE R6, R5.reuse, 0x2, R24 ;  /* 0x0000000205067825 */ /* 0x041fe400078e0218 */
[----:B------:R0:W-:Y:S01]  /*91680*/  @P6 STG.E.U16 [R18.64], R15 ;  /* 0x0000000f12006986 */ /* 0x0001e2000c101506 */
[----:B-----5:R-:W-:Y:S02]  /*91690*/  ISETP.GE.AND P1, PT, R26, c[0x0][0x17c], PT ;  /* 0x00005f001a007a0c */ /* 0x020fe40003f26270 */
[----:B-1----:R-:W-:Y:S01]  /*916a0*/  IADD3 R16, R5, c[0x0][0x198], RZ ;  /* 0x0000660005107a10 */ /* 0x002fe20007ffe0ff */
[----:B------:R-:W-:Y:S01]  /*916b0*/  @P0 STG.E.U16 [R6.64], R14 ;  /* 0x0000000e06000986 */ /* 0x000fe2000c101506 */
[----:B0-----:R-:W-:-:S03]  /*916c0*/  PRMT R18, R15, 0x7632, R18 ;  /* 0x000076320f127816 */ /* 0x001fc60000000012 */
[----:B------:R-:W-:Y:S01]  /*916d0*/  IMAD.WIDE R4, R16, 0x2, R2 ;  /* 0x0000000210047825 */ /* 0x000fe200078e0202 */
[----:B------:R-:W4:Y:S04]  /*916e0*/  LDL.LU R26, [R1+0x6c] ;  /* 0x00006c00011a7983 */ /* 0x000f280000300800 */
[----:B------:R0:W-:Y:S01]  /*916f0*/  @P4 STG.E.U16 [R4.64], R18 ;  /* 0x0000001204004986 */ /* 0x0001e2000c101506 */
[----:B------:R-:W-:Y:S02]  /*91700*/  PRMT R19, R14, 0x7632, R19 ;  /* 0x000076320e137816 */ /* 0x000fe40000000013 */
[----:B--2---:R-:W-:Y:S02]  /*91710*/  ISETP.GE.AND P0, PT, R27, c[0x0][0x17c], PT ;  /* 0x00005f001b007a0c */ /* 0x004fe40003f06270 */
[----:B------:R-:W2:Y:S04]  /*91720*/  LDL.LU R27, [R1+0xa0] ;  /* 0x0000a000011b7983 */ /* 0x000ea80000300800 */
[----:B------:R-:W5:Y:S04]  /*91730*/  LDL.LU R15, [R1+0x80] ;  /* 0x00008000010f7983 */ /* 0x000f680000300800 */
[----:B0-----:R-:W2:Y:S04]  /*91740*/  LDL.LU R5, [R1+0x41c] ;  /* 0x00041c0001057983 */ /* 0x001ea80000300800 */
[----:B------:R-:W5:Y:S01]  /*91750*/  LDL.LU R14, [R1+0x1ef8] ;  /* 0x001ef800010e7983 */ /* 0x000f620000300800 */
        /* <DEDUP_REMOVED lines=11> */
[----:B----4-:R-:W-:Y:S01]  /*91810*/  PRMT R4, R26, 0x7632, R4 ;  /* 0x000076321a047816 */ /* 0x010fe20000000004 */
[----:B--2---:R0:W-:Y:S04]  /*91820*/  @P6 STG.E.U16 [R16.64], R5 ;  /* 0x0000000510006986 */ /* 0x0041e8000c101506 */
[----:B------:R1:W-:Y:S01]  /*91830*/  @P3 STG.E.U16 [R6.64], R26 ;  /* 0x0000001a06003986 */ /* 0x0003e2000c101506 */
[----:B0-----:R-:W-:Y:S02]  /*91840*/  IADD3 R16, R0, c[0x0][0x198], RZ ;  /* 0x0000660000107a10 */ /* 0x001fe40007ffe0ff */
[----:B------:R-:W-:Y:S01]  /*91850*/  PRMT R0, R5, 0x7632, R0 ;  /* 0x0000763205007816 */ /* 0x000fe20000000000 */
[----:B-1----:R-:W2:Y:S02]  /*91860*/  LDL.LU R26, [R1+0x90] ;  /* 0x00009000011a7983 */ /* 0x002ea40000300800 */
[----:B------:R-:W-:Y:S01]  /*91870*/  IMAD.WIDE R6, R16, 0x2, R2 ;  /* 0x0000000210067825 */ /* 0x000fe200078e0202 */
[----:B-----5:R-:W-:-:S02]  /*91880*/  ISETP.GE.AND P3, PT, R14, c[0x0][0x17c], PT ;  /* 0x00005f000e007a0c */ /* 0x020fc40003f66270 */
[----:B------:R-:W4:Y:S04]  /*91890*/  LDL.LU R14, [R1+0x1f00] ;  /* 0x001f0000010e7983 */ /* 0x000f280000300800 */
        /* <DEDUP_REMOVED lines=8> */
[C---:B------:R-:W-:Y:S01]  /*91920*/  IMAD.WIDE R18, R5.reuse, 0x2, R2 ;  /* 0x0000000205127825 */ /* 0x040fe200078e0202 */
[----:B0-----:R-:W-:-:S05]  /*91930*/  IADD3 R6, R5, c[0x0][0x198], RZ ;  /* 0x0000660005067a10 */ /* 0x001fca0007ffe0ff */
[----:B------:R0:W-:Y:S01]  /*91940*/  @P1 STG.E.U16 [R16.64], R4 ;  /* 0x0000000410001986 */ /* 0x0001e2000c101506 */
[----:B------:R-:W-:Y:S02]  /*91950*/  ISETP.LT.AND P1, PT, R23, c[0x0][0x178], !P0 ;  /* 0x00005e0017007a0c */ /* 0x000fe40004721270 */
[----:B------:R-:W-:Y:S01]  /*91960*/  ISETP.LT.AND P0, PT, R29, c[0x0][0x178], !P0 ;  /* 0x00005e001d007a0c */ /* 0x000fe20004701270 */
[----:B------:R1:W-:Y:S01]  /*91970*/  @P6 STG.E.U16 [R18.64], R27 ;  /* 0x0000001b12006986 */ /* 0x0003e2000c101506 */
[----:B------:R-:W-:Y:S01]  /*91980*/  IADD3 R0, R6, c[0x0][0x198], RZ ;  /* 0x0000660006007a10 */ /* 0x000fe20007ffe0ff */
[----:B0-----:R-:W-:Y:S01]  /*91990*/  IMAD.WIDE R16, R5, 0x2, R24 ;  /* 0x0000000205107825 */ /* 0x001fe200078e0218 */
[----:B-1----:R-:W-:-:S03]  /*919a0*/  PRMT R18, R27, 0x7632, R18 ;  /* 0x000076321b127816 */ /* 0x002fc60000000012 */
[C---:B------:R-:W-:Y:S01]  /*919b0*/  IMAD.WIDE R4, R6.reuse, 0x2, R2 ;  /* 0x0000000206047825 */ /* 0x040fe200078e0202 */
[----:B------:R-:W-:Y:S01]  /*919c0*/  PRMT R19, R15, 0x7632, R19 ;  /* 0x000076320f137816 */ /* 0x000fe20000000013 */
[----:B------:R0:W-:Y:S02]  /*919d0*/  @P5 STG.E.U16 [R16.64], R15 ;  /* 0x0000000f10005986 */ /* 0x0001e4000c101506 */
[----:B------:R-:W-:Y:S02]  /*919e0*/  IMAD.WIDE R6, R6, 0x2, R24 ;  /* 0x0000000206067825 */ /* 0x000fe400078e0218 */
[----:B------:R-:W5:Y:S04]  /*919f0*/  LDL.LU R27, [R1+0xc0] ;  /* 0x0000c000011b7983 */ /* 0x000f680000300800 */
[----:B------:R-:W-:Y:S04]  /*91a00*/  @P1 STG.E.U16 [R4.64], R18 ;  /* 0x0000001204001986 */ /* 0x000fe8000c101506 */
[----:B0-----:R-:W5:Y:S04]  /*91a10*/  LDL.LU R15, [R1+0x70] ;  /* 0x00007000010f7983 */ /* 0x001f680000300800 */
[----:B------:R0:W-:Y:S01]  /*91a20*/  @P0 STG.E.U16 [R6.64], R19 ;  /* 0x0000001306000986 */ /* 0x0001e2000c101506 */
[----:B----4-:R-:W-:-:S03]  /*91a30*/  ISETP.GE.AND P5, PT, R14, c[0x0][0x17c], PT ;  /* 0x00005f000e007a0c */ /* 0x010fc60003fa6270 */
[----:B------:R-:W4:Y:S01]  /*91a40*/  LDL.LU R14, [R1+0x1f08] ;  /* 0x001f0800010e7983 */ /* 0x000f220000300800 */
[----:B---3--:R-:W-:-:S03]  /*91a50*/  ISETP.GE.AND P1, PT, R8, c[0x0][0x17c], PT ;  /* 0x00005f0008007a0c */ /* 0x008fc60003f26270 */
[----:B------:R-:W3:Y:S04]  /*91a60*/  LDL.LU R8, [R1+0x1f04] ;  /* 0x001f040001087983 */ /* 0x000ee80000300800 */
[----:B0-----:R-:W3:Y:S01]  /*91a70*/  LDL.LU R7, [R1+0xb0] ;  /* 0x0000b00001077983 */ /* 0x001ee20000300800 */
[----:B------:R-:W-:Y:S02]  /*91a80*/  ISETP.LT.AND P6, PT, R23, c[0x0][0x178], !P4 ;  /* 0x00005e0017007a0c */ /* 0x000fe400067c1270 */
[----:B------:R-:W-:Y:S01]  /*91a90*/  ISETP.LT.AND P4, PT, R29, c[0x0][0x178], !P4 ;  /* 0x00005e001d007a0c */ /* 0x000fe20006781270 */
[C---:B------:R-:W-:Y:S01]  /*91aa0*/  IMAD.WIDE R16, R0.reuse, 0x2, R2 ;  /* 0x0000000200107825 */ /* 0x040fe200078e0202 */
[----:B------:R-:W-:Y:S02]  /*91ab0*/  ISETP.LT.AND P0, PT, R23, c[0x0][0x178], !P3 ;  /* 0x00005e0017007a0c */ /* 0x000fe40005f01270 */
[C---:B------:R-:W-:Y:S01]  /*91ac0*/  IADD3 R6, R0.reuse, c[0x0][0x198], RZ ;  /* 0x0000660000067a10 */ /* 0x040fe20007ffe0ff */
[----:B------:R-:W-:Y:S01]  /*91ad0*/  IMAD.WIDE R4, R0, 0x2, R24 ;  /* 0x0000000200047825 */ /* 0x000fe200078e0218 */
[----:B--2---:R-:W-:-:S02]  /*91ae0*/  PRMT R19, R26, 0x7632, R19 ;  /* 0x000076321a137816 */ /* 0x004fc40000000013 */
[----:B------:R-:W-:-:S03]  /*91af0*/  ISETP.LT.AND P3, PT, R29, c[0x0][0x178], !P3 ;  /* 0x00005e001d007a0c */ /* 0x000fc60005f61270 */
[----:B---3--:R-:W-:Y:S01]  /*91b00*/  @P6 STG.E.U16 [R16.64], R7 ;  /* 0x0000000710006986 */ /* 0x008fe2000c101506 */
[----:B------:R-:W-:-:S03]  /*91b10*/  PRMT R18, R7, 0x7632, R18 ;  /* 0x0000763207127816 */ /* 0x000fc60000000012 */
[----:B------:R0:W-:Y:S01]  /*91b20*/  @P4 STG.E.U16 [R4.64], R26 ;  /* 0x0000001a04004986 */ /* 0x0001e2000c101506 */
[----:B----4-:R-:W-:Y:S01]  /*91b30*/  ISETP.GE.AND P4, PT, R14, c[0x0][0x17c], PT ;  /* 0x00005f000e007a0c */ /* 0x010fe20003f86270 */
[----:B0-----:R-:W-:Y:S02]  /*91b40*/  IMAD.WIDE R4, R6, 0x2, R2 ;  /* 0x0000000206047825 */ /* 0x001fe400078e0202 */
[----:B------:R-:W2:Y:S04]  /*91b50*/  LDL.LU R26, [R1+0x20] ;  /* 0x00002000011a7983 */ /* 0x000ea80000300800 */
[----:B------:R0:W-:Y:S01]  /*91b60*/  @P0 STG.E.U16 [R4.64], R18 ;  /* 0x0000001204000986 */ /* 0x0001e2000c101506 */
[----:B------:R-:W-:-:S03]  /*91b70*/  ISETP.GE.AND P0, PT, R8, c[0x0][0x17c], PT ;  /* 0x00005f0008007a0c */ /* 0x000fc60003f06270 */
[----:B------:R-:W3:Y:S04]  /*91b80*/  LDL.LU R14, [R1+0x1f10] ;  /* 0x001f1000010e7983 */ /* 0x000ee80000300800 */
[----:B------:R-:W4:Y:S01]  /*91b90*/  LDL.LU R8, [R1+0x1f0c] ;  /* 0x001f0c0001087983 */ /* 0x000f220000300800 */
[----:B------:R-:W-:Y:S02]  /*91ba0*/  ISETP.LT.AND P6, PT, R23, c[0x0][0x178], !P2 ;  /* 0x00005e0017007a0c */ /* 0x000fe400057c1270 */
[C---:B------:R-:W-:Y:S01]  /*91bb0*/  IADD3 R0, R6.reuse, c[0x0][0x198], RZ ;  /* 0x0000660006007a10 */ /* 0x040fe20007ffe0ff */
[----:B------:R-:W-:Y:S01]  /*91bc0*/  IMAD.WIDE R6, R6, 0x2, R24 ;  /* 0x0000000206067825 */ /* 0x000fe200078e0218 */
[----:B------:R-:W-:-:S04]  /*91bd0*/  ISETP.LT.AND P2, PT, R29, c[0x0][0x178], !P2 ;  /* 0x00005e001d007a0c */ /* 0x000fc80005741270 */
[----:B------:R1:W-:Y:S01]  /*91be0*/  @P3 STG.E.U16 [R6.64], R19 ;  /* 0x0000001306003986 */ /* 0x0003e2000c101506 */
[----:B------:R-:W-:Y:S01]  /*91bf0*/  ISETP.LT.AND P3, PT, R23, c[0x0][0x178], !P5 ;  /* 0x00005e0017007a0c */ /* 0x000fe20006f61270 */
[----:B------:R-:W-:Y:S01]  /*91c00*/  IMAD.WIDE R16, R0, 0x2, R2 ;  /* 0x0000000200107825 */ /* 0x000fe200078e0202 */
[----:B------:R-:W-:-:S03]  /*91c10*/  ISETP.LT.AND P5, PT, R29, c[0x0][0x178], !P5 ;  /* 0x00005e001d007a0c */ /* 0x000fc60006fa1270 */
[C---:B0-----:R-:W-:Y:S01]  /*91c20*/  IMAD.WIDE R4, R0.reuse, 0x2, R24 ;  /* 0x0000000200047825 */ /* 0x041fe200078e0218 */
[----:B-----5:R0:W-:Y:S01]  /*91c30*/  @P6 STG.E.U16 [R16.64], R27 ;  /* 0x0000001b10006986 */ /* 0x0201e2000c101506 */
[----:B-1----:R-:W-:-:S03]  /*91c40*/  IADD3 R6, R0, c[0x0][0x198], RZ ;  /* 0x0000660000067a10 */ /* 0x002fc60007ffe0ff */
[----:B------:R1:W-:Y:S01]  /*91c50*/  @P2 STG.E.U16 [R4.64], R15 ;  /* 0x0000000f04002986 */ /* 0x0003e2000c101506 */
[----:B------:R-:W-:Y:S02]  /*91c60*/  PRMT R18, R27, 0x7632, R18 ;  /* 0x000076321b127816 */ /* 0x000fe40000000012 */
[C---:B------:R-:W-:Y:S02]  /*91c70*/  IADD3 R0, R6.reuse, c[0x0][0x198], RZ ;  /* 0x0000660006007a10 */ /* 0x040fe40007ffe0ff */
[----:B------:R-:W-:Y:S01]  /*91c80*/  PRMT R19, R15, 0x7632, R19 ;  /* 0x000076320f137816 */ /* 0x000fe20000000013 */
[----:B0-----:R-:W5:Y:S01]  /*91c90*/  LDL.LU R27, [R1+0x100] ;  /* 0x00010000011b7983 */ /* 0x001f620000300800 */
[----:B-1----:R-:W-:-:S03]  /*91ca0*/  IMAD.WIDE R4, R6, 0x2, R2 ;  /* 0x0000000206047825 */ /* 0x002fc600078e0202 */
        /* <DEDUP_REMOVED lines=20> */
[----:B------:R-:W-:Y:S01]  /*91df0*/  ISETP.GE.AND P1, PT, R14, c[0x0][0x17c], PT ;  /* 0x00005f000e007a0c */ /* 0x000fe20003f26270 */
[----:B0-----:R-:W-:Y:S02]  /*91e00*/  IMAD.WIDE R4, R6, 0x2, R2 ;  /* 0x0000000206047825 */ /* 0x001fe400078e0202 */
[----:B------:R-:W2:Y:S04]  /*91e10*/  LDL.LU R26, [R1+0x110] ;  /* 0x00011000011a7983 */ /* 0x000ea80000300800 */
[----:B------:R0:W-:Y:S01]  /*91e20*/  @P5 STG.E.U16 [R4.64], R18 ;  /* 0x0000001204005986 */ /* 0x0001e2000c101506 */
[----:B----4-:R-:W-:-:S03]  /*91e30*/  ISETP.GE.AND P5, PT, R8, c[0x0][0x17c], PT ;  /* 0x00005f0008007a0c */ /* 0x010fc60003fa6270 */
        /* <DEDUP_REMOVED lines=255> */
[----:B------:R-:W-:Y:S02]  /*92e30*/  ISETP.LT.AND P4, PT, R29, c[0x0][0x178], !P4 ;  /* 0x00005e001d007a0c */ /* 0x000fe40006781270 */
[----:B------:R-:W-:Y:S01]  /*92e40*/  IADD3 R18, R6, c[0x0][0x198], RZ ;  /* 0x0000660006127a10 */ /* 0x000fe20007ffe0ff */
        /* <DEDUP_REMOVED lines=17> */
[----:B-----5:R0:W-:Y:S01]  /*92f60*/  @P6 STG.E.U16 [R16.64], R27 ;  /* 0x0000001b10006986 */ /* 0x0201e2000c101506 */
[----:B-1----:R-:W-:-:S03]  /*92f70*/  IADD3 R6, R18, c[0x0][0x198], RZ ;  /* 0x0000660012067a10 */ /* 0x002fc60007ffe0ff */
[----:B------:R1:W-:Y:S01]  /*92f80*/  @P0 STG.E.U16 [R4.64], R15 ;  /* 0x0000000f04000986 */ /* 0x0003e2000c101506 */
[----:B------:R-:W-:Y:S02]  /*92f90*/  PRMT R18, R27, 0x7632, R18 ;  /* 0x000076321b127816 */ /* 0x000fe40000000012 */
[----:B------:R-:W-:Y:S01]  /*92fa0*/  PRMT R19, R15, 0x7632, R19 ;  /* 0x000076320f137816 */ /* 0x000fe20000000013 */
[----:B0-----:R-:W5:Y:S01]  /*92fb0*/  LDL.LU R27, [R1+0xc8] ;  /* 0x0000c800011b7983 */ /* 0x001f620000300800 */
[----:B-1----:R-:W-:-:S03]  /*92fc0*/  IMAD.WIDE R4, R6, 0x2, R2 ;  /* 0x0000000206047825 */ /* 0x002fc600078e0202 */
[----:B------:R-:W5:Y:S04]  /*92fd0*/  LDL.LU R15, [R1+0x78] ;  /* 0x00007800010f7983 */ /* 0x000f680000300800 */
[----:B------:R0:W-:Y:S04]  /*92fe0*/  @P4 STG.E.U16 [R4.64], R18 ;  /* 0x0000001204004986 */ /* 0x0001e8000c101506 */
[----:B0-----:R-:W5:Y:S01]  /*92ff0*/  LDL.LU R18, [R1+0xb8] ;  /* 0x0000b80001127983 */ /* 0x001f620000300800 */
        /* <DEDUP_REMOVED lines=15> */
[----:B-----5:R-:W-:Y:S01]  /*930f0*/  @P6 STG.E.U16 [R16.64], R18 ;  /* 0x0000001210006986 */ /* 0x020fe2000c101506 */
[----:B------:R-:W-:-:S03]  /*93100*/  PRMT R0, R18, 0x7632, R0 ;  /* 0x0000763212007816 */ /* 0x000fc60000000000 */
[----:B------:R0:W-:Y:S02]  /*93110*/  @P3 STG.E.U16 [R4.64], R26 ;  /* 0x0000001a04003986 */ /* 0x0001e4000c101506 */
[----:B0-----:R-:W-:Y:S02]  /*93120*/  IMAD.WIDE R4, R6, 0x2, R2 ;  /* 0x0000000206047825 */ /* 0x001fe400078e0202 */
[----:B------:R-:W2:Y:S04]  /*93130*/  LDL.LU R26, [R1+0x28] ;  /* 0x00002800011a7983 */ /* 0x000ea80000300800 */
        /* <DEDUP_REMOVED lines=15> */
[----:B------:R0:W-:Y:S04]  /*93230*/  @P6 STG.E.U16 [R16.64], R27 ;  /* 0x0000001b10006986 */ /* 0x0001e8000c101506 */
[----:B------:R5:W-:Y:S01]  /*93240*/  @P5 STG.E.U16 [R4.64], R15 ;  /* 0x0000000f04005986 */ /* 0x000be2000c101506 */
[----:B-1----:R-:W-:Y:S02]  /*93250*/  IADD3 R6, R18, c[0x0][0x198], RZ ;  /* 0x0000660012067a10 */ /* 0x002fe40007ffe0ff */
[----:B------:R-:W-:-:S02]  /*93260*/  PRMT R18, R27, 0x7632, R18 ;  /* 0x000076321b127816 */ /* 0x000fc40000000012 */
[C---:B------:R-:W-:Y:S01]  /*93270*/  IADD3 R0, R6.reuse, c[0x0][0x198], RZ ;  /* 0x0000660006007a10 */ /* 0x040fe20007ffe0ff */
[----:B0-----:R-:W2:Y:S01]  /*93280*/  LDL.LU R27, [R1+0x108] ;  /* 0x00010800011b7983 */ /* 0x001ea20000300800 */
[----:B------:R-:W-:Y:S01]  /*93290*/  PRMT R19, R15, 0x7632, R19 ;  /* 0x000076320f137816 */ /* 0x000fe20000000013 */
[C---:B-----5:R-:W-:Y:S02]  /*932a0*/  IMAD.WIDE R4, R6.reuse, 0x2, R2 ;  /* 0x0000000206047825 */ /* 0x060fe400078e0202 */
[----:B------:R-:W5:Y:S02]  /*932b0*/  LDL.LU R15, [R1+0xe8] ;  /* 0x0000e800010f7983 */ /* 0x000f640000300800 */
[----:B------:R-:W-:Y:S02]  /*932c0*/  IMAD.WIDE R6, R6, 0x2, R24 ;  /* 0x0000000206067825 */ /* 0x000fe400078e0218 */
        /* <DEDUP_REMOVED lines=34> */
[----:B------:R0:W-:Y:S01]  /*934f0*/  @P6 STG.E.U16 [R16.64], R27 ;  /* 0x0000001b10006986 */ /* 0x0001e2000c101506 */
[----:B-1----:R-:W-:-:S03]  /*93500*/  IADD3 R6, R0, c[0x0][0x198], RZ ;  /* 0x0000660000067a10 */ /* 0x002fc60007ffe0ff */
[----:B-----5:R1:W-:Y:S01]  /*93510*/  @P2 STG.E.U16 [R4.64], R15 ;  /* 0x0000000f04002986 */ /* 0x0203e2000c101506 */
[----:B------:R-:W-:Y:S02]  /*93520*/  PRMT R18, R27, 0x7632, R18 ;  /* 0x000076321b127816 */ /* 0x000fe40000000012 */
[C---:B------:R-:W-:Y:S02]  /*93530*/  IADD3 R0, R6.reuse, c[0x0][0x198], RZ ;  /* 0x0000660006007a10 */ /* 0x040fe40007ffe0ff */
[----:B------:R-:W-:Y:S01]  /*93540*/  PRMT R19, R15, 0x7632, R19 ;  /* 0x000076320f137816 */ /* 0x000fe20000000013 */
[----:B0-----:R-:W5:Y:S01]  /*93550*/  LDL.LU R27, [R1+0x438] ;  /* 0x00043800011b7983 */ /* 0x001f620000300800 */
[----:B-1----:R-:W-:-:S04]  /*93560*/  IMAD.WIDE R4, R6, 0x2, R2 ;  /* 0x0000000206047825 */ /* 0x002fc800078e0202 */
[----:B------:R-:W-:Y:S01]  /*93570*/  IMAD.WIDE R6, R6, 0x2, R24 ;  /* 0x0000000206067825 */ /* 0x000fe200078e0218 */
[----:B------:R-:W-:Y:S04]  /*93580*/  @P3 STG.E.U16 [R4.64], R18 ;  /* 0x0000001204003986 */ /* 0x000fe8000c101506 */
[----:B------:R0:W-:Y:S01]  /*93590*/  @P5 STG.E.U16 [R6.64], R19 ;  /* 0x0000001306005986 */ /* 0x0001e2000c101506 */
[----:B---3--:R-:W-:-:S03]  /*935a0*/  ISETP.GE.AND P2, PT, R14, c[0x0][0x17c], PT ;  /* 0x00005f000e007a0c */ /* 0x008fc60003f46270 */
[----:B------:R-:W3:Y:S01]  /*935b0*/  LDL.LU R14, [R1+0x128] ;  /* 0x00012800010e7983 */ /* 0x000ee20000300800 */
[----:B----4-:R-:W-:-:S03]  /*935c0*/  ISETP.GE.AND P3, PT, R8, c[0x0][0x17c], PT ;  /* 0x00005f0008007a0c */ /* 0x010fc60003f66270 */
[----:B------:R-:W4:Y:S04]  /*935d0*/  LDL.LU R15, [R1+0x1fa8] ;  /* 0x001fa800010f7983 */ /* 0x000f280000300800 */
[----:B------:R-:W3:Y:S04]  /*935e0*/  LDL.LU R8, [R1+0x1fa4] ;  /* 0x001fa40001087983 */ /* 0x000ee80000300800 */
[----:B0-----:R-:W3:Y:S01]  /*935f0*/  LDL.LU R7, [R1+0x428] ;  /* 0x0004280001077983 */ /* 0x001ee20000300800 */
[----:B------:R-:W-:Y:S02]  /*93600*/  ISETP.LT.AND P6, PT, R23, c[0x0][0x178], !P1 ;  /* 0x00005e0017007a0c */ /* 0x000fe40004fc1270 */
[----:B------:R-:W-:Y:S01]  /*93610*/  ISETP.LT.AND P1, PT, R29, c[0x0][0x178], !P1 ;  /* 0x00005e001d007a0c */ /* 0x000fe20004f21270 */
[----:B------:R-:W-:Y:S01]  /*93620*/  IMAD.WIDE R16, R0, 0x2, R2 ;  /* 0x0000000200107825 */ /* 0x000fe200078e0202 */
[----:B------:R-:W-:-:S02]  /*93630*/  ISETP.LT.AND P5, PT, R23, c[0x0][0x178], !P4 ;  /* 0x00005e0017007a0c */ /* 0x000fc400067a1270 */
[C---:B------:R-:W-:Y:S01]  /*93640*/  IADD3 R6, R0.reuse, c[0x0][0x198], RZ ;  /* 0x0000660000067a10 */ /* 0x040fe20007ffe0ff */
[----:B------:R-:W-:Y:S01]  /*93650*/  IMAD.WIDE R4, R0, 0x2, R24 ;  /* 0x0000000200047825 */ /* 0x000fe200078e0218 */
[----:B--2---:R-:W-:Y:S02]  /*93660*/  PRMT R19, R26, 0x7632, R19 ;  /* 0x000076321a137816 */ /* 0x004fe40000000013 */
[----:B------:R-:W-:-:S03]  /*93670*/  ISETP.LT.AND P4, PT, R29, c[0x0][0x178], !P4 ;  /* 0x00005e001d007a0c */ /* 0x000fc60006781270 */
[----:B---3--:R-:W-:Y:S01]  /*93680*/  @P6 STG.E.U16 [R16.64], R7 ;  /* 0x0000000710006986 */ /* 0x008fe2000c101506 */
[----:B------:R-:W-:-:S03]  /*93690*/  PRMT R18, R7, 0x7632, R18 ;  /* 0x0000763207127816 */ /* 0x000fc60000000012 */
[----:B------:R0:W-:Y:S01]  /*936a0*/  @P1 STG.E.U16 [R4.64], R26 ;  /* 0x0000001a04001986 */ /* 0x0001e2000c101506 */
[----:B----4-:R-:W-:-:S03]  /*936b0*/  ISETP.GE.AND P1, PT, R15, c[0x0][0x17c], PT ;  /* 0x00005f000f007a0c */ /* 0x010fc60003f26270 */
[----:B------:R-:W2:Y:S01]  /*936c0*/  LDL.LU R15, [R1+0x138] ;  /* 0x00013800010f7983 */ /* 0x000ea20000300800 */
[----:B0-----:R-:W-:-:S03]  /*936d0*/  IMAD.WIDE R4, R6, 0x2, R2 ;  /* 0x0000000206047825 */ /* 0x001fc600078e0202 */
[----:B------:R-:W3:Y:S04]  /*936e0*/  LDL.LU R26, [R1+0x1fb0] ;  /* 0x001fb000011a7983 */ /* 0x000ee80000300800 */
[----:B------:R0:W-:Y:S01]  /*936f0*/  @P5 STG.E.U16 [R4.64], R18 ;  /* 0x0000001204005986 */ /* 0x0001e2000c101506 */
[----:B------:R-:W-:-:S03]  /*93700*/  ISETP.GE.AND P5, PT, R8, c[0x0][0x17c], PT ;  /* 0x00005f0008007a0c */ /* 0x000fc60003fa6270 */
        /* <DEDUP_REMOVED lines=14> */
[----:B------:R-:W-:Y:S02]  /*937f0*/  IADD3 R0, R6, c[0x0][0x198], RZ ;  /* 0x0000660006007a10 */ /* 0x000fe40007ffe0ff */
        /* <DEDUP_REMOVED lines=22> */
[----:B------:R0:W-:Y:S02]  /*93960*/  @P3 STG.E.U16 [R4.64], R15 ;  /* 0x0000000f04003986 */ /* 0x0001e4000c101506 */
[----:B0-----:R-:W-:Y:S02]  /*93970*/  IMAD.WIDE R4, R6, 0x2, R2 ;  /* 0x0000000206047825 */ /* 0x001fe400078e0202 */
[----:B------:R-:W2:Y:S04]  /*93980*/  LDL.LU R15, [R1+0x1fbc] ;  /* 0x001fbc00010f7983 */ /* 0x000ea80000300800 */
[----:B------:R0:W-:Y:S01]  /*93990*/  @P2 STG.E.U16 [R4.64], R18 ;  /* 0x0000001204002986 */ /* 0x0001e2000c101506 */
[----:B----4-:R-:W-:-:S03]  /*939a0*/  ISETP.GE.AND P2, PT, R8, c[0x0][0x17c], PT ;  /* 0x00005f0008007a0c */ /* 0x010fc60003f46270 */
[----:B------:R-:W3:Y:S01]  /*939b0*/  LDL.LU R8, [R1+0x1fc0] ;  /* 0x001fc00001087983 */ /* 0x000ee20000300800 */
        /* <DEDUP_REMOVED lines=9> */
[----:B-----5:R-:W-:Y:S01]  /*93a50*/  @P6 STG.E.U16 [R16.64], R27 ;  /* 0x0000001b10006986 */ /* 0x020fe2000c101506 */
[----:B-1----:R-:W-:-:S03]  /*93a60*/  IADD3 R6, R0, c[0x0][0x198], RZ ;  /* 0x0000660000067a10 */ /* 0x002fc60007ffe0ff */
[----:B------:R0:W-:Y:S01]  /*93a70*/  @P5 STG.E.U16 [R4.64], R14 ;  /* 0x0000000e04005986 */ /* 0x0001e2000c101506 */
[----:B------:R-:W-:Y:S02]  /*93a80*/  PRMT R18, R27, 0x7632, R18 ;  /* 0x000076321b127816 */ /* 0x000fe40000000012 */
[----:B------:R-:W-:Y:S02]  /*93a90*/  IADD3 R0, R6, c[0x0][0x198], RZ ;  /* 0x0000660006007a10 */ /* 0x000fe40007ffe0ff */
[----:B------:R-:W-:Y:S02]  /*93aa0*/  ISETP.GE.AND P3, PT, R26, c[0x0][0x17c], PT ;  /* 0x00005f001a007a0c */ /* 0x000fe40003f66270 */
[----:B------:R-:W-:Y:S01]  /*93ab0*/  PRMT R19, R14, 0x7632, R19 ;  /* 0x000076320e137816 */ /* 0x000fe20000000013 */
[----:B------:R-:W4:Y:S01]  /*93ac0*/  LDL.LU R26, [R1+0x9c] ;  /* 0x00009c00011a7983 */ /* 0x000f220000300800 */
[----:B0-----:R-:W-:-:S04]  /*93ad0*/  IMAD.WIDE R4, R6, 0x2, R2 ;  /* 0x0000000206047825 */ /* 0x001fc800078e0202 */
[----:B------:R-:W-:Y:S01]  /*93ae0*/  IMAD.WIDE R6, R6, 0x2, R24 ;  /* 0x0000000206067825 */ /* 0x000fe200078e0218 */
[----:B------:R-:W-:Y:S04]  /*93af0*/  @P1 STG.E.U16 [R4.64], R18 ;  /* 0x0000001204001986 */ /* 0x000fe8000c101506 */
[----:B------:R0:W-:Y:S01]  /*93b00*/  @P0 STG.E.U16 [R6.64], R19 ;  /* 0x0000001306000986 */ /* 0x0001e2000c101506 */
[----:B--2---:R-:W-:-:S03]  /*93b10*/  ISETP.GE.AND P5, PT, R15, c[0x0][0x17c], PT ;  /* 0x00005f000f007a0c */ /* 0x004fc60003fa6270 */
[----:B------:R-:W2:Y:S04]  /*93b20*/  LDL.LU R15, [R1+0xcc] ;  /* 0x0000cc00010f7983 */ /* 0x000ea80000300800 */
[----:B------:R-:W5:Y:S01]  /*93b30*/  LDL.LU R14, [R1+0x7c] ;  /* 0x00007c00010e7983 */ /* 0x000f620000300800 */
[----:B---3--:R-:W-:-:S03]  /*93b40*/  ISETP.GE.AND P1, PT, R8, c[0x0][0x17c], PT ;  /* 0x00005f0008007a0c */ /* 0x008fc60003f26270 */
[----:B------:R-:W3:Y:S04]  /*93b50*/  LDL.LU R27, [R1+0x1fc8] ;  /* 0x001fc800011b7983 */ /* 0x000ee80000300800 */
[----:B------:R-:W2:Y:S04]  /*93b60*/  LDL.LU R8, [R1+0x1fc4] ;  /* 0x001fc40001087983 */ /* 0x000ea80000300800 */
[----:B0-----:R-:W2:Y:S01]  /*93b70*/  LDL.LU R7, [R1+0xbc] ;  /* 0x0000bc0001077983 */ /* 0x001ea20000300800 */
[----:B------:R-:W-:Y:S02]  /*93b80*/  ISETP.LT.AND P6, PT, R23, c[0x0][0x178], !P4 ;  /* 0x00005e0017007a0c */ /* 0x000fe400067c1270 */
[----:B------:R-:W-:Y:S01]  /*93b90*/  ISETP.LT.AND P4, PT, R29, c[0x0][0x178], !P4 ;  /* 0x00005e001d007a0c */ /* 0x000fe20006781270 */
[----:B------:R-:W-:Y:S01]  /*93ba0*/  IMAD.WIDE R16, R0, 0x2, R2 ;  /* 0x0000000200107825 */ /* 0x000fe200078e0202 */
[----:B------:R-:W-:-:S03]  /*93bb0*/  ISETP.LT.AND P0, PT, R23, c[0x0][0x178], !P3 ;  /* 0x00005e0017007a0c */ /* 0x000fc60005f01270 */
[C---:B------:R-:W-:Y:S01]  /*93bc0*/  IMAD.WIDE R4, R0.reuse, 0x2, R24 ;  /* 0x0000000200047825 */ /* 0x040fe200078e0218 */
[----:B------:R-:W-:Y:S02]  /*93bd0*/  IADD3 R6, R0, c[0x0][0x198], RZ ;  /* 0x0000660000067a10 */ /* 0x000fe40007ffe0ff */
[----:B----4-:R-:W-:Y:S02]  /*93be0*/  PRMT R18, R26, 0x7632, R18 ;  /* 0x000076321a127816 */ /* 0x010fe40000000012 */
[----:B------:R-:W-:Y:S01]  /*93bf0*/  ISETP.LT.AND P3, PT, R29, c[0x0][0x178], !P3 ;  /* 0x00005e001d007a0c */ /* 0x000fe20005f61270 */
[----:B--2---:R-:W-:Y:S04]  /*93c00*/  @P6 STG.E.U16 [R16.64], R7 ;  /* 0x0000000710006986 */ /* 0x004fe8000c101506 */
[----:B------:R0:W-:Y:S01]  /*93c10*/  @P4 STG.E.U16 [R4.64], R26 ;  /* 0x0000001a04004986 */ /* 0x0001e2000c101506 */
[----:B------:R-:W-:-:S03]  /*93c20*/  PRMT R0, R7, 0x7632, R0 ;  /* 0x0000763207007816 */ /* 0x000fc60000000000 */
[----:B0-----:R-:W2:Y:S01]  /*93c30*/  LDL.LU R26, [R1+0x1fcc] ;  /* 0x001fcc00011a7983 */ /* 0x001ea20000300800 */
[----:B------:R-:W-:-:S05]  /*93c40*/  IMAD.WIDE R4, R6, 0x2, R2 ;  /* 0x0000000206047825 */ /* 0x000fca00078e0202 */
        /* <DEDUP_REMOVED lines=9> */
[C---:B------:R-:W-:Y:S01]  /*93ce0*/  IMAD.WIDE R16, R19.reuse, 0x2, R2 ;  /* 0x0000000213107825 */ /* 0x040fe200078e0202 */
[----:B0-----:R-:W-:-:S03]  /*93cf0*/  IADD3 R0, R19, c[0x0][0x198], RZ ;  /* 0x0000660013007a10 */ /* 0x001fc60007ffe0ff */
[----:B------:R-:W-:Y:S01]  /*93d00*/  IMAD.WIDE R4, R19, 0x2, R24 ;  /* 0x0000000213047825 */ /* 0x000fe200078e0218 */
[----:B------:R-:W-:Y:S01]  /*93d10*/  @P6 STG.E.U16 [R16.64], R15 ;  /* 0x0000000f10006986 */ /* 0x000fe2000c101506 */
[----:B---3--:R-:W-:-:S03]  /*93d20*/  ISETP.GE.AND P4, PT, R27, c[0x0][0x17c], PT ;  /* 0x00005f001b007a0c */ /* 0x008fc60003f86270 */
[----:B-----5:R0:W-:Y:S01]  /*93d30*/  @P2 STG.E.U16 [R4.64], R14 ;  /* 0x0000000e04002986 */ /* 0x0201e2000c101506 */
[----:B-1----:R-:W-:-:S03]  /*93d40*/  IMAD.WIDE R6, R0, 0x2, R2 ;  /* 0x0000000200067825 */ /* 0x002fc600078e0202 */
[----:B------:R-:W3:Y:S01]  /*93d50*/  LDL.LU R27, [R1+0x2c] ;  /* 0x00002c00011b7983 */ /* 0x000ee20000300800 */
[----:B0-----:R-:W-:-:S05]  /*93d60*/  PRMT R5, R15, 0x7632, R5 ;  /* 0x000076320f057816 */ /* 0x001fca0000000005 */
[----:B------:R0:W-:Y:S01]  /*93d70*/  @P3 STG.E.U16 [R6.64], R5 ;  /* 0x0000000506003986 */ /* 0x0001e2000c101506 */
[----:B------:R-:W-:Y:S02]  /*93d80*/  PRMT R20, R14, 0x7632, R20 ;  /* 0x000076320e147816 */ /* 0x000fe40000000014 */
[----:B--2---:R-:W-:Y:S02]  /*93d90*/  ISETP.GE.AND P2, PT, R26, c[0x0][0x17c], PT ;  /* 0x00005f001a007a0c */ /* 0x004fe40003f46270 */
[----:B------:R-:W2:Y:S04]  /*93da0*/  LDL.LU R26, [R1+0x10c] ;  /* 0x00010c00011a7983 */ /* 0x000ea80000300800 */
[----:B------:R-:W5:Y:S04]  /*93db0*/  LDL.LU R15, [R1+0xec] ;  /* 0x0000ec00010f7983 */ /* 0x000f680000300800 */
[----:B0-----:R-:W2:Y:S01]  /*93dc0*/  LDL.LU R5, [R1+0xfc] ;  /* 0x0000fc0001057983 */ /* 0x001ea20000300800 */
[----:B----4-:R-:W-:-:S03]  /*93dd0*/  ISETP.GE.AND P3, PT, R8, c[0x0][0x17c], PT ;  /* 0x00005f0008007a0c */ /* 0x010fc60003f66270 */
[----:B------:R-:W4:Y:S04]  /*93de0*/  LDL.LU R14, [R1+0x1fd8] ;  /* 0x001fd800010e7983 */ /* 0x000f280000300800 */
[----:B------:R-:W5:Y:S01]  /*93df0*/  LDL.LU R8, [R1+0x1fd4] ;  /* 0x001fd40001087983 */ /* 0x000f620000300800 */
[----:B------:R-:W-:Y:S01]  /*93e00*/  ISETP.LT.AND P5, PT, R29, c[0x0][0x178], !P5 ;  /* 0x00005e001d007a0c */ /* 0x000fe20006fa1270 */
[C---:B------:R-:W-:Y:S01]  /*93e10*/  IMAD.WIDE R16, R0.reuse, 0x2, R24 ;  /* 0x0000000200107825 */ /* 0x040fe200078e0218 */
[----:B------:R-:W-:Y:S02]  /*93e20*/  ISETP.LT.AND P6, PT, R23, c[0x0][0x178], !P1 ;  /* 0x00005e0017007a0c */ /* 0x000fe40004fc1270 */
[----:B------:R-:W-:Y:S02]  /*93e30*/  ISETP.LT.AND P1, PT, R29, c[0x0][0x178], !P1 ;  /* 0x00005e001d007a0c */ /* 0x000fe40004f21270 */
[----:B------:R-:W-:-:S05]  /*93e40*/  IADD3 R4, R0, c[0x0][0x198], RZ ;  /* 0x0000660000047a10 */ /* 0x000fca0007ffe0ff */
[C---:B------:R-:W-:Y:S02]  /*93e50*/  IMAD.WIDE R18, R4.reuse, 0x2, R2 ;  /* 0x0000000204127825 */ /* 0x040fe400078e0202 */
[----:B------:R0:W-:Y:S01]  /*93e60*/  @P5 STG.E.U16 [R16.64], R20 ;  /* 0x0000001410005986 */ /* 0x0001e2000c101506 */
[----:B------:R-:W-:Y:S01]  /*93e70*/  ISETP.LT.AND P5, PT, R23, c[0x0][0x178], !P4 ;  /* 0x00005e0017007a0c */ /* 0x000fe200067a1270 */
[C---:B------:R-:W-:Y:S01]  /*93e80*/  IMAD.WIDE R6, R4.reuse, 0x2, R24 ;  /* 0x0000000204067825 */ /* 0x040fe200078e0218 */
[----:B0-----:R-:W-:Y:S02]  /*93e90*/  IADD3 R16, R4, c[0x0][0x198], RZ ;  /* 0x0000660004107a10 */ /* 0x001fe40007ffe0ff */
[----:B---3--:R-:W-:Y:S01]  /*93ea0*/  PRMT R4, R27, 0x7632, R4 ;  /* 0x000076321b047816 */ /* 0x008fe20000000004 */
[----:B--2---:R-:W-:Y:S01]  /*93eb0*/  @P6 STG.E.U16 [R18.64], R5 ;  /* 0x0000000512006986 */ /* 0x004fe2000c101506 */
[----:B------:R-:W-:-:S03]  /*93ec0*/  PRMT R0, R5, 0x7632, R0 ;  /* 0x0000763205007816 */ /* 0x000fc60000000000 */
[----:B------:R0:W-:Y:S01]  /*93ed0*/  @P1 STG.E.U16 [R6.64], R27 ;  /* 0x0000001b06001986 */ /* 0x0001e2000c101506 */
[----:B----4-:R-:W-:Y:S01]  /*93ee0*/  ISETP.GE.AND P1, PT, R14, c[0x0][0x17c], PT ;  /* 0x00005f000e007a0c */ /* 0x010fe20003f26270 */
[----:B0-----:R-:W-:Y:S02]  /*93ef0*/  IMAD.WIDE R6, R16, 0x2, R2 ;  /* 0x0000000210067825 */ /* 0x001fe400078e0202 */
[----:B------:R-:W2:Y:S04]  /*93f00*/  LDL.LU R27, [R1+0x42c] ;  /* 0x00042c00011b7983 */ /* 0x000ea80000300800 */
[----:B------:R-:W3:Y:S04]  /*93f10*/  LDL.LU R14, [R1+0x2268] ;  /* 0x00226800010e7983 */ /* 0x000ee80000300800 */
[----:B------:R0:W-:Y:S01]  /*93f20*/  @P5 STG.E.U16 [R6.64], R0 ;  /* 0x0000000006005986 */ /* 0x0001e2000c101506 */
[----:B-----5:R-:W-:-:S03]  /*93f30*/  ISETP.GE.AND P5, PT, R8, c[0x0][0x17c], PT ;  /* 0x00005f0008007a0c */ /* 0x020fc60003fa6270 */
[----:B0-----:R-:W4:Y:S04]  /*93f40*/  LDL.LU R0, [R1+0x1fdc] ;  /* 0x001fdc0001007983 */ /* 0x001f280000300800 */
[----:B------:R-:W5:Y:S01]  /*93f50*/  LDL.LU R8, [R1+0x1fe0] ;  /* 0x001fe00001087983 */ /* 0x000f620000300800 */
        /* <DEDUP_REMOVED lines=8> */
[C---:B------:R-:W-:Y:S02]  /*93fe0*/  IMAD.WIDE R6, R5.reuse, 0x2, R24 ;  /* 0x0000000205067825 */ /* 0x040fe400078e0218 */
[----:B------:R1:W-:Y:S01]  /*93ff0*/  @P6 STG.E.U16 [R18.64], R26 ;  /* 0x0000001a12006986 */ /* 0x0003e2000c101506 */
[----:B0-----:R-:W-:Y:S02]  /*94000*/  IADD3 R16, R5, c[0x0][0x198], RZ ;  /* 0x0000660005107a10 */ /* 0x001fe40007ffe0ff */
[----:B-1----:R-:W-:-:S03]  /*94010*/  PRMT R18, R26, 0x7632, R18 ;  /* 0x000076321a127816 */ /* 0x002fc60000000012 */
[----:B------:R-:W-:Y:S01]  /*94020*/  IMAD.WIDE R4, R16, 0x2, R2 ;  /* 0x0000000210047825 */ /* 0x000fe200078e0202 */
[----:B------:R-:W-:Y:S04]  /*94030*/  @P0 STG.E.U16 [R6.64], R15 ;  /* 0x0000000f06000986 */ /* 0x000fe8000c101506 */
[----:B------:R-:W3:Y:S04]  /*94040*/  LDL.LU R26, [R1+0x12c] ;  /* 0x00012c00011a7983 */ /* 0x000ee80000300800 */
[----:B------:R0:W-:Y:S01]  /*94050*/  @P4 STG.E.U16 [R4.64], R18 ;  /* 0x0000001204004986 */ /* 0x0001e2000c101506 */
[----:B------:R-:W-:-:S03]  /*94060*/  PRMT R19, R15, 0x7632, R19 ;  /* 0x000076320f137816 */ /* 0x000fc60000000013 */
[----:B0-----:R-:W3:Y:S04]  /*94070*/  LDL.LU R18, [R1+0x11c] ;  /* 0x00011c0001127983 */ /* 0x001ee80000300800 */
[----:B------:R-:W3:Y:S01]  /*94080*/  LDL.LU R15, [R1+0x1fe8] ;  /* 0x001fe800010f7983 */ /* 0x000ee20000300800 */
[----:B-----5:R-:W-:-:S03]  /*94090*/  ISETP.GE.AND P4, PT, R8, c[0x0][0x17c], PT ;  /* 0x00005f0008007a0c */ /* 0x020fc60003f86270 */
[----:B------:R-:W5:Y:S01]  /*940a0*/  LDL.LU R8, [R1+0x1fe4] ;  /* 0x001fe40001087983 */ /* 0x000f620000300800 */
[----:B------:R-:W-:Y:S02]  /*940b0*/  ISETP.LT.AND P2, PT, R29, c[0x0][0x178], !P2 ;  /* 0x00005e001d007a0c */ /* 0x000fe40005741270 */
[----:B------:R-:W-:Y:S02]  /*940c0*/  ISETP.LT.AND P6, PT, R23, c[0x0][0x178], !P3 ;  /* 0x00005e0017007a0c */ /* 0x000fe40005fc1270 */
[----:B----4-:R-:W-:Y:S02]  /*940d0*/  ISETP.GE.AND P0, PT, R0, c[0x0][0x17c], PT ;  /* 0x00005f0000007a0c */ /* 0x010fe40003f06270 */
[C---:B------:R-:W-:Y:S01]  /*940e0*/  IADD3 R0, R16.reuse, c[0x0][0x198], RZ ;  /* 0x0000660010007a10 */ /* 0x040fe20007ffe0ff */
[----:B------:R-:W-:Y:S01]  /*940f0*/  IMAD.WIDE R6, R16, 0x2, R24 ;  /* 0x0000000210067825 */ /* 0x000fe200078e0218 */
[----:B------:R-:W-:-:S03]  /*94100*/  ISETP.LT.AND P3, PT, R29, c[0x0][0x178], !P3 ;  /* 0x00005e001d007a0c */ /* 0x000fc60005f61270 */
[C---:B------:R-:W-:Y:S02]  /*94110*/  IMAD.WIDE R16, R0.reuse, 0x2, R2 ;  /* 0x0000000200107825 */ /* 0x040fe400078e0202 */
[----:B------:R0:W-:Y:S01]  /*94120*/  @P2 STG.E.U16 [R6.64], R19 ;  /* 0x0000001306002986 */ /* 0x0001e2000c101506 */
[----:B------:R-:W-:Y:S02]  /*94130*/  ISETP.LT.AND P2, PT, R23, c[0x0][0x178], !P1 ;  /* 0x00005e0017007a0c */ /* 0x000fe40004f41270 */
[----:B------:R-:W-:Y:S01]  /*94140*/  ISETP.LT.AND P1, PT, R29, c[0x0][0x178], !P1 ;  /* 0x00005e001d007a0c */ /* 0x000fe20004f21270 */
[----:B--2---:R1:W-:Y:S01]  /*94150*/  @P6 STG.E.U16 [R16.64], R27 ;  /* 0x0000001b10006986 */ /* 0x0043e2000c101506 */
[C---:B0-----:R-:W-:Y:S01]  /*94160*/  IMAD.WIDE R6, R0.reuse, 0x2, R24 ;  /* 0x0000000200067825 */ /* 0x041fe200078e0218 */
[----:B-1----:R-:W-:Y:S02]  /*94170*/  IADD3 R16, R0, c[0x0][0x198], RZ ;  /* 0x0000660000107a10 */ /* 0x002fe40007ffe0ff */
[----:B------:R-:W-:-:S02]  /*94180*/  PRMT R0, R27, 0x7632, R0 ;  /* 0x000076321b007816 */ /* 0x000fc40000000000 */
[----:B------:R-:W-:Y:S01]  /*94190*/  IADD3 R5, R16, c[0x0][0x198], RZ ;  /* 0x0000660010057a10 */ /* 0x000fe20007ffe0ff */
[----:B------:R-:W2:Y:S04]  /*941a0*/  LDL.LU R27, [R1+0x44c] ;  /* 0x00044c00011b7983 */ /* 0x000ea80000300800 */
[----:B---3--:R0:W-:Y:S01]  /*941b0*/  @P3 STG.E.U16 [R6.64], R18 ;  /* 0x0000001206003986 */ /* 0x0081e2000c101506 */
[----:B------:R-:W-:Y:S02]  /*941c0*/  PRMT R4, R18, 0x7632, R4 ;  /* 0x0000763212047816 */ /* 0x000fe40000000004 */
[----:B------:R-:W-:Y:S02]  /*941d0*/  ISETP.GE.AND P3, PT, R15, c[0x0][0x17c], PT ;  /* 0x00005f000f007a0c */ /* 0x000fe40003f66270 */
[----:B------:R-:W3:Y:S01]  /*941e0*/  LDL.LU R15, [R1+0x2264] ;  /* 0x00226400010f7983 */ /* 0x000ee20000300800 */
[----:B0-----:R-:W-:-:S04]  /*941f0*/  IMAD.WIDE R6, R16, 0x2, R2 ;  /* 0x0000000210067825 */ /* 0x001fc800078e0202 */
[----:B------:R-:W-:Y:S01]  /*94200*/  IMAD.WIDE R16, R16, 0x2, R24 ;  /* 0x0000000210107825 */ /* 0x000fe200078e0218 */
[----:B------:R0:W-:Y:S04]  /*94210*/  @P2 STG.E.U16 [R6.64], R0 ;  /* 0x0000000006002986 */ /* 0x0001e8000c101506 */
[----:B------:R1:W-:Y:S04]  /*94220*/  @P1 STG.E.U16 [R16.64], R4 ;  /* 0x0000000410001986 */ /* 0x0003e8000c101506 */
[----:B0-----:R-:W4:Y:S01]  /*94230*/  LDL.LU R0, [R1+0x1fec] ;  /* 0x001fec0001007983 */ /* 0x001f220000300800 */
[----:B-----5:R-:W-:-:S03]  /*94240*/  ISETP.GE.AND P2, PT, R8, c[0x0][0x17c], PT ;  /* 0x00005f0008007a0c */ /* 0x020fc60003f46270 */
[----:B------:R-:W5:Y:S04]  /*94250*/  LDL.LU R8, [R1+0x1ff0] ;  /* 0x001ff00001087983 */ /* 0x000f680000300800 */
[----:B-1----:R-:W2:Y:S01]  /*94260*/  LDL.LU R17, [R1+0x43c] ;  /* 0x00043c0001117983 */ /* 0x002ea20000300800 */
[----:B------:R-:W-:Y:S02]  /*94270*/  ISETP.LT.AND P6, PT, R23, c[0x0][0x178], !P5 ;  /* 0x00005e0017007a0c */ /* 0x000fe40006fc1270 */
[----:B------:R-:W-:Y:S02]  /*94280*/  ISETP.LT.AND P5, PT, R29, c[0x0][0x178], !P5 ;  /* 0x00005e001d007a0c */ /* 0x000fe40006fa1270 */
[----:B------:R-:W-:Y:S01]  /*94290*/  ISETP.LT.AND P1, PT, R23, c[0x0][0x178], !P0 ;  /* 0x00005e0017007a0c */ /* 0x000fe20004721270 */
[C---:B------:R-:W-:Y:S01]  /*942a0*/  IMAD.WIDE R18, R5.reuse, 0x2, R2 ;  /* 0x0000000205127825 */ /* 0x040fe200078e0202 */
[----:B------:R-:W-:-:S03]  /*942b0*/  IADD3 R16, R5, c[0x0][0x198], RZ ;  /* 0x0000660005107a10 */ /* 0x000fc60007ffe0ff */
[----:B------:R-:W-:-:S04]  /*942c0*/  IMAD.WIDE R6, R5, 0x2, R24 ;  /* 0x0000000205067825 */ /* 0x000fc800078e0218 */
[----:B------:R-:W-:Y:S01]  /*942d0*/  IMAD.WIDE R4, R16, 0x2, R2 ;  /* 0x0000000210047825 */ /* 0x000fe200078e0202 */
[----:B--2---:R0:W-:Y:S04]  /*942e0*/  @P6 STG.E.U16 [R18.64], R17 ;  /* 0x0000001112006986 */ /* 0x0041e8000c101506 */
[----:B------:R-:W-:Y:S01]  /*942f0*/  @P5 STG.E.U16 [R6.64], R26 ;  /* 0x0000001a06005986 */ /* 0x000fe2000c101506 */
[----:B0-----:R-:W-:-:S05]  /*94300*/  PRMT R18, R17, 0x7632, R18 ;  /* 0x0000763211127816 */ /* 0x001fca0000000012 */
[----:B------:R0:W-:Y:S01]  /*94310*/  @P1 STG.E.U16 [R4.64], R18 ;  /* 0x0000001204001986 */ /* 0x0001e2000c101506 */
[----:B------:R-:W-:-:S03]  /*94320*/  PRMT R19, R26, 0x7632, R19 ;  /* 0x000076321a137816 */ /* 0x000fc60000000013 */
[----:B0-----:R-:W2:Y:S01]  /*94330*/  LDL.LU R18, [R1+0x13c] ;  /* 0x00013c0001127983 */ /* 0x001ea20000300800 */
[----:B-----5:R-:W-:-:S03]  /*94340*/  ISETP.GE.AND P1, PT, R8, c[0x0][0x17c], PT ;  /* 0x00005f0008007a0c */ /* 0x020fc60003f26270 */
[----:B------:R-:W5:Y:S04]  /*94350*/  LDL.LU R26, [R1+0x1ff8] ;  /* 0x001ff800011a7983 */ /* 0x000f680000300800 */
[----:B------:R-:W3:Y:S01]  /*94360*/  LDL.LU R8, [R1+0x1ff4] ;  /* 0x001ff40001087983 */ /* 0x000ee20000300800 */
[----:B------:R-:W-:Y:S02]  /*94370*/  ISETP.LT.AND P0, PT, R29, c[0x0][0x178], !P0 ;  /* 0x00005e001d007a0c */ /* 0x000fe40004701270 */
[----:B------:R-:W-:Y:S02]  /*94380*/  ISETP.LT.AND P6, PT, R23, c[0x0][0x178], !P4 ;  /* 0x00005e0017007a0c */ /* 0x000fe400067c1270 */
[----:B----4-:R-:W-:Y:S02]  /*94390*/  ISETP.GE.AND P5, PT, R0, c[0x0][0x17c], PT ;  /* 0x00005f0000007a0c */ /* 0x010fe40003fa6270 */
[C---:B------:R-:W-:Y:S01]  /*943a0*/  IADD3 R0, R16.reuse, c[0x0][0x198], RZ ;  /* 0x0000660010007a10 */ /* 0x040fe20007ffe0ff */
[----:B------:R-:W-:Y:S01]  /*943b0*/  IMAD.WIDE R6, R16, 0x2, R24 ;  /* 0x0000000210067825 */ /* 0x000fe200078e0218 */
[----:B------:R-:W-:-:S03]  /*943c0*/  ISETP.LT.AND P4, PT, R29, c[0x0][0x178], !P4 ;  /* 0x00005e001d007a0c */ /* 0x000fc60006781270 */
[----:B------:R-:W-:Y:S02]  /*943d0*/  IMAD.WIDE R16, R0, 0x2, R2 ;  /* 0x0000000200107825 */ /* 0x000fe400078e0202 */
[----:B------:R0:W-:Y:S01]  /*943e0*/  @P0 STG.E.U16 [R6.64], R19 ;  /* 0x0000001306000986 */ /* 0x0001e2000c101506 */
[----:B------:R-:W-:-:S03]  /*943f0*/  ISETP.LT.AND P0, PT, R23, c[0x0][0x178], !P3 ;  /* 0x00005e0017007a0c */ /* 0x000fc60005f01270 */
[----:B------:R1:W-:Y:S01]  /*94400*/  @P6 STG.E.U16 [R16.64], R27 ;  /* 0x0000001b10006986 */ /* 0x0003e2000c101506 */
[C---:B0-----:R-:W-:Y:S01]  /*94410*/  IMAD.WIDE R6, R0.reuse, 0x2, R24 ;  /* 0x0000000200067825 */ /* 0x041fe200078e0218 */
[----:B-1----:R-:W-:Y:S02]  /*94420*/  IADD3 R16, R0, c[0x0][0x198], RZ ;  /* 0x0000660000107a10 */ /* 0x002fe40007ffe0ff */
[----:B------:R-:W-:Y:S02]  /*94430*/  PRMT R0, R27, 0x7632, R0 ;  /* 0x000076321b007816 */ /* 0x000fe40000000000 */
[----:B------:R-:W4:Y:S04]  /*94440*/  LDL.LU R27, [R1+0x1a0] ;  /* 0x0001a000011b7983 */ /* 0x000f280000300800 */
[----:B--2---:R0:W-:Y:S02]  /*94450*/  @P4 STG.E.U16 [R6.64], R18 ;  /* 0x0000001206004986 */ /* 0x0041e4000c101506 */
[----:B0-----:R-:W-:-:S05]  /*94460*/  IMAD.WIDE R6, R16, 0x2, R2 ;  /* 0x0000000210067825 */ /* 0x001fca00078e0202 */
[----:B------:R0:W-:Y:S01]  /*94470*/  @P0 STG.E.U16 [R6.64], R0 ;  /* 0x0000000006000986 */ /* 0x0001e2000c101506 */
[----:B-----5:R-:W-:Y:S02]  /*94480*/  ISETP.GE.AND P4, PT, R26, c[0x0][0x17c], PT ;  /* 0x00005f001a007a0c */ /* 0x020fe40003f86270 */
[----:B---3--:R-:W-:Y:S01]  /*94490*/  ISETP.GE.AND P0, PT, R8, c[0x0][0x17c], PT ;  /* 0x00005f0008007a0c */ /* 0x008fe20003f06270 */
[----:B0-----:R-:W2:Y:S04]  /*944a0*/  LDL.LU R0, [R1+0x190] ;  /* 0x0001900001007983 */ /* 0x001ea80000300800 */
[----:B------:R-:W3:Y:S04]  /*944b0*/  LDL.LU R7, [R1+0x160] ;  /* 0x0001600001077983 */ /* 0x000ee80000300800 */
[----:B------:R-:W5:Y:S04]  /*944c0*/  LDL.LU R26, [R1+0x2000] ;  /* 0x00200000011a7983 */ /* 0x000f680000300800 */
[----:B------:R-:W4:Y:S01]  /*944d0*/  LDL.LU R8, [R1+0x1ffc] ;  /* 0x001ffc0001087983 */ /* 0x000f220000300800 */
[----:B------:R-:W-:-:S02]  /*944e0*/  ISETP.LT.AND P3, PT, R29, c[0x0][0x178], !P3 ;  /* 0x00005e001d007a0c */ /* 0x000fc40005f61270 */
[C---:B------:R-:W-:Y:S01]  /*944f0*/  IADD3 R5, R16.reuse, c[0x0][0x198], RZ ;  /* 0x0000660010057a10 */ /* 0x040fe20007ffe0ff */
[----:B------:R-:W-:Y:S01]  /*94500*/  IMAD.WIDE R16, R16, 0x2, R24 ;  /* 0x0000000210107825 */ /* 0x000fe200078e0218 */
[----:B------:R-:W-:Y:S02]  /*94510*/  ISETP.LT.AND P6, PT, R23, c[0x0][0x178], !P2 ;  /* 0x00005e0017007a0c */ /* 0x000fe400057c1270 */
[----:B------:R-:W-:Y:S02]  /*94520*/  PRMT R4, R18, 0x7632, R4 ;  /* 0x0000763212047816 */ /* 0x000fe40000000004 */
[----:B------:R-:W-:Y:S01]  /*94530*/  ISETP.LT.AND P2, PT, R29, c[0x0][0x178], !P2 ;  /* 0x00005e001d007a0c */ /* 0x000fe20005741270 */
[----:B------:R-:W-:-:S04]  /*94540*/  IMAD.WIDE R18, R5, 0x2, R2 ;  /* 0x0000000205127825 */ /* 0x000fc800078e0202 */
[----:B------:R0:W-:Y:S01]  /*94550*/  @P3 STG.E.U16 [R16.64], R4 ;  /* 0x0000000410003986 */ /* 0x0001e2000c101506 */
[----:B------:R-:W-:Y:S02]  /*94560*/  ISETP.LT.AND P3, PT, R23, c[0x0][0x178], !P5 ;  /* 0x00005e0017007a0c */ /* 0x000fe40006f61270 */
[----:B------:R-:W-:Y:S02]  /*94570*/  ISETP.LT.AND P5, PT, R29, c[0x0][0x178], !P5 ;  /* 0x00005e001d007a0c */ /* 0x000fe40006fa1270 */
[C---:B------:R-:W-:Y:S01]  /*94580*/  IADD3 R6, R5.reuse, c[0x0][0x198], RZ ;  /* 0x0000660005067a10 */ /* 0x040fe20007ffe0ff */
[----:B0-----:R-:W-:-:S04]  /*94590*/  IMAD.WIDE R16, R5, 0x2, R24 ;  /* 0x0000000205107825 */ /* 0x001fc800078e0218 */
[----:B------:R-:W-:Y:S01]  /*945a0*/  IMAD.WIDE R4, R6, 0x2, R2 ;  /* 0x0000000206047825 */ /* 0x000fe200078e0202 */
[----:B--2---:R0:W-:Y:S04]  /*945b0*/  @P6 STG.E.U16 [R18.64], R0 ;  /* 0x0000000012006986 */ /* 0x0041e8000c101506 */
[----:B---3--:R1:W-:Y:S01]  /*945c0*/  @P2 STG.E.U16 [R16.64], R7 ;  /* 0x0000000710002986 */ /* 0x0083e2000c101506 */
[----:B0-----:R-:W-:Y:S02]  /*945d0*/  PRMT R18, R0, 0x7632, R18 ;  /* 0x0000763200127816 */ /* 0x001fe40000000012 */
[C---:B------:R-:W-:Y:S02]  /*945e0*/  IADD3 R0, R6.reuse, c[0x0][0x198], RZ ;  /* 0x0000660006007a10 */ /* 0x040fe40007ffe0ff */
[----:B------:R-:W-:Y:S01]  /*945f0*/  PRMT R19, R7, 0x7632, R19 ;  /* 0x0000763207137816 */ /* 0x000fe20000000013 */
[----:B-1----:R-:W-:Y:S01]  /*94600*/  IMAD.WIDE R6, R6, 0x2, R24 ;  /* 0x0000000206067825 */ /* 0x002fe200078e0218 */
[----:B------:R-:W-:Y:S01]  /*94610*/  @P3 STG.E.U16 [R4.64], R18 ;  /* 0x0000001204003986 */ /* 0x000fe2000c101506 */
[----:B----4-:R-:W-:-:S02]  /*94620*/  ISETP.GE.AND P3, PT, R8, c[0x0][0x17c], PT ;  /* 0x00005f0008007a0c */ /* 0x010fc40003f66270 */
[----:B-----5:R-:W-:Y:S01]  /*94630*/  ISETP.GE.AND P2, PT, R26, c[0x0][0x17c], PT ;  /* 0x00005f001a007a0c */ /* 0x020fe20003f46270 */
[----:B------:R-:W2:Y:S04]  /*94640*/  LDL.LU R8, [R1+0x2008] ;  /* 0x0020080001087983 */ /* 0x000ea80000300800 */
[----:B------:R-:W3:Y:S04]  /*94650*/  LDL.LU R26, [R1+0x2004] ;  /* 0x00200400011a7983 */ /* 0x000ee80000300800 */
[----:B------:R0:W-:Y:S04]  /*94660*/  @P5 STG.E.U16 [R6.64], R19 ;  /* 0x0000001306005986 */ /* 0x0001e8000c101506 */
[----:B0-----:R-:W4:Y:S01]  /*94670*/  LDL.LU R7, [R1+0x140] ;  /* 0x0001400001077983 */ /* 0x001f220000300800 */
[----:B------:R-:W-:-:S02]  /*94680*/  ISETP.LT.AND P6, PT, R23, c[0x0][0x178], !P1 ;  /* 0x00005e0017007a0c */ /* 0x000fc40004fc1270 */
[----:B------:R-:W-:Y:S01]  /*94690*/  ISETP.LT.AND P1, PT, R29, c[0x0][0x178], !P1 ;  /* 0x00005e001d007a0c */ /* 0x000fe20004f21270 */
[C---:B------:R-:W-:Y:S01]  /*946a0*/  IMAD.WIDE R16, R0.reuse, 0x2, R2 ;  /* 0x0000000200107825 */ /* 0x040fe200078e0202 */
[----:B------:R-:W-:Y:S02]  /*946b0*/  ISETP.LT.AND P5, PT, R23, c[0x0][0x178], !P4 ;  /* 0x00005e0017007a0c */ /* 0x000fe400067a1270 */
[----:B------:R-:W-:Y:S01]  /*946c0*/  ISETP.LT.AND P4, PT, R29, c[0x0][0x178], !P4 ;  /* 0x00005e001d007a0c */ /* 0x000fe20006781270 */
[C---:B------:R-:W-:Y:S01]  /*946d0*/  IMAD.WIDE R4, R0.reuse, 0x2, R24 ;  /* 0x0000000200047825 */ /* 0x040fe200078e0218 */
[----:B------:R-:W-:Y:S02]  /*946e0*/  IADD3 R6, R0, c[0x0][0x198], RZ ;  /* 0x0000660000067a10 */ /* 0x000fe40007ffe0ff */
[----:B------:R-:W-:-:S03]  /*946f0*/  PRMT R18, R27, 0x7632, R18 ;  /* 0x000076321b127816 */ /* 0x000fc60000000012 */
[----:B------:R0:W-:Y:S01]  /*94700*/  @P6 STG.E.U16 [R16.64], R27 ;  /* 0x0000001b10006986 */ /* 0x0001e2000c101506 */
[----:B------:R-:W-:-:S03]  /*94710*/  IADD3 R0, R6, c[0x0][0x198], RZ ;  /* 0x0000660006007a10 */ /* 0x000fc60007ffe0ff */
[----:B0-----:R-:W5:Y:S04]  /*94720*/  LDL.LU R27, [R1+0x1b0] ;  /* 0x0001b000011b7983 */ /* 0x001f680000300800 */
[----:B----4-:R0:W-:Y:S01]  /*94730*/  @P1 STG.E.U16 [R4.64], R7 ;  /* 0x0000000704001986 */ /* 0x0101e2000c101506 */
[----:B------:R-:W-:Y:S02]  /*94740*/  PRMT R19, R7, 0x7632, R19 ;  /* 0x0000763207137816 */ /* 0x000fe40000000013 */
[----:B--2---:R-:W-:Y:S02]  /*94750*/  ISETP.GE.AND P1, PT, R8, c[0x0][0x17c], PT ;  /* 0x00005f0008007a0c */ /* 0x004fe40003f26270 */
[----:B------:R-:W2:Y:S01]  /*94760*/  LDL.LU R8, [R1+0x2260] ;  /* 0x0022600001087983 */ /* 0x000ea20000300800 */
[----:B0-----:R-:W-:-:S04]  /*94770*/  IMAD.WIDE R4, R6, 0x2, R2 ;  /* 0x0000000206047825 */ /* 0x001fc800078e0202 */
[----:B------:R-:W-:Y:S01]  /*94780*/  IMAD.WIDE R6, R6, 0x2, R24 ;  /* 0x0000000206067825 */ /* 0x000fe200078e0218 */
[----:B------:R-:W-:Y:S01]  /*94790*/  @P5 STG.E.U16 [R4.64], R18 ;  /* 0x0000001204005986 */ /* 0x000fe2000c101506 */
[----:B---3--:R-:W-:-:S03]  /*947a0*/  ISETP.GE.AND P5, PT, R26, c[0x0][0x17c], PT ;  /* 0x00005f001a007a0c */ /* 0x008fc60003fa6270 */
[----:B------:R-:W3:Y:S04]  /*947b0*/  LDL.LU R26, [R1+0x2010] ;  /* 0x00201000011a7983 */ /* 0x000ee80000300800 */
[----:B------:R0:W-:Y:S04]  /*947c0*/  @P4 STG.E.U16 [R6.64], R19 ;  /* 0x0000001306004986 */ /* 0x0001e8000c101506 */
[----:B0-----:R-:W4:Y:S04]  /*947d0*/  LDL.LU R7, [R1+0x1c0] ;  /* 0x0001c00001077983 */ /* 0x001f280000300800 */
[----:B------:R-:W2:Y:S01]  /*947e0*/  LDL.LU R19, [R1+0x200c] ;  /* 0x00200c0001137983 */ /* 0x000ea20000300800 */
[----:B------:R-:W-:-:S02]  /*947f0*/  ISETP.LT.AND P6, PT, R23, c[0x0][0x178], !P0 ;  /* 0x00005e0017007a0c */ /* 0x000fc400047c1270 */
[----:B------:R-:W-:Y:S01]  /*94800*/  ISETP.LT.AND P0, PT, R29, c[0x0][0x178], !P0 ;  /* 0x00005e001d007a0c */ /* 0x000fe20004701270 */
[----:B------:R-:W-:Y:S01]  /*94810*/  IMAD.WIDE R16, R0, 0x2, R2 ;  /* 0x0000000200107825 */ /* 0x000fe200078e0202 */
[----:B------:R-:W-:-:S03]  /*94820*/  ISETP.LT.AND P4, PT, R23, c[0x0][0x178], !P2 ;  /* 0x00005e0017007a0c */ /* 0x000fc60005781270 */
[C---:B------:R-:W-:Y:S01]  /*94830*/  IMAD.WIDE R4, R0.reuse, 0x2, R24 ;  /* 0x0000000200047825 */ /* 0x040fe200078e0218 */
[----:B------:R-:W-:Y:S02]  /*94840*/  ISETP.LT.AND P2, PT, R29, c[0x0][0x178], !P2 ;  /* 0x00005e001d007a0c */ /* 0x000fe40005741270 */
[----:B------:R-:W-:-:S04]  /*94850*/  IADD3 R6, R0, c[0x0][0x198], RZ ;  /* 0x0000660000067a10 */ /* 0x000fc80007ffe0ff */
[----:B------:R-:W-:Y:S01]  /*94860*/  IADD3 R0, R6, c[0x0][0x198], RZ ;  /* 0x0000660006007a10 */ /* 0x000fe20007ffe0ff */
[----:B----4-:R-:W-:Y:S04]  /*94870*/  @P6 STG.E.U16 [R16.64], R7 ;  /* 0x0000000710006986 */ /* 0x010fe8000c101506 */
[----:B--2---:R0:W-:Y:S01]  /*94880*/  @P0 STG.E.U16 [R4.64], R8 ;  /* 0x0000000804000986 */ /* 0x0041e2000c101506 */
[----:B---3--:R-:W-:-:S03]  /*94890*/  ISETP.GE.AND P0, PT, R26, c[0x0][0x17c], PT ;  /* 0x00005f001a007a0c */ /* 0x008fc60003f06270 */
[----:B------:R-:W2:Y:S01]  /*948a0*/  LDL.LU R26, [R1+0x150] ;  /* 0x00015000011a7983 */ /* 0x000ea20000300800 */
[----:B0-----:R-:W-:Y:S01]  /*948b0*/  PRMT R8, R7, 0x7632, R8 ;  /* 0x0000763207087816 */ /* 0x001fe20000000008 */
[----:B------:R-:W-:-:S03]  /*948c0*/  IMAD.WIDE R4, R6, 0x2, R2 ;  /* 0x0000000206047825 */ /* 0x000fc600078e0202 */
[----:B------:R-:W-:Y:S01]  /*948d0*/  PRMT R18, R8, 0x7632, R18 ;  /* 0x0000763208127816 */ /* 0x000fe20000000012 */
[----:B------:R-:W-:Y:S01]  /*948e0*/  IMAD.WIDE R6, R6, 0x2, R24 ;  /* 0x0000000206067825 */ /* 0x000fe200078e0218 */
[----:B------:R-:W-:Y:S01]  /*948f0*/  @P4 STG.E.U16 [R4.64], R8 ;  /* 0x0000000804004986 */ /* 0x000fe2000c101506 */
[----:B------:R-:W-:-:S03]  /*94900*/  ISETP.GE.AND P4, PT, R19, c[0x0][0x17c], PT ;  /* 0x00005f0013007a0c */ /* 0x000fc60003f86270 */
[----:B------:R-:W3:Y:S04]  /*94910*/  LDL.LU R19, [R1+0x2014] ;  /* 0x0020140001137983 */ /* 0x000ee80000300800 */
[----:B------:R0:W-:Y:S04]  /*94920*/  @P2 STG.E.U16 [R6.64], R18 ;  /* 0x0000001206002986 */ /* 0x0001e8000c101506 */
[----:B0-----:R-:W4:Y:S01]  /*94930*/  LDL.LU R18, [R1+0x2018] ;  /* 0x0020180001127983 */ /* 0x001f220000300800 */
[----:B------:R-:W-:Y:S02]  /*94940*/  ISETP.LT.AND P6, PT, R23, c[0x0][0x178], !P3 ;  /* 0x00005e0017007a0c */ /* 0x000fe40005fc1270 */
[----:B------:R-:W-:Y:S01]  /*94950*/  ISETP.LT.AND P3, PT, R29, c[0x0][0x178], !P3 ;  /* 0x00005e001d007a0c */ /* 0x000fe20005f61270 */
[----:B------:R-:W-:Y:S01]  /*94960*/  IMAD.WIDE R16, R0, 0x2, R2 ;  /* 0x0000000200107825 */ /* 0x000fe200078e0202 */
[----:B------:R-:W-:-:S02]  /*94970*/  ISETP.LT.AND P2, PT, R23, c[0x0][0x178], !P1 ;  /* 0x00005e0017007a0c */ /* 0x000fc40004f41270 */
[----:B------:R-:W-:Y:S01]  /*94980*/  ISETP.LT.AND P1, PT, R29, c[0x0][0x178], !P1 ;  /* 0x00005e001d007a0c */ /* 0x000fe20004f21270 */
[C---:B------:R-:W-:Y:S01]  /*94990*/  IMAD.WIDE R4, R0.reuse, 0x2, R24 ;  /* 0x0000000200047825 */ /* 0x040fe200078e0218 */
[----:B------:R-:W-:Y:S02]  /*949a0*/  IADD3 R6, R0, c[0x0][0x198], RZ ;  /* 0x0000660000067a10 */ /* 0x000fe40007ffe0ff */
[----:B-----5:R-:W-:-:S03]  /*949b0*/  PRMT R8, R27, 0x7632, R8 ;  /* 0x000076321b087816 */ /* 0x020fc60000000008 */
[----:B------:R0:W-:Y:S01]  /*949c0*/  @P6 STG.E.U16 [R16.64], R27 ;  /* 0x0000001b10006986 */ /* 0x0001e2000c101506 */
[----:B------:R-:W-:-:S03]  /*949d0*/  IADD3 R0, R6, c[0x0][0x198], RZ ;  /* 0x0000660006007a10 */ /* 0x000fc60007ffe0ff */
[----:B------:R1:W-:Y:S04]  /*949e0*/  @P3 STG.E.U16 [R4.64], R12 ;  /* 0x0000000c04003986 */ /* 0x0003e8000c101506 */
[----:B0-----:R-:W5:Y:S01]  /*949f0*/  LDL.LU R27, [R1+0x1e0] ;  /* 0x0001e000011b7983 */ /* 0x001f620000300800 */
[----:B-1----:R-:W-:Y:S01]  /*94a00*/  IMAD.WIDE R4, R6, 0x2, R2 ;  /* 0x0000000206047825 */ /* 0x002fe200078e0202 */
[----:B------:R-:W-:-:S03]  /*94a10*/  PRMT R12, R12, 0x7632, R12 ;  /* 0x000076320c0c7816 */ /* 0x000fc6000000000c */
[----:B------:R-:W-:Y:S01]  /*94a20*/  IMAD.WIDE R6, R6, 0x2, R24 ;  /* 0x0000000206067825 */ /* 0x000fe200078e0218 */
        /* <DEDUP_REMOVED lines=11> */
[----:B------:R-:W-:Y:S01]  /*94ae0*/  ISETP.LT.AND P0, PT, R29, c[0x0][0x178], !P0 ;  /* 0x00005e001d007a0c */ /* 0x000fe20004701270 */
[C---:B------:R-:W-:Y:S01]  /*94af0*/  IMAD.WIDE R4, R0.reuse, 0x2, R24 ;  /* 0x0000000200047825 */ /* 0x040fe200078e0218 */
[----:B------:R-:W-:-:S02]  /*94b00*/  IADD3 R6, R0, c[0x0][0x198], RZ ;  /* 0x0000660000067a10 */ /* 0x000fc40007ffe0ff */
[----:B--2---:R-:W-:Y:S02]  /*94b10*/  PRMT R12, R26, 0x7632, R12 ;  /* 0x000076321a0c7816 */ /* 0x004fe4000000000c */
[----:B------:R-:W-:Y:S01]  /*94b20*/  IADD3 R0, R6, c[0x0][0x198], RZ ;  /* 0x0000660006007a10 */ /* 0x000fe20007ffe0ff */
[----:B---3--:R-:W-:Y:S01]  /*94b30*/  @P6 STG.E.U16 [R16.64], R7 ;  /* 0x0000000710006986 */ /* 0x008fe2000c101506 */
[----:B------:R-:W-:-:S03]  /*94b40*/  PRMT R8, R7, 0x7632, R8 ;  /* 0x0000763207087816 */ /* 0x000fc60000000008 */
[----:B------:R0:W-:Y:S01]  /*94b50*/  @P5 STG.E.U16 [R4.64], R26 ;  /* 0x0000001a04005986 */ /* 0x0001e2000c101506 */
[----:B------:R-:W-:Y:S01]  /*94b60*/  ISETP.GE.AND P5, PT, R19, c[0x0][0x17c], PT ;  /* 0x00005f0013007a0c */ /* 0x000fe20003fa6270 */
[C---:B0-----:R-:W-:Y:S02]  /*94b70*/  IMAD.WIDE R4, R6.reuse, 0x2, R2 ;  /* 0x0000000206047825 */ /* 0x041fe400078e0202 */
[----:B------:R-:W2:Y:S02]  /*94b80*/  LDL.LU R26, [R1+0x170] ;  /* 0x00017000011a7983 */ /* 0x000ea40000300800 */
[----:B------:R-:W-:Y:S02]  /*94b90*/  IMAD.WIDE R6, R6, 0x2, R24 ;  /* 0x0000000206067825 */ /* 0x000fe400078e0218 */
[----:B------:R-:W-:Y:S01]  /*94ba0*/  @P1 STG.E.U16 [R4.64], R8 ;  /* 0x0000000804001986 */ /* 0x000fe2000c101506 */
[----:B----4-:R-:W-:-:S03]  /*94bb0*/  ISETP.GE.AND P1, PT, R18, c[0x0][0x17c], PT ;  /* 0x00005f0012007a0c */ /* 0x010fc60003f26270 */
[----:B------:R-:W3:Y:S04]  /*94bc0*/  LDL.LU R19, [R1+0x2028] ;  /* 0x0020280001137983 */ /* 0x000ee80000300800 */
[----:B------:R-:W4:Y:S04]  /*94bd0*/  LDL.LU R18, [R1+0x2024] ;  /* 0x0020240001127983 */ /* 0x000f280000300800 */
[----:B------:R0:W-:Y:S04]  /*94be0*/  @P0 STG.E.U16 [R6.64], R12 ;  /* 0x0000000c06000986 */ /* 0x0001e8000c101506 */
[----:B0-----:R-:W2:Y:S01]  /*94bf0*/  LDL.LU R7, [R1+0xd0] ;  /* 0x0000d00001077983 */ /* 0x001ea20000300800 */
[----:B------:R-:W-:-:S02]  /*94c00*/  ISETP.LT.AND P6, PT, R23, c[0x0][0x178], !P4 ;  /* 0x00005e0017007a0c */ /* 0x000fc400067c1270 */
[----:B------:R-:W-:Y:S01]  /*94c10*/  ISETP.LT.AND P4, PT, R29, c[0x0][0x178], !P4 ;  /* 0x00005e001d007a0c */ /* 0x000fe20006781270 */
[C---:B------:R-:W-:Y:S01]  /*94c20*/  IMAD.WIDE R16, R0.reuse, 0x2, R2 ;  /* 0x0000000200107825 */ /* 0x040fe200078e0202 */
[----:B------:R-:W-:Y:S02]  /*94c30*/  ISETP.LT.AND P0, PT, R23, c[0x0][0x178], !P3 ;  /* 0x00005e0017007a0c */ /* 0x000fe40005f01270 */
[----:B------:R-:W-:Y:S01]  /*94c40*/  ISETP.LT.AND P3, PT, R29, c[0x0][0x178], !P3 ;  /* 0x00005e001d007a0c */ /* 0x000fe20005f61270 */
[C---:B------:R-:W-:Y:S01]  /*94c50*/  IMAD.WIDE R4, R0.reuse, 0x2, R24 ;  /* 0x0000000200047825 */ /* 0x040fe200078e0218 */
[----:B------:R-:W-:Y:S02]  /*94c60*/  IADD3 R6, R0, c[0x0][0x198], RZ ;  /* 0x0000660000067a10 */ /* 0x000fe40007ffe0ff */
[----:B-----5:R-:W-:-:S03]  /*94c70*/  PRMT R8, R27, 0x7632, R8 ;  /* 0x000076321b087816 */ /* 0x020fc60000000008 */
[----:B------:R0:W-:Y:S01]  /*94c80*/  @P6 STG.E.U16 [R16.64], R27 ;  /* 0x0000001b10006986 */ /* 0x0001e2000c101506 */
[----:B------:R-:W-:-:S03]  /*94c90*/  IADD3 R0, R6, c[0x0][0x198], RZ ;  /* 0x0000660006007a10 */ /* 0x000fc60007ffe0ff */
[----:B0-----:R-:W5:Y:S04]  /*94ca0*/  LDL.LU R27, [R1+0x200] ;  /* 0x00020000011b7983 */ /* 0x001f680000300800 */
[----:B--2---:R0:W-:Y:S01]  /*94cb0*/  @P4 STG.E.U16 [R4.64], R7 ;  /* 0x0000000704004986 */ /* 0x0041e2000c101506 */
[----:B------:R-:W-:Y:S02]  /*94cc0*/  PRMT R12, R7, 0x7632, R12 ;  /* 0x00007632070c7816 */ /* 0x000fe4000000000c */
[----:B---3--:R-:W-:Y:S02]  /*94cd0*/  ISETP.GE.AND P4, PT, R19, c[0x0][0x17c], PT ;  /* 0x00005f0013007a0c */ /* 0x008fe40003f86270 */
[----:B------:R-:W2:Y:S01]  /*94ce0*/  LDL.LU R19, [R1+0x2030] ;  /* 0x0020300001137983 */ /* 0x000ea20000300800 */
[----:B0-----:R-:W-:-:S04]  /*94cf0*/  IMAD.WIDE R4, R6, 0x2, R2 ;  /* 0x0000000206047825 */ /* 0x001fc800078e0202 */
[----:B------:R-:W-:Y:S01]  /*94d00*/  IMAD.WIDE R6, R6, 0x2, R24 ;  /* 0x0000000206067825 */ /* 0x000fe200078e0218 */
[----:B------:R-:W-:Y:S01]  /*94d10*/  @P0 STG.E.U16 [R4.64], R8 ;  /* 0x0000000804000986 */ /* 0x000fe2000c101506 */
[----:B----4-:R-:W-:-:S03]  /*94d20*/  ISETP.GE.AND P0, PT, R18, c[0x0][0x17c], PT ;  /* 0x00005f0012007a0c */ /* 0x010fc60003f06270 */
[----:B------:R-:W3:Y:S04]  /*94d30*/  LDL.LU R18, [R1+0x202c] ;  /* 0x00202c0001127983 */ /* 0x000ee80000300800 */
[----:B------:R0:W-:Y:S04]  /*94d40*/  @P3 STG.E.U16 [R6.64], R12 ;  /* 0x0000000c06003986 */ /* 0x0001e8000c101506 */
[----:B0-----:R-:W4:Y:S01]  /*94d50*/  LDL.LU R7, [R1+0x1d0] ;  /* 0x0001d00001077983 */ /* 0x001f220000300800 */
[----:B------:R-:W-:Y:S02]  /*94d60*/  ISETP.LT.AND P6, PT, R23, c[0x0][0x178], !P2 ;  /* 0x00005e0017007a0c */ /* 0x000fe400057c1270 */
[----:B------:R-:W-:Y:S01]  /*94d70*/  ISETP.LT.AND P2, PT, R29, c[0x0][0x178], !P2 ;  /* 0x00005e001d007a0c */ /* 0x000fe20005741270 */
[----:B------:R-:W-:Y:S01]  /*94d80*/  IMAD.WIDE R16, R0, 0x2, R2 ;  /* 0x0000000200107825 */ /* 0x000fe200078e0202 */
[----:B------:R-:W-:-:S02]  /*94d90*/  ISETP.LT.AND P3, PT, R23, c[0x0][0x178], !P5 ;  /* 0x00005e0017007a0c */ /* 0x000fc40006f61270 */
[C---:B------:R-:W-:Y:S01]  /*94da0*/  IADD3 R6, R0.reuse, c[0x0][0x198], RZ ;  /* 0x0000660000067a10 */ /* 0x040fe20007ffe0ff */
[----:B------:R-:W-:Y:S01]  /*94db0*/  IMAD.WIDE R4, R0, 0x2, R24 ;  /* 0x0000000200047825 */ /* 0x000fe200078e0218 */
[----:B------:R-:W-:Y:S02]  /*94dc0*/  PRMT R12, R26, 0x7632, R12 ;  /* 0x000076321a0c7816 */ /* 0x000fe4000000000c */
[----:B------:R-:W-:-:S03]  /*94dd0*/  ISETP.LT.AND P5, PT, R29, c[0x0][0x178], !P5 ;  /* 0x00005e001d007a0c */ /* 0x000fc60006fa1270 */
[----:B----4-:R-:W-:Y:S01]  /*94de0*/  @P6 STG.E.U16 [R16.64], R7 ;  /* 0x0000000710006986 */ /* 0x010fe2000c101506 */
[----:B------:R-:W-:-:S03]  /*94df0*/  PRMT R8, R7, 0x7632, R8 ;  /* 0x0000763207087816 */ /* 0x000fc60000000008 */
[----:B------:R0:W-:Y:S01]  /*94e00*/  @P2 STG.E.U16 [R4.64], R26 ;  /* 0x0000001a04002986 */ /* 0x0001e2000c101506 */
[----:B--2---:R-:W-:Y:S01]  /*94e10*/  ISETP.GE.AND P2, PT, R19, c[0x0][0x17c], PT ;  /* 0x00005f0013007a0c */ /* 0x004fe20003f46270 */
[----:B0-----:R-:W-:Y:S02]  /*94e20*/  IMAD.WIDE R4, R6, 0x2, R2 ;  /* 0x0000000206047825 */ /* 0x001fe400078e0202 */
[----:B------:R-:W2:Y:S04]  /*94e30*/  LDL.LU R26, [R1+0x194] ;  /* 0x00019400011a7983 */ /* 0x000ea80000300800 */
[----:B------:R0:W-:Y:S01]  /*94e40*/  @P3 STG.E.U16 [R4.64], R8 ;  /* 0x0000000804003986 */ /* 0x0001e2000c101506 */
[----:B---3--:R-:W-:-:S03]  /*94e50*/  ISETP.GE.AND P3, PT, R18, c[0x0][0x17c], PT ;  /* 0x00005f0012007a0c */ /* 0x008fc60003f66270 */
        /* <DEDUP_REMOVED lines=15> */
[C---:B------:R-:W-:Y:S02]  /*94f50*/  IADD3 R0, R6.reuse, c[0x0][0x198], RZ ;  /* 0x0000660006007a10 */ /* 0x040fe40007ffe0ff */
[----:B------:R-:W-:Y:S02]  /*94f60*/  PRMT R12, R9, 0x7632, R12 ;  /* 0x00007632090c7816 */ /* 0x000fe4000000000c */
[----:B------:R-:W-:Y:S01]  /*94f70*/  ISETP.LT.AND P6, PT, R23, c[0x0][0x178], !P0 ;  /* 0x00005e0017007a0c */ /* 0x000fe200047c1270 */
[----:B0-----:R-:W-:Y:S01]  /*94f80*/  IMAD.WIDE R4, R6, 0x2, R2 ;  /* 0x0000000206047825 */ /* 0x001fe200078e0202 */
[----:B------:R-:W5:Y:S01]  /*94f90*/  LDL.LU R9, [R1+0x225c] ;  /* 0x00225c0001097983 */ /* 0x000f620000300800 */
[----:B------:R-:W-:-:S02]  /*94fa0*/  ISETP.LT.AND P1, PT, R29, c[0x0][0x178], !P0 ;  /* 0x00005e001d007a0c */ /* 0x000fc40004721270 */
[----:B------:R-:W-:Y:S01]  /*94fb0*/  IMAD.WIDE R6, R6, 0x2, R24 ;  /* 0x0000000206067825 */ /* 0x000fe200078e0218 */
[----:B------:R-:W5:Y:S04]  /*94fc0*/  LDL.LU R27, [R1+0x1a4] ;  /* 0x0001a400011b7983 */ /* 0x000f680000300800 */
[----:B------:R-:W-:Y:S04]  /*94fd0*/  @P5 STG.E.U16 [R4.64], R8 ;  /* 0x0000000804005986 */ /* 0x000fe8000c101506 */
[----:B------:R0:W-:Y:S01]  /*94fe0*/  @P4 STG.E.U16 [R6.64], R12 ;  /* 0x0000000c06004986 */ /* 0x0001e2000c101506 */
[----:B---3--:R-:W-:-:S03]  /*94ff0*/  ISETP.GE.AND P0, PT, R19, c[0x0][0x17c], PT ;  /* 0x00005f0013007a0c */ /* 0x008fc60003f06270 */
[----:B------:R-:W3:Y:S01]  /*95000*/  LDL.LU R19, [R1+0x2040] ;  /* 0x0020400001137983 */ /* 0x000ee20000300800 */
[----:B----4-:R-:W-:-:S03]  /*95010*/  ISETP.GE.AND P5, PT, R18, c[0x0][0x17c], PT ;  /* 0x00005f0012007a0c */ /* 0x010fc60003fa6270 */
[----:B------:R-:W4:Y:S04]  /*95020*/  LDL.LU R18, [R1+0x203c] ;  /* 0x00203c0001127983 */ /* 0x000f280000300800 */
[----:B0-----:R-:W3:Y:S01]  /*95030*/  LDL.LU R7, [R1+0x164] ;  /* 0x0001640001077983 */ /* 0x001ee20000300800 */
[----:B------:R-:W-:Y:S01]  /*95040*/  ISETP.LT.AND P4, PT, R23, c[0x0][0x178], !P2 ;  /* 0x00005e0017007a0c */ /* 0x000fe20005781270 */
[C---:B------:R-:W-:Y:S01]  /*95050*/  IMAD.WIDE R16, R0.reuse, 0x2, R2 ;  /* 0x0000000200107825 */ /* 0x040fe200078e0202 */
[----:B------:R-:W-:Y:S02]  /*95060*/  ISETP.LT.AND P2, PT, R29, c[0x0][0x178], !P2 ;  /* 0x00005e001d007a0c */ /* 0x000fe40005741270 */
[C---:B------:R-:W-:Y:S01]  /*95070*/  IADD3 R6, R0.reuse, c[0x0][0x198], RZ ;  /* 0x0000660000067a10 */ /* 0x040fe20007ffe0ff */
[----:B------:R-:W-:Y:S01]  /*95080*/  IMAD.WIDE R4, R0, 0x2, R24 ;  /* 0x0000000200047825 */ /* 0x000fe200078e0218 */
[----:B--2---:R0:W-:Y:S01]  /*95090*/  @P6 STG.E.U16 [R16.64], R26 ;  /* 0x0000001a10006986 */ /* 0x0041e2000c101506 */
[----:B------:R-:W-:-:S02]  /*950a0*/  PRMT R8, R26, 0x7632, R8 ;  /* 0x000076321a087816 */ /* 0x000fc40000000008 */
[C---:B------:R-:W-:Y:S01]  /*950b0*/  IADD3 R0, R6.reuse, c[0x0][0x198], RZ ;  /* 0x0000660006007a10 */ /* 0x040fe20007ffe0ff */
[----:B0-----:R-:W2:Y:S04]  /*950c0*/  LDL.LU R26, [R1+0x1c4] ;  /* 0x0001c400011a7983 */ /* 0x001ea80000300800 */
[----:B---3--:R0:W-:Y:S01]  /*950d0*/  @P1 STG.E.U16 [R4.64], R7 ;  /* 0x0000000704001986 */ /* 0x0081e2000c101506 */
[----:B------:R-:W-:Y:S02]  /*950e0*/  PRMT R12, R7, 0x7632, R12 ;  /* 0x00007632070c7816 */ /* 0x000fe4000000000c */
[----:B------:R-:W-:Y:S02]  /*950f0*/  ISETP.GE.AND P1, PT, R19, c[0x0][0x17c], PT ;  /* 0x00005f0013007a0c */ /* 0x000fe40003f26270 */
[----:B------:R-:W3:Y:S01]  /*95100*/  LDL.LU R19, [R1+0x2048] ;  /* 0x0020480001137983 */ /* 0x000ee20000300800 */
[----:B0-----:R-:W-:-:S04]  /*95110*/  IMAD.WIDE R4, R6, 0x2, R2 ;  /* 0x0000000206047825 */ /* 0x001fc800078e0202 */
[----:B------:R-:W-:Y:S01]  /*95120*/  IMAD.WIDE R6, R6, 0x2, R24 ;  /* 0x0000000206067825 */ /* 0x000fe200078e0218 */
[----:B------:R-:W-:Y:S01]  /*95130*/  @P4 STG.E.U16 [R4.64], R8 ;  /* 0x0000000804004986 */ /* 0x000fe2000c101506 */
[----:B----4-:R-:W-:-:S03]  /*95140*/  ISETP.GE.AND P4, PT, R18, c[0x0][0x17c], PT ;  /* 0x00005f0012007a0c */ /* 0x010fc60003f86270 */
[----:B------:R-:W4:Y:S04]  /*95150*/  LDL.LU R18, [R1+0x2044] ;  /* 0x0020440001127983 */ /* 0x000f280000300800 */
[----:B------:R0:W-:Y:S04]  /*95160*/  @P2 STG.E.U16 [R6.64], R12 ;  /* 0x0000000c06002986 */ /* 0x0001e8000c101506 */
[----:B0-----:R-:W2:Y:S01]  /*95170*/  LDL.LU R7, [R1+0x144] ;  /* 0x0001440001077983 */ /* 0x001ea20000300800 */
[----:B------:R-:W-:Y:S02]  /*95180*/  ISETP.LT.AND P6, PT, R23, c[0x0][0x178], !P3 ;  /* 0x00005e0017007a0c */ /* 0x000fe40005fc1270 */
[----:B------:R-:W-:Y:S01]  /*95190*/  ISETP.LT.AND P3, PT, R29, c[0x0][0x178], !P3 ;  /* 0x00005e001d007a0c */ /* 0x000fe20005f61270 */
[----:B------:R-:W-:Y:S01]  /*951a0*/  IMAD.WIDE R16, R0, 0x2, R2 ;  /* 0x0000000200107825 */ /* 0x000fe200078e0202 */
[----:B------:R-:W-:-:S02]  /*951b0*/  ISETP.LT.AND P2, PT, R23, c[0x0][0x178], !P0 ;  /* 0x00005e0017007a0c */ /* 0x000fc40004741270 */
        /* <DEDUP_REMOVED lines=21> */
[C---:B0-----:R-:W-:Y:S02]  /*95310*/  IMAD.WIDE R4, R0.reuse, 0x2, R24 ;  /* 0x0000000200047825 */ /* 0x041fe400078e0218 */
[----:B------:R0:W-:Y:S04]  /*95320*/  @P6 STG.E.U16 [R16.64], R26 ;  /* 0x0000001a10006986 */ /* 0x0001e8000c101506 */
[----:B------:R4:W-:Y:S01]  /*95330*/  @P5 STG.E.U16 [R4.64], R9 ;  /* 0x0000000904005986 */ /* 0x0009e2000c101506 */
[----:B-1----:R-:W-:-:S02]  /*95340*/  IADD3 R6, R0, c[0x0][0x198], RZ ;  /* 0x0000660000067a10 */ /* 0x002fc40007ffe0ff */
[----:B------:R-:W-:Y:S02]  /*95350*/  PRMT R12, R26, 0x7632, R12 ;  /* 0x000076321a0c7816 */ /* 0x000fe4000000000c */
[----:B------:R-:W-:Y:S01]  /*95360*/  ISETP.LT.AND P6, PT, R23, c[0x0][0x178], !P4 ;  /* 0x00005e0017007a0c */ /* 0x000fe200067c1270 */
[----:B0-----:R-:W5:Y:S01]  /*95370*/  LDL.LU R26, [R1+0x154] ;  /* 0x00015400011a7983 */ /* 0x001f620000300800 */
[----:B----4-:R-:W-:Y:S01]  /*95380*/  IMAD.WIDE R4, R6, 0x2, R2 ;  /* 0x0000000206047825 */ /* 0x010fe200078e0202 */
[----:B------:R-:W-:-:S04]  /*95390*/  ISETP.LT.AND P5, PT, R29, c[0x0][0x178], !P4 ;  /* 0x00005e001d007a0c */ /* 0x000fc800067a1270 */
[----:B------:R0:W-:Y:S01]  /*953a0*/  @P0 STG.E.U16 [R4.64], R12 ;  /* 0x0000000c04000986 */ /* 0x0001e2000c101506 */
[----:B--2---:R-:W-:-:S03]  /*953b0*/  ISETP.GE.AND P4, PT, R19, c[0x0][0x17c], PT ;  /* 0x00005f0013007a0c */ /* 0x004fc60003f86270 */
[----:B------:R-:W2:Y:S01]  /*953c0*/  LDL.LU R19, [R1+0x2058] ;  /* 0x0020580001137983 */ /* 0x000ea20000300800 */
[----:B---3--:R-:W-:-:S03]  /*953d0*/  ISETP.GE.AND P0, PT, R18, c[0x0][0x17c], PT ;  /* 0x00005f0012007a0c */ /* 0x008fc60003f06270 */
[----:B------:R-:W3:Y:S01]  /*953e0*/  LDL.LU R18, [R1+0x2054] ;  /* 0x0020540001127983 */ /* 0x000ee20000300800 */
[----:B------:R-:W-:Y:S02]  /*953f0*/  ISETP.LT.AND P1, PT, R29, c[0x0][0x178], !P1 ;  /* 0x00005e001d007a0c */ /* 0x000fe40004f21270 */
[C---:B------:R-:W-:Y:S01]  /*95400*/  IADD3 R0, R6.reuse, c[0x0][0x198], RZ ;  /* 0x0000660006007a10 */ /* 0x040fe20007ffe0ff */
[----:B------:R-:W-:Y:S01]  /*95410*/  IMAD.WIDE R6, R6, 0x2, R24 ;  /* 0x0000000206067825 */ /* 0x000fe200078e0218 */
[----:B------:R-:W-:-:S03]  /*95420*/  PRMT R16, R9, 0x7632, R16 ;  /* 0x0000763209107816 */ /* 0x000fc60000000010 */
[----:B------:R-:W-:-:S06]  /*95430*/  IMAD.WIDE R8, R0, 0x2, R2 ;  /* 0x0000000200087825 */ /* 0x000fcc00078e0202 */
[----:B------:R1:W-:Y:S01]  /*95440*/  @P1 STG.E.U16 [R6.64], R16 ;  /* 0x0000001006001986 */ /* 0x0003e2000c101506 */
[----:B------:R-:W-:Y:S01]  /*95450*/  ISETP.LT.AND P1, PT, R23, c[0x0][0x178], !P3 ;  /* 0x00005e0017007a0c */ /* 0x000fe20005f21270 */
[----:B0-----:R-:W-:Y:S01]  /*95460*/  IMAD.WIDE R4, R0, 0x2, R24 ;  /* 0x0000000200047825 */ /* 0x001fe200078e0218 */
[----:B------:R-:W-:Y:S01]  /*95470*/  ISETP.LT.AND P3, PT, R29, c[0x0][0x178], !P3 ;  /* 0x00005e001d007a0c */ /* 0x000fe20005f61270 */
[----:B-----5:R0:W-:Y:S01]  /*95480*/  @P6 STG.E.U16 [R8.64], R27 ;  /* 0x0000001b08006986 */ /* 0x0201e2000c101506 */
[----:B------:R-:W-:-:S03]  /*95490*/  PRMT R12, R27, 0x7632, R12 ;  /* 0x000076321b0c7816 */ /* 0x000fc6000000000c */
[----:B------:R4:W-:Y:S01]  /*954a0*/  @P5 STG.E.U16 [R4.64], R13 ;  /* 0x0000000d04005986 */ /* 0x0009e2000c101506 */
[----:B-1----:R-:W-:-:S04]  /*954b0*/  IADD3 R6, R0, c[0x0][0x198], RZ ;  /* 0x0000660000067a10 */ /* 0x002fc80007ffe0ff */
[C---:B------:R-:W-:Y:S01]  /*954c0*/  IADD3 R0, R6.reuse, c[0x0][0x198], RZ ;  /* 0x0000660006007a10 */ /* 0x040fe20007ffe0ff */
[----:B0-----:R-:W5:Y:S01]  /*954d0*/  LDL.LU R27, [R1+0x1e4] ;  /* 0x0001e400011b7983 */ /* 0x001f620000300800 */
[----:B----4-:R-:W-:Y:S01]  /*954e0*/  IMAD.WIDE R4, R6, 0x2, R2 ;  /* 0x0000000206047825 */ /* 0x010fe200078e0202 */
[----:B------:R-:W-:-:S03]  /*954f0*/  PRMT R13, R13, 0x7632, R13 ;  /* 0x000076320d0d7816 */ /* 0x000fc6000000000d */
[----:B------:R-:W-:Y:S01]  /*95500*/  IMAD.WIDE R6, R6, 0x2, R24 ;  /* 0x0000000206067825 */ /* 0x000fe200078e0218 */
[----:B------:R-:W-:Y:S01]  /*95510*/  ISETP.LT.AND P6, PT, R23, c[0x0][0x178], !P2 ;  /* 0x00005e0017007a0c */ /* 0x000fe200057c1270 */
[----:B------:R-:W-:Y:S01]  /*95520*/  @P1 STG.E.U16 [R4.64], R12 ;  /* 0x0000000c04001986 */ /* 0x000fe2000c101506 */
[----:B------:R-:W-:-:S03]  /*95530*/  ISETP.LT.AND P5, PT, R29, c[0x0][0x178], !P2 ;  /* 0x00005e001d007a0c */ /* 0x000fc600057a1270 */
[----:B------:R0:W-:Y:S01]  /*95540*/  @P3 STG.E.U16 [R6.64], R13 ;  /* 0x0000000d06003986 */ /* 0x0001e2000c101506 */
[----:B--2---:R-:W-:-:S03]  /*95550*/  ISETP.GE.AND P2, PT, R19, c[0x0][0x17c], PT ;  /* 0x00005f0013007a0c */ /* 0x004fc60003f46270 */
[----:B------:R-:W2:Y:S01]  /*95560*/  LDL.LU R19, [R1+0x2060] ;  /* 0x0020600001137983 */ /* 0x000ea20000300800 */
[----:B---3--:R-:W-:-:S03]  /*95570*/  ISETP.GE.AND P1, PT, R18, c[0x0][0x17c], PT ;  /* 0x00005f0012007a0c */ /* 0x008fc60003f26270 */
[----:B------:R-:W3:Y:S04]  /*95580*/  LDL.LU R18, [R1+0x205c] ;  /* 0x00205c0001127983 */ /* 0x000ee80000300800 */
[----:B0-----:R-:W4:Y:S01]  /*95590*/  LDL.LU R7, [R1+0x1f4] ;  /* 0x0001f40001077983 */ /* 0x001f220000300800 */
[----:B------:R-:W-:Y:S01]  /*955a0*/  ISETP.LT.AND P3, PT, R23, c[0x0][0x178], !P4 ;  /* 0x00005e0017007a0c */ /* 0x000fe20006761270 */
[C---:B------:R-:W-:Y:S01]  /*955b0*/  IMAD.WIDE R8, R0.reuse, 0x2, R2 ;  /* 0x0000000200087825 */ /* 0x040fe200078e0202 */
[----:B------:R-:W-:Y:S02]  /*955c0*/  ISETP.LT.AND P4, PT, R29, c[0x0][0x178], !P4 ;  /* 0x00005e001d007a0c */ /* 0x000fe40006781270 */
[C---:B------:R-:W-:Y:S01]  /*955d0*/  IADD3 R6, R0.reuse, c[0x0][0x198], RZ ;  /* 0x0000660000067a10 */ /* 0x040fe20007ffe0ff */
[----:B------:R-:W-:Y:S01]  /*955e0*/  IMAD.WIDE R4, R0, 0x2, R24 ;  /* 0x0000000200047825 */ /* 0x000fe200078e0218 */
[----:B------:R-:W-:-:S02]  /*955f0*/  PRMT R13, R26, 0x7632, R13 ;  /* 0x000076321a0d7816 */ /* 0x000fc4000000000d */
[----:B------:R-:W-:Y:S01]  /*95600*/  IADD3 R0, R6, c[0x0][0x198], RZ ;  /* 0x0000660006007a10 */ /* 0x000fe20007ffe0ff */
[----:B----4-:R-:W-:Y:S01]  /*95610*/  @P6 STG.E.U16 [R8.64], R7 ;  /* 0x0000000708006986 */ /* 0x010fe2000c101506 */
[----:B------:R-:W-:-:S03]  /*95620*/  PRMT R12, R7, 0x7632, R12 ;  /* 0x00007632070c7816 */ /* 0x000fc6000000000c */
[----:B------:R0:W-:Y:S01]  /*95630*/  @P5 STG.E.U16 [R4.64], R26 ;  /* 0x0000001a04005986 */ /* 0x0001e2000c101506 */
[----:B------:R-:W-:Y:S02]  /*95640*/  ISETP.LT.AND P6, PT, R23, c[0x0][0x178], !P0 ;  /* 0x00005e0017007a0c */ /* 0x000fe400047c1270 */
[----:B------:R-:W-:Y:S02]  /*95650*/  ISETP.LT.AND P5, PT, R29, c[0x0][0x178], !P0 ;  /* 0x00005e001d007a0c */ /* 0x000fe400047a1270 */
[----:B--2---:R-:W-:Y:S02]  /*95660*/  ISETP.GE.AND P0, PT, R19, c[0x0][0x17c], PT ;  /* 0x00005f0013007a0c */ /* 0x004fe40003f06270 */
[----:B------:R-:W2:Y:S01]  /*95670*/  LDL.LU R19, [R1+0x174] ;  /* 0x0001740001137983 */ /* 0x000ea20000300800 */
[----:B0-----:R-:W-:-:S03]  /*95680*/  IMAD.WIDE R4, R6, 0x2, R2 ;  /* 0x0000000206047825 */ /* 0x001fc600078e0202 */
[----:B------:R-:W4:Y:S01]  /*95690*/  LDL.LU R26, [R1+0x2068] ;  /* 0x00206800011a7983 */ /* 0x000f220000300800 */
[----:B------:R-:W-:-:S03]  /*956a0*/  IMAD.WIDE R6, R6, 0x2, R24 ;  /* 0x0000000206067825 */ /* 0x000fc600078e0218 */
[----:B------:R-:W-:Y:S01]  /*956b0*/  @P3 STG.E.U16 [R4.64], R12 ;  /* 0x0000000c04003986 */ /* 0x000fe2000c101506 */
[----:B---3--:R-:W-:-:S03]  /*956c0*/  ISETP.GE.AND P3, PT, R18, c[0x0][0x17c], PT ;  /* 0x00005f0012007a0c */ /* 0x008fc60003f66270 */
[----:B------:R-:W3:Y:S04]  /*956d0*/  LDL.LU R18, [R1+0x2064] ;  /* 0x0020640001127983 */ /* 0x000ee80000300800 */
[----:B------:R0:W-:Y:S04]  /*956e0*/  @P4 STG.E.U16 [R6.64], R13 ;  /* 0x0000000d06004986 */ /* 0x0001e8000c101506 */
[----:B0-----:R-:W2:Y:S01]  /*956f0*/  LDL.LU R7, [R1+0xd4] ;  /* 0x0000d40001077983 */ /* 0x001ea20000300800 */
[----:B------:R-:W-:Y:S01]  /*95700*/  ISETP.LT.AND P4, PT, R23, c[0x0][0x178], !P2 ;  /* 0x00005e0017007a0c */ /* 0x000fe20005781270 */
[C---:B------:R-:W-:Y:S01]  /*95710*/  IMAD.WIDE R8, R0.reuse, 0x2, R2 ;  /* 0x0000000200087825 */ /* 0x040fe200078e0202 */
[----:B------:R-:W-:-:S03]  /*95720*/  IADD3 R6, R0, c[0x0][0x198], RZ ;  /* 0x0000660000067a10 */ /* 0x000fc60007ffe0ff */
[----:B------:R-:W-:Y:S01]  /*95730*/  IMAD.WIDE R4, R0, 0x2, R24 ;  /* 0x0000000200047825 */ /* 0x000fe200078e0218 */
[----:B-----5:R0:W-:Y:S01]  /*95740*/  @P6 STG.E.U16 [R8.64], R27 ;  /* 0x0000001b08006986 */ /* 0x0201e2000c101506 */
[----:B------:R-:W-:Y:S02]  /*95750*/  PRMT R12, R27, 0x7632, R12 ;  /* 0x000076321b0c7816 */ /* 0x000fe4000000000c */
[----:B------:R-:W-:Y:S01]  /*95760*/  ISETP.LT.AND P6, PT, R23, c[0x0][0x178], !P1 ;  /* 0x00005e0017007a0c */ /* 0x000fe20004fc1270 */
[----:B0-----:R-:W5:Y:S04]  /*95770*/  LDL.LU R27, [R1+0x204] ;  /* 0x00020400011b7983 */ /* 0x001f680000300800 */
[----:B--2---:R0:W-:Y:S01]  /*95780*/  @P5 STG.E.U16 [R4.64], R7 ;  /* 0x0000000704005986 */ /* 0x0041e2000c101506 */
[----:B------:R-:W-:Y:S01]  /*95790*/  ISETP.LT.AND P5, PT, R29, c[0x0][0x178], !P1 ;  /* 0x00005e001d007a0c */ /* 0x000fe20004fa1270 */
[----:B0-----:R-:W-:-:S05]  /*957a0*/  IMAD.WIDE R4, R6, 0x2, R2 ;  /* 0x0000000206047825 */ /* 0x001fca00078e0202 */
[----:B------:R0:W-:Y:S01]  /*957b0*/  @P4 STG.E.U16 [R4.64], R12 ;  /* 0x0000000c04004986 */ /* 0x0001e2000c101506 */
[----:B----4-:R-:W-:Y:S02]  /*957c0*/  ISETP.GE.AND P1, PT, R26, c[0x0][0x17c], PT ;  /* 0x00005f001a007a0c */ /* 0x010fe40003f26270 */
[----:B---3--:R-:W-:Y:S01]  /*957d0*/  ISETP.GE.AND P4, PT, R18, c[0x0][0x17c], PT ;  /* 0x00005f0012007a0c */ /* 0x008fe20003f86270 */
[----:B0-----:R-:W2:Y:S04]  /*957e0*/  LDL.LU R12, [R1+0x1d4] ;  /* 0x0001d400010c7983 */ /* 0x001ea80000300800 */
[----:B------:R-:W3:Y:S04]  /*957f0*/  LDL.LU R26, [R1+0x2070] ;  /* 0x00207000011a7983 */ /* 0x000ee80000300800 */
[----:B------:R-:W4:Y:S01]  /*95800*/  LDL.LU R18, [R1+0x206c] ;  /* 0x00206c0001127983 */ /* 0x000f220000300800 */
[----:B------:R-:W-:-:S02]  /*95810*/  ISETP.LT.AND P2, PT, R29, c[0x0][0x178], !P2 ;  /* 0x00005e001d007a0c */ /* 0x000fc40005741270 */
[C---:B------:R-:W-:Y:S02]  /*95820*/  IADD3 R0, R6.reuse, c[0x0][0x198], RZ ;  /* 0x0000660006007a10 */ /* 0x040fe40007ffe0ff */
[----:B------:R-:W-:Y:S01]  /*95830*/  PRMT R13, R7, 0x7632, R13 ;  /* 0x00007632070d7816 */ /* 0x000fe2000000000d */
[----:B------:R-:W-:-:S04]  /*95840*/  IMAD.WIDE R6, R6, 0x2, R24 ;  /* 0x0000000206067825 */ /* 0x000fc800078e0218 */
[----:B------:R-:W-:-:S04]  /*95850*/  IMAD.WIDE R8, R0, 0x2, R2 ;  /* 0x0000000200087825 */ /* 0x000fc800078e0202 */
[----:B------:R0:W-:Y:S01]  /*95860*/  @P2 STG.E.U16 [R6.64], R13 ;  /* 0x0000000d06002986 */ /* 0x0001e2000c101506 */
[----:B------:R-:W-:Y:S01]  /*95870*/  ISETP.LT.AND P2, PT, R23, c[0x0][0x178], !P0 ;  /* 0x00005e0017007a0c */ /* 0x000fe20004741270 */
[C---:B------:R-:W-:Y:S01]  /*95880*/  IMAD.WIDE R4, R0.reuse, 0x2, R24 ;  /* 0x0000000200047825 */ /* 0x040fe200078e0218 */
[----:B0-----:R-:W-:Y:S02]  /*95890*/  IADD3 R6, R0, c[0x0][0x198], RZ ;  /* 0x0000660000067a10 */ /* 0x001fe40007ffe0ff */
[----:B------:R-:W-:Y:S01]  /*958a0*/  PRMT R13, R19, 0x7632, R13 ;  /* 0x00007632130d7816 */ /* 0x000fe2000000000d */
[----:B--2---:R-:W-:Y:S01]  /*958b0*/  @P6 STG.E.U16 [R8.64], R12 ;  /* 0x0000000c08006986 */ /* 0x004fe2000c101506 */
[----:B------:R-:W-:-:S03]  /*958c0*/  PRMT R0, R12, 0x7632, R0 ;  /* 0x000076320c007816 */ /* 0x000fc60000000000 */
[----:B------:R0:W-:Y:S01]  /*958d0*/  @P5 STG.E.U16 [R4.64], R19 ;  /* 0x0000001304005986 */ /* 0x0001e2000c101506 */
[----:B------:R-:W-:Y:S02]  /*958e0*/  ISETP.LT.AND P6, PT, R23, c[0x0][0x178], !P3 ;  /* 0x00005e0017007a0c */ /* 0x000fe40005fc1270 */
[----:B------:R-:W-:Y:S02]  /*958f0*/  ISETP.LT.AND P5, PT, R29, c[0x0][0x178], !P3 ;  /* 0x00005e001d007a0c */ /* 0x000fe40005fa1270 */
[----:B---3--:R-:W-:Y:S01]  /*95900*/  ISETP.GE.AND P3, PT, R26, c[0x0][0x17c], PT ;  /* 0x00005f001a007a0c */ /* 0x008fe20003f66270 */
[----:B0-----:R-:W-:Y:S01]  /*95910*/  IMAD.WIDE R4, R6, 0x2, R2 ;  /* 0x0000000206047825 */ /* 0x001fe200078e0202 */
[----:B------:R-:W2:Y:S04]  /*95920*/  LDL.LU R19, [R1+0x198] ;  /* 0x0001980001137983 */ /* 0x000ea80000300800 */
[----:B------:R0:W-:Y:S01]  /*95930*/  @P2 STG.E.U16 [R4.64], R0 ;  /* 0x0000000004002986 */ /* 0x0001e2000c101506 */
[----:B----4-:R-:W-:-:S03]  /*95940*/  ISETP.GE.AND P2, PT, R18, c[0x0][0x17c], PT ;  /* 0x00005f0012007a0c */ /* 0x010fc60003f46270 */
[----:B------:R-:W3:Y:S04]  /*95950*/  LDL.LU R26, [R1+0x2078] ;  /* 0x00207800011a7983 */ /* 0x000ee80000300800 */
[----:B------:R-:W4:Y:S01]  /*95960*/  LDL.LU R18, [R1+0x2074] ;  /* 0x0020740001127983 */ /* 0x000f220000300800 */
[----:B------:R-:W-:Y:S02]  /*95970*/  ISETP.LT.AND P0, PT, R29, c[0x0][0x178], !P0 ;  /* 0x00005e001d007a0c */ /* 0x000fe40004701270 */
[C---:B------:R-:W-:Y:S01]  /*95980*/  IADD3 R12, R6.reuse, c[0x0][0x198], RZ ;  /* 0x00006600060c7a10 */ /* 0x040fe20007ffe0ff */
[----:B------:R-:W-:-:S04]  /*95990*/  IMAD.WIDE R6, R6, 0x2, R24 ;  /* 0x0000000206067825 */ /* 0x000fc800078e0218 */
[----:B------:R-:W-:-:S06]  /*959a0*/  IMAD.WIDE R8, R12, 0x2, R2 ;  /* 0x000000020c087825 */ /* 0x000fcc00078e0202 */
        /* <DEDUP_REMOVED lines=11> */
[----:B------:R-:W-:Y:S01]  /*95a60*/  ISETP.LT.AND P6, PT, R23, c[0x0][0x178], !P4 ;  /* 0x00005e0017007a0c */ /* 0x000fe200067c1270 */
[----:B------:R-:W5:Y:S01]  /*95a70*/  LDL.LU R10, [R1+0x2258] ;  /* 0x00225800010a7983 */ /* 0x000f620000300800 */
[----:B------:R-:W-:Y:S01]  /*95a80*/  ISETP.LT.AND P5, PT, R29, c[0x0][0x178], !P4 ;  /* 0x00005e001d007a0c */ /* 0x000fe200067a1270 */
[----:B------:R-:W-:-:S02]  /*95a90*/  IMAD.WIDE R6, R6, 0x2, R24 ;  /* 0x0000000206067825 */ /* 0x000fc400078e0218 */
        /* <DEDUP_REMOVED lines=8> */
[----:B------:R-:W-:Y:S01]  /*95b20*/  ISETP.LT.AND P1, PT, R23, c[0x0][0x178], !P3 ;  /* 0x00005e0017007a0c */ /* 0x000fe20005f21270 */
[----:B------:R-:W-:Y:S01]  /*95b30*/  IMAD.WIDE R8, R12, 0x2, R2 ;  /* 0x000000020c087825 */ /* 0x000fe200078e0202 */
[----:B------:R-:W-:-:S02]  /*95b40*/  ISETP.LT.AND P3, PT, R29, c[0x0][0x178], !P3 ;  /* 0x00005e001d007a0c */ /* 0x000fc40005f61270 */
[C---:B------:R-:W-:Y:S01]  /*95b50*/  IADD3 R6, R12.reuse, c[0x0][0x198], RZ ;  /* 0x000066000c067a10 */ /* 0x040fe20007ffe0ff */
[----:B------:R-:W-:Y:S01]  /*95b60*/  IMAD.WIDE R4, R12, 0x2, R24 ;  /* 0x000000020c047825 */ /* 0x000fe200078e0218 */
[----:B--2---:R0:W-:Y:S01]  /*95b70*/  @P6 STG.E.U16 [R8.64], R19 ;  /* 0x0000001308006986 */ /* 0x0041e2000c101506 */
[----:B------:R-:W-:Y:S02]  /*95b80*/  PRMT R12, R19, 0x7632, R12 ;  /* 0x00007632130c7816 */ /* 0x000fe4000000000c */
[----:B------:R-:W-:Y:S02]  /*95b90*/  IADD3 R0, R6, c[0x0][0x198], RZ ;  /* 0x0000660006007a10 */ /* 0x000fe40007ffe0ff */
[----:B------:R-:W-:Y:S01]  /*95ba0*/  ISETP.LT.AND P6, PT, R23, c[0x0][0x178], !P2 ;  /* 0x00005e0017007a0c */ /* 0x000fe200057c1270 */
[----:B0-----:R-:W2:Y:S04]  /*95bb0*/  LDL.LU R19, [R1+0x1c8] ;  /* 0x0001c80001137983 */ /* 0x001ea80000300800 */
[----:B---3--:R0:W-:Y:S01]  /*95bc0*/  @P5 STG.E.U16 [R4.64], R7 ;  /* 0x0000000704005986 */ /* 0x0081e2000c101506 */
[----:B------:R-:W-:-:S02]  /*95bd0*/  PRMT R13, R7, 0x7632, R13 ;  /* 0x00007632070d7816 */ /* 0x000fc4000000000d */
[----:B------:R-:W-:Y:S02]  /*95be0*/  ISETP.LT.AND P5, PT, R29, c[0x0][0x178], !P2 ;  /* 0x00005e001d007a0c */ /* 0x000fe400057a1270 */
[----:B----4-:R-:W-:Y:S02]  /*95bf0*/  ISETP.GE.AND P2, PT, R27, c[0x0][0x17c], PT ;  /* 0x00005f001b007a0c */ /* 0x010fe40003f46270 */
[----:B------:R-:W3:Y:S01]  /*95c00*/  LDL.LU R27, [R1+0x2088] ;  /* 0x00208800011b7983 */ /* 0x000ee20000300800 */
[----:B0-----:R-:W-:-:S04]  /*95c10*/  IMAD.WIDE R4, R6, 0x2, R2 ;  /* 0x0000000206047825 */ /* 0x001fc800078e0202 */
[----:B------:R-:W-:Y:S01]  /*95c20*/  IMAD.WIDE R6, R6, 0x2, R24 ;  /* 0x0000000206067825 */ /* 0x000fe200078e0218 */
[----:B------:R-:W-:Y:S01]  /*95c30*/  @P1 STG.E.U16 [R4.64], R12 ;  /* 0x0000000c04001986 */ /* 0x000fe2000c101506 */
[----:B------:R-:W-:-:S03]  /*95c40*/  ISETP.GE.AND P1, PT, R18, c[0x0][0x17c], PT ;  /* 0x00005f0012007a0c */ /* 0x000fc60003f26270 */
[----:B------:R-:W4:Y:S04]  /*95c50*/  LDL.LU R18, [R1+0x2084] ;  /* 0x0020840001127983 */ /* 0x000f280000300800 */
[----:B------:R0:W-:Y:S04]  /*95c60*/  @P3 STG.E.U16 [R6.64], R13 ;  /* 0x0000000d06003986 */ /* 0x0001e8000c101506 */
[----:B0-----:R-:W2:Y:S01]  /*95c70*/  LDL.LU R7, [R1+0x1a8] ;  /* 0x0001a80001077983 */ /* 0x001ea20000300800 */
[----:B------:R-:W-:Y:S01]  /*95c80*/  ISETP.LT.AND P3, PT, R23, c[0x0][0x178], !P4 ;  /* 0x00005e0017007a0c */ /* 0x000fe20006761270 */
[C---:B------:R-:W-:Y:S01]  /*95c90*/  IMAD.WIDE R8, R0.reuse, 0x2, R2 ;  /* 0x0000000200087825 */ /* 0x040fe200078e0202 */
[----:B------:R-:W-:-:S03]  /*95ca0*/  IADD3 R6, R0, c[0x0][0x198], RZ ;  /* 0x0000660000067a10 */ /* 0x000fc60007ffe0ff */
[----:B------:R-:W-:Y:S01]  /*95cb0*/  IMAD.WIDE R4, R0, 0x2, R24 ;  /* 0x0000000200047825 */ /* 0x000fe200078e0218 */
[----:B------:R-:W-:Y:S02]  /*95cc0*/  PRMT R13, R26, 0x7632, R13 ;  /* 0x000076321a0d7816 */ /* 0x000fe4000000000d */
[----:B------:R-:W-:Y:S02]  /*95cd0*/  ISETP.LT.AND P4, PT, R29, c[0x0][0x178], !P4 ;  /* 0x00005e001d007a0c */ /* 0x000fe40006781270 */
[----:B------:R-:W-:Y:S01]  /*95ce0*/  IADD3 R0, R6, c[0x0][0x198], RZ ;  /* 0x0000660006007a10 */ /* 0x000fe20007ffe0ff */
        /* <DEDUP_REMOVED lines=12> */
[----:B------:R-:W-:-:S05]  /*95db0*/  IMAD.WIDE R6, R6, 0x2, R24 ;  /* 0x0000000206067825 */ /* 0x000fca00078e0218 */
[----:B------:R1:W-:Y:S01]  /*95dc0*/  @P4 STG.E.U16 [R6.64], R13 ;  /* 0x0000000d06004986 */ /* 0x0003e2000c101506 */
[----:B------:R-:W-:Y:S01]  /*95dd0*/  ISETP.LT.AND P4, PT, R23, c[0x0][0x178], !P2 ;  /* 0x00005e0017007a0c */ /* 0x000fe20005781270 */
[----:B------:R-:W-:-:S04]  /*95de0*/  IMAD.WIDE R8, R0, 0x2, R2 ;  /* 0x0000000200087825 */ /* 0x000fc800078e0202 */
[C---:B0-----:R-:W-:Y:S01]  /*95df0*/  IMAD.WIDE R4, R0.reuse, 0x2, R24 ;  /* 0x0000000200047825 */ /* 0x041fe200078e0218 */
[----:B------:R-:W-:Y:S01]  /*95e00*/  @P6 STG.E.U16 [R8.64], R19 ;  /* 0x0000001308006986 */ /* 0x000fe2000c101506 */
[----:B-1----:R-:W-:-:S03]  /*95e10*/  IADD3 R6, R0, c[0x0][0x198], RZ ;  /* 0x0000660000067a10 */ /* 0x002fc60007ffe0ff */
[----:B-----5:R0:W-:Y:S01]  /*95e20*/  @P5 STG.E.U16 [R4.64], R10 ;  /* 0x0000000a04005986 */ /* 0x0201e2000c101506 */
[----:B------:R-:W-:Y:S02]  /*95e30*/  ISETP.LT.AND P6, PT, R23, c[0x0][0x178], !P1 ;  /* 0x00005e0017007a0c */ /* 0x000fe40004fc1270 */
[----:B------:R-:W-:Y:S02]  /*95e40*/  ISETP.LT.AND P5, PT, R29, c[0x0][0x178], !P1 ;  /* 0x00005e001d007a0c */ /* 0x000fe40004fa1270 */
[----:B0-----:R-:W-:Y:S01]  /*95e50*/  PRMT R10, R19, 0x7632, R10 ;  /* 0x00007632130a7816 */ /* 0x001fe2000000000a */
[----:B------:R-:W-:Y:S01]  /*95e60*/  IMAD.WIDE R4, R6, 0x2, R2 ;  /* 0x0000000206047825 */ /* 0x000fe200078e0202 */
[----:B------:R-:W5:Y:S04]  /*95e70*/  LDL.LU R19, [R1+0x1f8] ;  /* 0x0001f80001137983 */ /* 0x000f680000300800 */
[----:B------:R0:W-:Y:S01]  /*95e80*/  @P4 STG.E.U16 [R4.64], R10 ;  /* 0x0000000a04004986 */ /* 0x0001e2000c101506 */
[----:B---3--:R-:W-:-:S03]  /*95e90*/  ISETP.GE.AND P1, PT, R27, c[0x0][0x17c], PT ;  /* 0x00005f001b007a0c */ /* 0x008fc60003f26270 */
[----:B------:R-:W3:Y:S01]  /*95ea0*/  LDL.LU R27, [R1+0x158] ;  /* 0x00015800011b7983 */ /* 0x000ee20000300800 */
[----:B----4-:R-:W-:-:S03]  /*95eb0*/  ISETP.GE.AND P4, PT, R18, c[0x0][0x17c], PT ;  /* 0x00005f0012007a0c */ /* 0x010fc60003f86270 */
[----:B------:R-:W4:Y:S04]  /*95ec0*/  LDL.LU R18, [R1+0x2098] ;  /* 0x0020980001127983 */ /* 0x000f280000300800 */
        /* <DEDUP_REMOVED lines=8> */
[----:B0-----:R-:W-:Y:S02]  /*95f50*/  IMAD.WIDE R4, R0, 0x2, R24 ;  /* 0x0000000200047825 */ /* 0x001fe400078e0218 */
[----:B--2---:R0:W-:Y:S01]  /*95f60*/  @P6 STG.E.U16 [R8.64], R26 ;  /* 0x0000001a08006986 */ /* 0x0041e2000c101506 */
[----:B------:R-:W-:-:S03]  /*95f70*/  PRMT R10, R26, 0x7632, R10 ;  /* 0x000076321a0a7816 */ /* 0x000fc6000000000a */
[----:B------:R2:W-:Y:S01]  /*95f80*/  @P5 STG.E.U16 [R4.64], R14 ;  /* 0x0000000e04005986 */ /* 0x0005e2000c101506 */
[----:B-1----:R-:W-:Y:S02]  /*95f90*/  IADD3 R6, R0, c[0x0][0x198], RZ ;  /* 0x0000660000067a10 */ /* 0x002fe40007ffe0ff */
[----:B------:R-:W-:Y:S02]  /*95fa0*/  ISETP.LT.AND P6, PT, R23, c[0x0][0x178], !P3 ;  /* 0x00005e0017007a0c */ /* 0x000fe40005fc1270 */
[----:B------:R-:W-:Y:S01]  /*95fb0*/  ISETP.LT.AND P5, PT, R29, c[0x0][0x178], !P3 ;  /* 0x00005e001d007a0c */ /* 0x000fe20005fa1270 */
[----:B0-----:R-:W5:Y:S01]  /*95fc0*/  LDL.LU R26, [R1+0x1e8] ;  /* 0x0001e800011a7983 */ /* 0x001f620000300800 */
[----:B--2---:R-:W-:-:S05]  /*95fd0*/  IMAD.WIDE R4, R6, 0x2, R2 ;  /* 0x0000000206047825 */ /* 0x004fca00078e0202 */
[----:B------:R0:W-:Y:S01]  /*95fe0*/  @P2 STG.E.U16 [R4.64], R10 ;  /* 0x0000000a04002986 */ /* 0x0001e2000c101506 */
[----:B----4-:R-:W-:-:S03]  /*95ff0*/  ISETP.GE.AND P3, PT, R18, c[0x0][0x17c], PT ;  /* 0x00005f0012007a0c */ /* 0x010fc60003f66270 */
        /* <DEDUP_REMOVED lines=15> */
[----:B-1----:R-:W-:Y:S02]  /*960f0*/  IADD3 R6, R0, c[0x0][0x198], RZ ;  /* 0x0000660000067a10 */ /* 0x002fe40007ffe0ff */
[----:B------:R-:W-:Y:S02]  /*96100*/  PRMT R12, R27, 0x7632, R12 ;  /* 0x000076321b0c7816 */ /* 0x000fe4000000000c */
[C---:B------:R-:W-:Y:S01]  /*96110*/  IADD3 R0, R6.reuse, c[0x0][0x198], RZ ;  /* 0x0000660006007a10 */ /* 0x040fe20007ffe0ff */
[----:B0-----:R-:W5:Y:S01]  /*96120*/  LDL.LU R19, [R1+0x1d8] ;  /* 0x0001d80001137983 */ /* 0x001f620000300800 */
[C---:B----4-:R-:W-:Y:S01]  /*96130*/  IMAD.WIDE R4, R6.reuse, 0x2, R2 ;  /* 0x0000000206047825 */ /* 0x050fe200078e0202 */
[----:B------:R-:W-:Y:S02]  /*96140*/  ISETP.LT.AND P6, PT, R23, c[0x0][0x178], !P4 ;  /* 0x00005e0017007a0c */ /* 0x000fe400067c1270 */
[----:B------:R-:W4:Y:S01]  /*96150*/  LDL.LU R27, [R1+0x178] ;  /* 0x00017800011b7983 */ /* 0x000f220000300800 */
[----:B------:R-:W-:Y:S01]  /*96160*/  IMAD.WIDE R6, R6, 0x2, R24 ;  /* 0x0000000206067825 */ /* 0x000fe200078e0218 */
[----:B------:R-:W-:-:S02]  /*96170*/  ISETP.LT.AND P5, PT, R29, c[0x0][0x178], !P4 ;  /* 0x00005e001d007a0c */ /* 0x000fc400067a1270 */
[----:B------:R-:W-:Y:S04]  /*96180*/  @P0 STG.E.U16 [R4.64], R10 ;  /* 0x0000000a04000986 */ /* 0x000fe8000c101506 */
[----:B------:R0:W-:Y:S01]  /*96190*/  @P1 STG.E.U16 [R6.64], R12 ;  /* 0x0000000c06001986 */ /* 0x0001e2000c101506 */
[----:B--2---:R-:W-:-:S03]  /*961a0*/  ISETP.GE.AND P4, PT, R18, c[0x0][0x17c], PT ;  /* 0x00005f0012007a0c */ /* 0x004fc60003f86270 */
[----:B------:R-:W2:Y:S01]  /*961b0*/  LDL.LU R18, [R1+0x20a8] ;  /* 0x0020a80001127983 */ /* 0x000ea20000300800 */
[----:B---3--:R-:W-:-:S03]  /*961c0*/  ISETP.GE.AND P0, PT, R13, c[0x0][0x17c], PT ;  /* 0x00005f000d007a0c */ /* 0x008fc60003f06270 */
[----:B------:R-:W3:Y:S04]  /*961d0*/  LDL.LU R13, [R1+0x20a4] ;  /* 0x0020a400010d7983 */ /* 0x000ee80000300800 */
[----:B0-----:R-:W2:Y:S01]  /*961e0*/  LDL.LU R7, [R1+0xd8] ;  /* 0x0000d80001077983 */ /* 0x001ea20000300800 */
[----:B------:R-:W-:Y:S01]  /*961f0*/  ISETP.LT.AND P1, PT, R23, c[0x0][0x178], !P3 ;  /* 0x00005e0017007a0c */ /* 0x000fe20005f21270 */
[C---:B------:R-:W-:Y:S01]  /*96200*/  IMAD.WIDE R8, R0.reuse, 0x2, R2 ;  /* 0x0000000200087825 */ /* 0x040fe200078e0202 */
[----:B------:R-:W-:-:S03]  /*96210*/  IADD3 R6, R0, c[0x0][0x198], RZ ;  /* 0x0000660000067a10 */ /* 0x000fc60007ffe0ff */
[----:B------:R-:W-:Y:S01]  /*96220*/  IMAD.WIDE R4, R0, 0x2, R24 ;  /* 0x0000000200047825 */ /* 0x000fe200078e0218 */
[----:B------:R0:W-:Y:S01]  /*96230*/  @P6 STG.E.U16 [R8.64], R26 ;  /* 0x0000001a08006986 */ /* 0x0001e2000c101506 */
[----:B------:R-:W-:Y:S02]  /*96240*/  PRMT R10, R26, 0x7632, R10 ;  /* 0x000076321a0a7816 */ /* 0x000fe4000000000a */
[----:B------:R-:W-:Y:S01]  /*96250*/  ISETP.LT.AND P6, PT, R23, c[0x0][0x178], !P2 ;  /* 0x00005e0017007a0c */ /* 0x000fe200057c1270 */
[----:B0-----:R-:W4:Y:S01]  /*96260*/  LDL.LU R26, [R1+0x208] ;  /* 0x00020800011a7983 */ /* 0x001f220000300800 */
[----:B------:R-:W-:-:S03]  /*96270*/  ISETP.LT.AND P3, PT, R29, c[0x0][0x178], !P3 ;  /* 0x00005e001d007a0c */ /* 0x000fc60005f61270 */
[----:B--2---:R0:W-:Y:S01]  /*96280*/  @P5 STG.E.U16 [R4.64], R7 ;  /* 0x0000000704005986 */ /* 0x0041e2000c101506 */
[----:B------:R-:W-:Y:S02]  /*96290*/  ISETP.LT.AND P5, PT, R29, c[0x0][0x178], !P2 ;  /* 0x00005e001d007a0c */ /* 0x000fe400057a1270 */
[----:B------:R-:W-:Y:S02]  /*962a0*/  ISETP.GE.AND P2, PT, R18, c[0x0][0x17c], PT ;  /* 0x00005f0012007a0c */ /* 0x000fe40003f46270 */
[----:B------:R-:W2:Y:S01]  /*962b0*/  LDL.LU R18, [R1+0x20b0] ;  /* 0x0020b00001127983 */ /* 0x000ea20000300800 */
[----:B0-----:R-:W-:-:S05]  /*962c0*/  IMAD.WIDE R4, R6, 0x2, R2 ;  /* 0x0000000206047825 */ /* 0x001fca00078e0202 */
[----:B------:R0:W-:Y:S01]  /*962d0*/  @P1 STG.E.U16 [R4.64], R10 ;  /* 0x0000000a04001986 */ /* 0x0001e2000c101506 */
[----:B---3--:R-:W-:-:S03]  /*962e0*/  ISETP.GE.AND P1, PT, R13, c[0x0][0x17c], PT ;  /* 0x00005f000d007a0c */ /* 0x008fc60003f26270 */
[----:B------:R-:W3:Y:S01]  /*962f0*/  LDL.LU R13, [R1+0x20ac] ;  /* 0x0020ac00010d7983 */ /* 0x000ee20000300800 */
[C---:B------:R-:W-:Y:S02]  /*96300*/  IADD3 R0, R6.reuse, c[0x0][0x198], RZ ;  /* 0x0000660006007a10 */ /* 0x040fe40007ffe0ff */
[----:B------:R-:W-:Y:S01]  /*96310*/  PRMT R12, R7, 0x7632, R12 ;  /* 0x00007632070c7816 */ /* 0x000fe2000000000c */
[----:B------:R-:W-:-:S05]  /*96320*/  IMAD.WIDE R6, R6, 0x2, R24 ;  /* 0x0000000206067825 */ /* 0x000fca00078e0218 */
[----:B------:R1:W-:Y:S01]  /*96330*/  @P3 STG.E.U16 [R6.64], R12 ;  /* 0x0000000c06003986 */ /* 0x0003e2000c101506 */
[----:B------:R-:W-:Y:S01]  /*96340*/  ISETP.LT.AND P3, PT, R23, c[0x0][0x178], !P4 ;  /* 0x00005e0017007a0c */ /* 0x000fe20006761270 */
[----:B------:R-:W-:-:S04]  /*96350*/  IMAD.WIDE R8, R0, 0x2, R2 ;  /* 0x0000000200087825 */ /* 0x000fc800078e0202 */
[C---:B0-----:R-:W-:Y:S01]  /*96360*/  IMAD.WIDE R4, R0.reuse, 0x2, R24 ;  /* 0x0000000200047825 */ /* 0x041fe200078e0218 */
[----:B-----5:R0:W-:Y:S01]  /*96370*/  @P6 STG.E.U16 [R8.64], R19 ;  /* 0x0000001308006986 */ /* 0x0201e2000c101506 */
[----:B-1----:R-:W-:-:S03]  /*96380*/  IADD3 R6, R0, c[0x0][0x198], RZ ;  /* 0x0000660000067a10 */ /* 0x002fc60007ffe0ff */
[----:B----4-:R1:W-:Y:S01]  /*96390*/  @P5 STG.E.U16 [R4.64], R27 ;  /* 0x0000001b04005986 */ /* 0x0103e2000c101506 */
[----:B------:R-:W-:Y:S02]  /*963a0*/  PRMT R10, R19, 0x7632, R10 ;  /* 0x00007632130a7816 */ /* 0x000fe4000000000a */
[----:B------:R-:W-:Y:S01]  /*963b0*/  PRMT R12, R27, 0x7632, R12 ;  /* 0x000076321b0c7816 */ /* 0x000fe2000000000c */
[----:B0-----:R-:W4:Y:S01]  /*963c0*/  LDL.LU R19, [R1+0x16c] ;  /* 0x00016c0001137983 */ /* 0x001f220000300800 */
[----:B-1----:R-:W-:-:S03]  /*963d0*/  IMAD.WIDE R4, R6, 0x2, R2 ;  /* 0x0000000206047825 */ /* 0x002fc600078e0202 */
[----:B------:R-:W5:Y:S04]  /*963e0*/  LDL.LU R27, [R1+0x20b8] ;  /* 0x0020b800011b7983 */ /* 0x000f680000300800 */
        /* <DEDUP_REMOVED lines=13> */
[----:B------:R-:W-:Y:S01]  /*964c0*/  @P6 STG.E.U16 [R8.64], R26 ;  /* 0x0000001a08006986 */ /* 0x000fe2000c101506 */
[----:B------:R-:W-:-:S03]  /*964d0*/  PRMT R10, R26, 0x7632, R10 ;  /* 0x000076321a0a7816 */ /* 0x000fc6000000000a */
[----:B------:R0:W-:Y:S01]  /*964e0*/  @P5 STG.E.U16 [R4.64], R11 ;  /* 0x0000000b04005986 */ /* 0x0001e2000c101506 */
[----:B-1----:R-:W-:Y:S02]  /*964f0*/  IADD3 R6, R0, c[0x0][0x198], RZ ;  /* 0x0000660000067a10 */ /* 0x002fe40007ffe0ff */
[----:B------:R-:W-:Y:S02]  /*96500*/  PRMT R12, R11, 0x7632, R12 ;  /* 0x000076320b0c7816 */ /* 0x000fe4000000000c */
[C---:B------:R-:W-:Y:S01]  /*96510*/  IADD3 R0, R6.reuse, c[0x0][0x198], RZ ;  /* 0x0000660006007a10 */ /* 0x040fe20007ffe0ff */
[----:B0-----:R-:W-:Y:S01]  /*96520*/  IMAD.WIDE R4, R6, 0x2, R2 ;  /* 0x0000000206047825 */ /* 0x001fe200078e0202 */
[----:B------:R-:W4:Y:S01]  /*96530*/  LDL.LU R11, [R1+0x2254] ;  /* 0x00225400010b7983 */ /* 0x000f220000300800 */
[----:B--2---:R-:W-:Y:S02]  /*96540*/  ISETP.GE.AND P0, PT, R18, c[0x0][0x17c], PT ;  /* 0x00005f0012007a0c */ /* 0x004fe40003f06270 */
[----:B------:R-:W-:Y:S01]  /*96550*/  IMAD.WIDE R6, R6, 0x2, R24 ;  /* 0x0000000206067825 */ /* 0x000fe200078e0218 */
[----:B------:R-:W-:Y:S01]  /*96560*/  ISETP.LT.AND P6, PT, R23, c[0x0][0x178], !P1 ;  /* 0x00005e0017007a0c */ /* 0x000fe20004fc1270 */
[----:B------:R-:W2:Y:S01]  /*96570*/  LDL.LU R26, [R1+0x20bc] ;  /* 0x0020bc00011a7983 */ /* 0x000ea20000300800 */
[----:B------:R-:W-:-:S02]  /*96580*/  ISETP.LT.AND P5, PT, R29, c[0x0][0x178], !P1 ;  /* 0x00005e001d007a0c */ /* 0x000fc40004fa1270 */
[----:B-----5:R-:W-:Y:S01]  /*96590*/  ISETP.GE.AND P1, PT, R27, c[0x0][0x17c], PT ;  /* 0x00005f001b007a0c */ /* 0x020fe20003f26270 */
[----:B------:R-:W5:Y:S04]  /*965a0*/  LDL.LU R18, [R1+0x1ac] ;  /* 0x0001ac0001127983 */ /* 0x000f680000300800 */
[----:B------:R-:W-:Y:S04]  /*965b0*/  @P4 STG.E.U16 [R4.64], R10 ;  /* 0x0000000a04004986 */ /* 0x000fe8000c101506 */
[----:B------:R-:W2:Y:S04]  /*965c0*/  LDL.LU R27, [R1+0x14c] ;  /* 0x00014c00011b7983 */ /* 0x000ea80000300800 */
[----:B------:R0:W-:Y:S01]  /*965d0*/  @P2 STG.E.U16 [R6.64], R12 ;  /* 0x0000000c06002986 */ /* 0x0001e2000c101506 */
[----:B---3--:R-:W-:-:S03]  /*965e0*/  ISETP.GE.AND P4, PT, R13, c[0x0][0x17c], PT ;  /* 0x00005f000d007a0c */ /* 0x008fc60003f86270 */
[----:B------:R-:W3:Y:S04]  /*965f0*/  LDL.LU R13, [R1+0x20c0] ;  /* 0x0020c000010d7983 */ /* 0x000ee80000300800 */
[----:B0-----:R-:W2:Y:S01]  /*96600*/  LDL.LU R7, [R1+0x19c] ;  /* 0x00019c0001077983 */ /* 0x001ea20000300800 */
[----:B------:R-:W-:Y:S01]  /*96610*/  ISETP.LT.AND P2, PT, R23, c[0x0][0x178], !P0 ;  /* 0x00005e0017007a0c */ /* 0x000fe20004741270 */
[C---:B------:R-:W-:Y:S01]  /*96620*/  IMAD.WIDE R8, R0.reuse, 0x2, R2 ;  /* 0x0000000200087825 */ /* 0x040fe200078e0202 */
[----:B------:R-:W-:-:S03]  /*96630*/  IADD3 R6, R0, c[0x0][0x198], RZ ;  /* 0x0000660000067a10 */ /* 0x000fc60007ffe0ff */
[----:B------:R-:W-:Y:S01]  /*96640*/  IMAD.WIDE R4, R0, 0x2, R24 ;  /* 0x0000000200047825 */ /* 0x000fe200078e0218 */
[----:B----4-:R-:W-:Y:S02]  /*96650*/  PRMT R12, R19, 0x7632, R12 ;  /* 0x00007632130c7816 */ /* 0x010fe4000000000c */
[----:B------:R-:W-:Y:S02]  /*96660*/  ISETP.LT.AND P0, PT, R29, c[0x0][0x178], !P0 ;  /* 0x00005e001d007a0c */ /* 0x000fe40004701270 */
[----:B------:R-:W-:Y:S01]  /*96670*/  IADD3 R0, R6, c[0x0][0x198], RZ ;  /* 0x0000660006007a10 */ /* 0x000fe20007ffe0ff */
[----:B--2---:R-:W-:Y:S01]  /*96680*/  @P6 STG.E.U16 [R8.64], R7 ;  /* 0x0000000708006986 */ /* 0x004fe2000c101506 */
[----:B------:R-:W-:-:S03]  /*96690*/  PRMT R10, R7, 0x7632, R10 ;  /* 0x00007632070a7816 */ /* 0x000fc6000000000a */
[----:B------:R0:W-:Y:S01]  /*966a0*/  @P5 STG.E.U16 [R4.64], R19 ;  /* 0x0000001304005986 */ /* 0x0001e2000c101506 */
[----:B------:R-:W-:-:S03]  /*966b0*/  ISETP.GE.AND P5, PT, R26, c[0x0][0x17c], PT ;  /* 0x00005f001a007a0c */ /* 0x000fc60003fa6270 */
[----:B------:R-:W2:Y:S01]  /*966c0*/  LDL.LU R26, [R1+0x1cc] ;  /* 0x0001cc00011a7983 */ /* 0x000ea20000300800 */
[----:B0-----:R-:W-:-:S03]  /*966d0*/  IMAD.WIDE R4, R6, 0x2, R2 ;  /* 0x0000000206047825 */ /* 0x001fc600078e0202 */
[----:B------:R-:W4:Y:S04]  /*966e0*/  LDL.LU R19, [R1+0x20c8] ;  /* 0x0020c80001137983 */ /* 0x000f280000300800 */
[----:B------:R5:W-:Y:S01]  /*966f0*/  @P2 STG.E.U16 [R4.64], R10 ;  /* 0x0000000a04002986 */ /* 0x000be2000c101506 */
[----:B---3--:R-:W-:-:S03]  /*96700*/  ISETP.GE.AND P2, PT, R13, c[0x0][0x17c], PT ;  /* 0x00005f000d007a0c */ /* 0x008fc60003f46270 */
[----:B------:R-:W3:Y:S01]  /*96710*/  LDL.LU R13, [R1+0x20c4] ;  /* 0x0020c400010d7983 */ /* 0x000ee20000300800 */
[----:B------:R-:W-:Y:S01]  /*96720*/  ISETP.LT.AND P6, PT, R23, c[0x0][0x178], !P3 ;  /* 0x00005e0017007a0c */ /* 0x000fe20005fc1270 */
[----:B------:R-:W-:Y:S01]  /*96730*/  IMAD.WIDE R6, R6, 0x2, R24 ;  /* 0x0000000206067825 */ /* 0x000fe200078e0218 */
[----:B------:R-:W-:-:S03]  /*96740*/  ISETP.LT.AND P3, PT, R29, c[0x0][0x178], !P3 ;  /* 0x00005e001d007a0c */ /* 0x000fc60005f61270 */
[----:B------:R-:W-:Y:S01]  /*96750*/  IMAD.WIDE R8, R0, 0x2, R2 ;  /* 0x0000000200087825 */ /* 0x000fe200078e0202 */
[----:B------:R0:W-:Y:S01]  /*96760*/  @P0 STG.E.U16 [R6.64], R12 ;  /* 0x0000000c06000986 */ /* 0x0001e2000c101506 */
[----:B------:R-:W-:Y:S02]  /*96770*/  ISETP.LT.AND P0, PT, R23, c[0x0][0x178], !P1 ;  /* 0x00005e0017007a0c */ /* 0x000fe40004f01270 */
[----:B-----5:R-:W-:Y:S01]  /*96780*/  PRMT R10, R18, 0x7632, R10 ;  /* 0x00007632120a7816 */ /* 0x020fe2000000000a */
[----:B------:R-:W-:-:S03]  /*96790*/  IMAD.WIDE R4, R0, 0x2, R24 ;  /* 0x0000000200047825 */ /* 0x000fc600078e0218 */
[----:B------:R1:W-:Y:S01]  /*967a0*/  @P6 STG.E.U16 [R8.64], R18 ;  /* 0x0000001208006986 */ /* 0x0003e2000c101506 */
[----:B0-----:R-:W-:-:S03]  /*967b0*/  IADD3 R6, R0, c[0x0][0x198], RZ ;  /* 0x0000660000067a10 */ /* 0x001fc60007ffe0ff */
[----:B------:R0:W-:Y:S04]  /*967c0*/  @P3 STG.E.U16 [R4.64], R27 ;  /* 0x0000001b04003986 */ /* 0x0001e8000c101506 */
[----:B-1----:R-:W5:Y:S01]  /*967d0*/  LDL.LU R18, [R1+0x20cc] ;  /* 0x0020cc0001127983 */ /* 0x002f620000300800 */
[----:B------:R-:W-:Y:S01]  /*967e0*/  PRMT R12, R27, 0x7632, R12 ;  /* 0x000076321b0c7816 */ /* 0x000fe2000000000c */
[----:B0-----:R-:W-:Y:S02]  /*967f0*/  IMAD.WIDE R4, R6, 0x2, R2 ;  /* 0x0000000206047825 */ /* 0x001fe400078e0202 */
[----:B------:R-:W5:Y:S04]  /*96800*/  LDL.LU R27, [R1+0x1bc] ;  /* 0x0001bc00011b7983 */ /* 0x000f680000300800 */
[----:B------:R0:W-:Y:S01]  /*96810*/  @P0 STG.E.U16 [R4.64], R10 ;  /* 0x0000000a04000986 */ /* 0x0001e2000c101506 */
[----:B---3--:R-:W-:-:S03]  /*96820*/  ISETP.GE.AND P0, PT, R13, c[0x0][0x17c], PT ;  /* 0x00005f000d007a0c */ /* 0x008fc60003f06270 */
[----:B------:R-:W3:Y:S01]  /*96830*/  LDL.LU R13, [R1+0x20d0] ;  /* 0x0020d000010d7983 */ /* 0x000ee20000300800 */
[----:B------:R-:W-:Y:S02]  /*96840*/  ISETP.LT.AND P1, PT, R29, c[0x0][0x178], !P1 ;  /* 0x00005e001d007a0c */ /* 0x000fe40004f21270 */
[----:B------:R-:W-:Y:S02]  /*96850*/  ISETP.LT.AND P6, PT, R23, c[0x0][0x178], !P4 ;  /* 0x00005e0017007a0c */ /* 0x000fe400067c1270 */
[----:B------:R-:W-:Y:S02]  /*96860*/  ISETP.LT.AND P4, PT, R29, c[0x0][0x178], !P4 ;  /* 0x00005e001d007a0c */ /* 0x000fe40006781270 */
[C---:B------:R-:W-:Y:S01]  /*96870*/  IADD3 R0, R6.reuse, c[0x0][0x198], RZ ;  /* 0x0000660006007a10 */ /* 0x040fe20007ffe0ff */
[----:B------:R-:W-:-:S04]  /*96880*/  IMAD.WIDE R6, R6, 0x2, R24 ;  /* 0x0000000206067825 */ /* 0x000fc800078e0218 */
[----:B------:R-:W-:-:S04]  /*96890*/  IMAD.WIDE R8, R0, 0x2, R2 ;  /* 0x0000000200087825 */ /* 0x000fc800078e0202 */
[----:B0-----:R-:W-:Y:S01]  /*968a0*/  IMAD.WIDE R4, R0, 0x2, R24 ;  /* 0x0000000200047825 */ /* 0x001fe200078e0218 */
[----:B------:R0:W-:Y:S01]  /*968b0*/  @P1 STG.E.U16 [R6.64], R12 ;  /* 0x0000000c06001986 */ /* 0x0001e2000c101506 */
[----:B------:R-:W-:-:S03]  /*968c0*/  ISETP.LT.AND P1, PT, R23, c[0x0][0x178], !P5 ;  /* 0x00005e0017007a0c */ /* 0x000fc60006f21270 */
[----:B--2---:R1:W-:Y:S01]  /*968d0*/  @P6 STG.E.U16 [R8.64], R26 ;  /* 0x0000001a08006986 */ /* 0x0043e2000c101506 */
[----:B----4-:R-:W-:-:S03]  /*968e0*/  ISETP.GE.AND P3, PT, R19, c[0x0][0x17c], PT ;  /* 0x00005f0013007a0c */ /* 0x010fc60003f66270 */
[----:B------:R2:W-:Y:S01]  /*968f0*/  @P4 STG.E.U16 [R4.64], R11 ;  /* 0x0000000b04004986 */ /* 0x0005e2000c101506 */
[----:B-----5:R-:W-:Y:S02]  /*96900*/  ISETP.GE.AND P4, PT, R18, c[0x0][0x17c], PT ;  /* 0x00005f0012007a0c */ /* 0x020fe40003f86270 */
[----:B------:R-:W-:Y:S01]  /*96910*/  PRMT R10, R26, 0x7632, R10 ;  /* 0x000076321a0a7816 */ /* 0x000fe2000000000a */
[----:B------:R-:W4:Y:S01]  /*96920*/  LDL.LU R18, [R1+0x1fc] ;  /* 0x0001fc0001127983 */ /* 0x000f220000300800 */
[----:B0-----:R-:W-:-:S03]  /*96930*/  IADD3 R6, R0, c[0x0][0x198], RZ ;  /* 0x0000660000067a10 */ /* 0x001fc60007ffe0ff */
[----:B------:R-:W5:Y:S04]  /*96940*/  LDL.LU R19, [R1+0x15c] ;  /* 0x00015c0001137983 */ /* 0x000f680000300800 */
[----:B-1----:R-:W4:Y:S01]  /*96950*/  LDL.LU R26, [R1+0x20d8] ;  /* 0x0020d800011a7983 */ /* 0x002f220000300800 */
[----:B--2---:R-:W-:-:S05]  /*96960*/  IMAD.WIDE R4, R6, 0x2, R2 ;  /* 0x0000000206047825 */ /* 0x004fca00078e0202 */
[----:B------:R0:W-:Y:S01]  /*96970*/  @P1 STG.E.U16 [R4.64], R10 ;  /* 0x0000000a04001986 */ /* 0x0001e2000c101506 */
[----:B---3--:R-:W-:-:S03]  /*96980*/  ISETP.GE.AND P1, PT, R13, c[0x0][0x17c], PT ;  /* 0x00005f000d007a0c */ /* 0x008fc60003f26270 */
[----:B------:R-:W2:Y:S04]  /*96990*/  LDL.LU R13, [R1+0x20d4] ;  /* 0x0020d400010d7983 */ /* 0x000ea80000300800 */
[----:B------:R-:W3:Y:S01]  /*969a0*/  LDL.LU R12, [R1+0x20dc] ;  /* 0x0020dc00010c7983 */ /* 0x000ee20000300800 */
[----:B------:R-:W-:Y:S02]  /*969b0*/  ISETP.LT.AND P5, PT, R29, c[0x0][0x178], !P5 ;  /* 0x00005e001d007a0c */ /* 0x000fe40006fa1270 */
[----:B------:R-:W-:Y:S02]  /*969c0*/  ISETP.LT.AND P6, PT, R23, c[0x0][0x178], !P2 ;  /* 0x00005e0017007a0c */ /* 0x000fe400057c1270 */
[----:B------:R-:W-:Y:S02]  /*969d0*/  ISETP.LT.AND P2, PT, R29, c[0x0][0x178], !P2 ;  /* 0x00005e001d007a0c */ /* 0x000fe40005741270 */
[C---:B------:R-:W-:Y:S01]  /*969e0*/  IADD3 R0, R6.reuse, c[0x0][0x198], RZ ;  /* 0x0000660006007a10 */ /* 0x040fe20007ffe0ff */
[----:B------:R-:W-:Y:S01]  /*969f0*/  IMAD.WIDE R6, R6, 0x2, R24 ;  /* 0x0000000206067825 */ /* 0x000fe200078e0218 */
[----:B------:R-:W-:-:S03]  /*96a00*/  PRMT R11, R11, 0x7632, R11 ;  /* 0x000076320b0b7816 */ /* 0x000fc6000000000b */
[C---:B------:R-:W-:Y:S02]  /*96a10*/  IMAD.WIDE R8, R0.reuse, 0x2, R2 ;  /* 0x0000000200087825 */ /* 0x040fe400078e0202 */
[----:B------:R1:W-:Y:S02]  /*96a20*/  @P5 STG.E.U16 [R6.64], R11 ;  /* 0x0000000b06005986 */ /* 0x0003e4000c101506 */
[----:B0-----:R-:W-:Y:S01]  /*96a30*/  IMAD.WIDE R4, R0, 0x2, R24 ;  /* 0x0000000200047825 */ /* 0x001fe200078e0218 */
[----:B------:R-:W-:Y:S01]  /*96a40*/  ISETP.LT.AND P5, PT, R23, c[0x0][0x178], !P3 ;  /* 0x00005e0017007a0c */ /* 0x000fe20005fa1270 */
[----:B------:R-:W-:Y:S01]  /*96a50*/  @P6 STG.E.U16 [R8.64], R27 ;  /* 0x0000001b08006986 */ /* 0x000fe2000c101506 */
[----:B------:R-:W-:Y:S02]  /*96a60*/  ISETP.LT.AND P3, PT, R29, c[0x0][0x178], !P3 ;  /* 0x00005e001d007a0c */ /* 0x000fe40005f61270 */
[----:B------:R-:W-:Y:S01]  /*96a70*/  ISETP.LT.AND P6, PT, R23, c[0x0][0x178], !P0 ;  /* 0x00005e0017007a0c */ /* 0x000fe200047c1270 */
[----:B------:R0:W-:Y:S01]  /*96a80*/  @P2 STG.E.U16 [R4.64], R15 ;  /* 0x0000000f04002986 */ /* 0x0001e2000c101506 */
[----:B------:R-:W-:-:S02]  /*96a90*/  ISETP.LT.AND P2, PT, R29, c[0x0][0x178], !P0 ;  /* 0x00005e001d007a0c */ /* 0x000fc40004741270 */
[----:B-1----:R-:W-:Y:S02]  /*96aa0*/  IADD3 R6, R0, c[0x0][0x198], RZ ;  /* 0x0000660000067a10 */ /* 0x002fe40007ffe0ff */
[----:B------:R-:W-:Y:S02]  /*96ab0*/  PRMT R11, R15, 0x7632, R11 ;  /* 0x000076320f0b7816 */ /* 0x000fe4000000000b */
[----:B----4-:R-:W-:Y:S01]  /*96ac0*/  ISETP.GE.AND P0, PT, R26, c[0x0][0x17c], PT ;  /* 0x00005f001a007a0c */ /* 0x010fe20003f06270 */
[----:B0-----:R-:W4:Y:S01]  /*96ad0*/  LDL.LU R15, [R1+0x20e0] ;  /* 0x0020e000010f7983 */ /* 0x001f220000300800 */
[----:B------:R-:W-:-:S03]  /*96ae0*/  IADD3 R0, R6, c[0x0][0x198], RZ ;  /* 0x0000660006007a10 */ /* 0x000fc60007ffe0ff */
[----:B------:R-:W4:Y:S01]  /*96af0*/  LDL.LU R26, [R1+0x1ec] ;  /* 0x0001ec00011a7983 */ /* 0x000f220000300800 */
[----:B------:R-:W-:Y:S01]  /*96b00*/  PRMT R10, R27, 0x7632, R10 ;  /* 0x000076321b0a7816 */ /* 0x000fe2000000000a */
[C---:B------:R-:W-:Y:S02]  /*96b10*/  IMAD.WIDE R4, R6.reuse, 0x2, R2 ;  /* 0x0000000206047825 */ /* 0x040fe400078e0202 */
[----:B------:R-:W4:Y:S02]  /*96b20*/  LDL.LU R27, [R1+0xdc] ;  /* 0x0000dc00011b7983 */ /* 0x000f240000300800 */
[----:B------:R-:W-:Y:S02]  /*96b30*/  IMAD.WIDE R6, R6, 0x2, R24 ;  /* 0x0000000206067825 */ /* 0x000fe400078e0218 */
[----:B------:R0:W-:Y:S02]  /*96b40*/  @P5 STG.E.U16 [R4.64], R10 ;  /* 0x0000000a04005986 */ /* 0x0001e4000c101506 */
[----:B------:R-:W-:-:S02]  /*96b50*/  IMAD.WIDE R8, R0, 0x2, R2 ;  /* 0x0000000200087825 */ /* 0x000fc400078e0202 */
[----:B------:R-:W-:Y:S04]  /*96b60*/  @P3 STG.E.U16 [R6.64], R11 ;  /* 0x0000000b06003986 */ /* 0x000fe8000c101506 */
[----:B------:R1:W-:Y:S01]  /*96b70*/  @P6 STG.E.U16 [R8.64], R18 ;  /* 0x0000001208006986 */ /* 0x0003e2000c101506 */
[----:B0-----:R-:W-:-:S05]  /*96b80*/  IMAD.WIDE R4, R0, 0x2, R24 ;  /* 0x0000000200047825 */ /* 0x001fca00078e0218 */
[----:B-----5:R0:W-:Y:S01]  /*96b90*/  @P2 STG.E.U16 [R4.64], R19 ;  /* 0x0000001304002986 */ /* 0x0201e2000c101506 */
[----:B-1----:R-:W-:Y:S02]  /*96ba0*/  PRMT R8, R18, 0x7632, R8 ;  /* 0x0000763212087816 */ /* 0x002fe40000000008 */
[----:B------:R-:W-:Y:S02]  /*96bb0*/  PRMT R9, R19, 0x7632, R9 ;  /* 0x0000763213097816 */ /* 0x000fe40000000009 */
[----:B--2---:R-:W-:Y:S02]  /*96bc0*/  ISETP.GE.AND P5, PT, R13, c[0x0][0x17c], PT ;  /* 0x00005f000d007a0c */ /* 0x004fe40003fa6270 */
[----:B------:R-:W2:Y:S01]  /*96bd0*/  LDL.LU R13, [R1+0x20e4] ;  /* 0x0020e400010d7983 */ /* 0x000ea20000300800 */
[----:B---3--:R-:W-:-:S03]  /*96be0*/  ISETP.GE.AND P3, PT, R12, c[0x0][0x17c], PT ;  /* 0x00005f000c007a0c */ /* 0x008fc60003f66270 */
[----:B------:R-:W3:Y:S04]  /*96bf0*/  LDL.LU R12, [R1+0x20ec] ;  /* 0x0020ec00010c7983 */ /* 0x000ee80000300800 */
[----:B------:R-:W5:Y:S04]  /*96c00*/  LDL.LU R18, [R1+0x1dc] ;  /* 0x0001dc0001127983 */ /* 0x000f680000300800 */
[----:B------:R-:W2:Y:S04]  /*96c10*/  LDL.LU R11, [R1+0x20e8] ;  /* 0x0020e800010b7983 */ /* 0x000ea80000300800 */
[----:B0-----:R-:W2:Y:S01]  /*96c20*/  LDL.LU R19, [R1+0x17c] ;  /* 0x00017c0001137983 */ /* 0x001ea20000300800 */
[----:B------:R-:W-:-:S02]  /*96c30*/  ISETP.LT.AND P6, PT, R23, c[0x0][0x178], !P4 ;  /* 0x00005e0017007a0c */ /* 0x000fc400067c1270 */
[----:B------:R-:W-:Y:S02]  /*96c40*/  ISETP.LT.AND P4, PT, R29, c[0x0][0x178], !P4 ;  /* 0x00005e001d007a0c */ /* 0x000fe40006781270 */
[----:B------:R-:W-:Y:S02]  /*96c50*/  IADD3 R0, R0, c[0x0][0x198], RZ ;  /* 0x0000660000007a10 */ /* 0x000fe40007ffe0ff */
[----:B------:R-:W-:-:S03]  /*96c60*/  ISETP.LT.AND P2, PT, R23, c[0x0][0x178], !P1 ;  /* 0x00005e0017007a0c */ /* 0x000fc60004f41270 */
[----:B------:R-:W-:-:S04]  /*96c70*/  IMAD.WIDE R4, R0, 0x2, R2 ;  /* 0x0000000200047825 */ /* 0x000fc800078e0202 */
[C---:B------:R-:W-:Y:S01]  /*96c80*/  IMAD.WIDE R6, R0.reuse, 0x2, R24 ;  /* 0x0000000200067825 */ /* 0x040fe200078e0218 */
[----:B------:R-:W-:Y:S01]  /*96c90*/  IADD3 R0, R0, c[0x0][0x198], RZ ;  /* 0x0000660000007a10 */ /* 0x000fe20007ffe0ff */
[----:B------:R0:W-:Y:S01]  /*96ca0*/  @P6 STG.E.U16 [R4.64], R8 ;  /* 0x0000000804006986 */ /* 0x0001e2000c101506 */
[----:B------:R-:W-:-:S03]  /*96cb0*/  ISETP.LT.AND P1, PT, R29, c[0x0][0x178], !P1 ;  /* 0x00005e001d007a0c */ /* 0x000fc60004f21270 */
[----:B------:R1:W-:Y:S01]  /*96cc0*/  @P4 STG.E.U16 [R6.64], R9 ;  /* 0x0000000906004986 */ /* 0x0003e2000c101506 */
[----:B------:R-:W-:Y:S02]  /*96cd0*/  ISETP.LT.AND P4, PT, R23, c[0x0][0x178], !P0 ;  /* 0x00005e0017007a0c */ /* 0x000fe40004781270 */
[----:B------:R-:W-:Y:S01]  /*96ce0*/  ISETP.LT.AND P0, PT, R29, c[0x0][0x178], !P0 ;  /* 0x00005e001d007a0c */ /* 0x000fe20004701270 */
[C---:B0-----:R-:W-:Y:S01]  /*96cf0*/  IMAD.WIDE R4, R0.reuse, 0x2, R2 ;  /* 0x0000000200047825 */ /* 0x041fe200078e0202 */
[----:B------:R-:W-:-:S04]  /*96d00*/  IADD3 R8, R0, c[0x0][0x198], RZ ;  /* 0x0000660000087a10 */ /* 0x000fc80007ffe0ff */
[----:B----4-:R0:W-:Y:S01]  /*96d10*/  @P2 STG.E.U16 [R4.64], R26 ;  /* 0x0000001a04002986 */ /* 0x0101e2000c101506 */
[----:B------:R-:W-:Y:S01]  /*96d20*/  ISETP.LT.AND P2, PT, R23, c[0x0][0x178], !P5 ;  /* 0x00005e0017007a0c */ /* 0x000fe20006f41270 */
[----:B-1----:R-:W-:Y:S01]  /*96d30*/  IMAD.WIDE R6, R0, 0x2, R24 ;  /* 0x0000000200067825 */ /* 0x002fe200078e0218 */
[----:B------:R-:W-:Y:S02]  /*96d40*/  PRMT R0, R26, 0x7632, R0 ;  /* 0x000076321a007816 */ /* 0x000fe40000000000 */
[C---:B------:R-:W-:Y:S02]  /*96d50*/  IADD3 R9, R8.reuse, c[0x0][0x198], RZ ;  /* 0x0000660008097a10 */ /* 0x040fe40007ffe0ff */
[----:B------:R1:W-:Y:S01]  /*96d60*/  @P1 STG.E.U16 [R6.64], R27 ;  /* 0x0000001b06001986 */ /* 0x0003e2000c101506 */
[----:B0-----:R-:W-:Y:S01]  /*96d70*/  IMAD.WIDE R4, R8, 0x2, R2 ;  /* 0x0000000208047825 */ /* 0x001fe200078e0202 */
[----:B------:R-:W-:-:S04]  /*96d80*/  PRMT R10, R27, 0x7632, R10 ;  /* 0x000076321b0a7816 */ /* 0x000fc8000000000a */
[----:B------:R0:W-:Y:S01]  /*96d90*/  @P4 STG.E.U16 [R4.64], R0 ;  /* 0x0000000004004986 */ /* 0x0001e2000c101506 */
[----:B-1----:R-:W-:-:S05]  /*96da0*/  IMAD.WIDE R6, R8, 0x2, R24 ;  /* 0x0000000208067825 */ /* 0x002fca00078e0218 */
[----:B------:R-:W-:Y:S01]  /*96db0*/  @P0 STG.E.U16 [R6.64], R10 ;  /* 0x0000000a06000986 */ /* 0x000fe2000c101506 */
[C---:B0-----:R-:W-:Y:S01]  /*96dc0*/  IMAD.WIDE R4, R9.reuse, 0x2, R2 ;  /* 0x0000000209047825 */ /* 0x041fe200078e0202 */
[----:B------:R-:W-:-:S04]  /*96dd0*/  IADD3 R0, R9, c[0x0][0x198], RZ ;  /* 0x0000660009007a10 */ /* 0x000fc80007ffe0ff */
[----:B-----5:R0:W-:Y:S04]  /*96de0*/  @P2 STG.E.U16 [R4.64], R18 ;  /* 0x0000001204002986 */ /* 0x0201e8000c101506 */
[----:B--2---:R-:W-:Y:S01]  /*96df0*/  STL [R1+0x2250], R19 ;  /* 0x0022501301007387 */ /* 0x004fe20000100800 */
[----:B0-----:R-:W-:-:S03]  /*96e00*/  IMAD.WIDE R4, R9, 0x2, R24 ;  /* 0x0000000209047825 */ /* 0x001fc600078e0218 */
[----:B------:R-:W-:Y:S01]  /*96e10*/  STL.64 [R1+0x2248], R16 ;  /* 0x0022481001007387 */ /* 0x000fe20000100a00 */
[----:B------:R-:W-:-:S03]  /*96e20*/  PRMT R9, R18, 0x7632, R9 ;  /* 0x0000763212097816 */ /* 0x000fc60000000009 */
[----:B------:R-:W0:Y:S01]  /*96e30*/  LDS.128 R16, [R28] ;  /* 0x000000001c107984 */ /* 0x000e220000000c00 */
[----:B---3--:R-:W-:-:S03]  /*96e40*/  ISETP.GE.AND P4, PT, R12, c[0x0][0x17c], PT ;  /* 0x00005f000c007a0c */ /* 0x008fc60003f86270 */
[----:B------:R-:W2:Y:S04]  /*96e50*/  LDL.LU R12, [R1+0x20f0] ;  /* 0x0020f000010c7983 */ /* 0x000ea80000300800 */
[----:B------:R-:W3:Y:S04]  /*96e60*/  LDL.LU R26, [R1+0x20c] ;  /* 0x00020c00011a7983 */ /* 0x000ee80000300800 */
[----:B------:R-:W4:Y:S04]  /*96e70*/  LDL.LU R27, [R1+0x18c] ;  /* 0x00018c00011b7983 */ /* 0x000f280000300800 */
[----:B0-----:R-:W-:Y:S04]  /*96e80*/  STL [R1+0x24], R17 ;  /* 0x0000241101007387 */ /* 0x001fe80000100800 */
[----:B------:R0:W-:Y:S04]  /*96e90*/  STL.64 [R1+0x28], R18 ;  /* 0x0000281201007387 */ /* 0x0001e80000100a00 */
[----:B0-----:R-:W5:Y:S01]  /*96ea0*/  LDL.LU R19, [R1+0x2250] ;  /* 0x0022500001137983 */ /* 0x001f620000300800 */
[----:B------:R-:W-:-:S02]  /*96eb0*/  ISETP.LT.AND P5, PT, R29, c[0x0][0x178], !P5 ;  /* 0x00005e001d007a0c */ /* 0x000fc40006fa1270 */
[----:B------:R-:W-:Y:S01]  /*96ec0*/  ISETP.GE.AND P2, PT, R11, c[0x0][0x17c], PT ;  /* 0x00005f000b007a0c */ /* 0x000fe20003f46270 */
[----:B------:R-:W-:Y:S01]  /*96ed0*/  IMAD.MOV.U32 R11, RZ, RZ, R16 ;  /* 0x000000ffff0b7224 */ /* 0x000fe200078e0010 */
[----:B------:R-:W-:Y:S01]  /*96ee0*/  ISETP.GE.AND P1, PT, R13, c[0x0][0x17c], PT ;  /* 0x00005f000d007a0c */ /* 0x000fe20003f26270 */
[----:B------:R-:W2:Y:S04]  /*96ef0*/  LDL.LU.64 R16, [R1+0x2248] ;  /* 0x0022480001107983 */ /* 0x000ea80000300a00 */
[----:B------:R-:W2:Y:S01]  /*96f00*/  LDL.LU R13, [R1+0x20f4] ;  /* 0x0020f400010d7983 */ /* 0x000ea20000300800 */
[----:B-----5:R-:W-:-:S03]  /*96f10*/  PRMT R8, R19, 0x7632, R8 ;  /* 0x0000763213087816 */ /* 0x020fc60000000008 */
[----:B------:R0:W-:Y:S04]  /*96f20*/  @P5 STG.E.U16 [R4.64], R19 ;  /* 0x0000001304005986 */ /* 0x0001e8000c101506 */
[----:B0-----:R-:W5:Y:S01]  /*96f30*/  LDL.LU R19, [R1+0x210] ;  /* 0x0002100001137983 */ /* 0x001f620000300800 */
[----:B------:R-:W-:Y:S02]  /*96f40*/  LOP3.LUT R18, R28, 0x20, RZ, 0x3c, !PT ;  /* 0x000000201c127812 */ /* 0x000fe400078e3cff */
[----:B------:R-:W-:Y:S02]  /*96f50*/  ISETP.LT.AND P0, PT, R23, c[0x0][0x178], !P3 ;  /* 0x00005e0017007a0c */ /* 0x000fe40005f01270 */
[----:B------:R-:W-:Y:S02]  /*96f60*/  ISETP.GE.AND P6, PT, R15, c[0x0][0x17c], PT ;  /* 0x00005f000f007a0c */ /* 0x000fe40003fc6270 */
[----:B------:R-:W-:-:S02]  /*96f70*/  ISETP.LT.AND P3, PT, R29, c[0x0][0x178], !P3 ;  /* 0x00005e001d007a0c */ /* 0x000fc40005f61270 */
[----:B------:R-:W-:Y:S01]  /*96f80*/  ISETP.LT.AND P5, PT, R23, c[0x0][0x178], !P6 ;  /* 0x00005e0017007a0c */ /* 0x000fe200077a1270 */
[----:B------:R-:W-:-:S04]  /*96f90*/  IMAD.WIDE R6, R0, 0x2, R2 ;  /* 0x0000000200067825 */ /* 0x000fc800078e0202 */
[C---:B------:R-:W-:Y:S01]  /*96fa0*/  IMAD.WIDE R4, R0.reuse, 0x2, R24 ;  /* 0x0000000200047825 */ /* 0x040fe200078e0218 */
[----:B------:R-:W-:Y:S01]  /*96fb0*/  IADD3 R0, R0, c[0x0][0x198], RZ ;  /* 0x0000660000007a10 */ /* 0x000fe20007ffe0ff */
[----:B------:R0:W-:Y:S04]  /*96fc0*/  @P0 STG.E.U16 [R6.64], R9 ;  /* 0x0000000906000986 */ /* 0x0001e8000c101506 */
[----:B------:R3:W-:Y:S01]  /*96fd0*/  @P3 STG.E.U16 [R4.64], R8 ;  /* 0x0000000804003986 */ /* 0x0007e2000c101506 */
[----:B0-----:R-:W-:Y:S01]  /*96fe0*/  IMAD.WIDE R6, R0, 0x2, R2 ;  /* 0x0000000200067825 */ /* 0x001fe200078e0202 */
[----:B---3--:R-:W-:-:S04]  /*96ff0*/  PRMT R5, R26, 0x7632, R5 ;  /* 0x000076321a057816 */ /* 0x008fc80000000005 */
[----:B------:R0:W-:Y:S02]  /*97000*/  @P5 STG.E.U16 [R6.64], R26 ;  /* 0x0000001a06005986 */ /* 0x0001e4000c101506 */
[----:B0-----:R-:W-:Y:S02]  /*97010*/  LOP3.LUT R26, R28, 0x40, RZ, 0x3c, !PT ;  /* 0x000000401c1a7812 */ /* 0x001fe400078e3cff */
[----:B------:R-:W-:Y:S01]  /*97020*/  ISETP.LT.AND P6, PT, R29, c[0x0][0x178], !P6 ;  /* 0x00005e001d007a0c */ /* 0x000fe200077c1270 */
[C---:B------:R-:W-:Y:S01]  /*97030*/  IMAD.WIDE R8, R0.reuse, 0x2, R24 ;  /* 0x0000000200087825 */ /* 0x040fe200078e0218 */
[----:B------:R-:W-:Y:S02]  /*97040*/  IADD3 R10, R0, c[0x0][0x198], RZ ;  /* 0x00006600000a7a10 */ /* 0x000fe40007ffe0ff */
[----:B--2---:R-:W-:Y:S02]  /*97050*/  ISETP.GE.AND P0, PT, R12, c[0x0][0x17c], PT ;  /* 0x00005f000c007a0c */ /* 0x004fe40003f06270 */
[C---:B------:R-:W-:Y:S01]  /*97060*/  IADD3 R0, R10.reuse, c[0x0][0x198], RZ ;  /* 0x000066000a007a10 */ /* 0x040fe20007ffe0ff */
[----:B------:R-:W-:Y:S01]  /*97070*/  IMAD.WIDE R6, R10, 0x2, R2 ;  /* 0x000000020a067825 */ /* 0x000fe200078e0202 */
[----:B----4-:R-:W-:-:S05]  /*97080*/  PRMT R4, R27, 0x7632, R4 ;  /* 0x000076321b047816 */ /* 0x010fca0000000004 */
[----:B------:R0:W-:Y:S02]  /*97090*/  @P6 STG.E.U16 [R8.64], R27 ;  /* 0x0000001b08006986 */ /* 0x0001e4000c101506 */
[----:B0-----:R-:W-:Y:S02]  /*970a0*/  IMAD.WIDE R8, R10, 0x2, R24 ;  /* 0x000000020a087825 */ /* 0x001fe400078e0218 */
[----:B-----5:R-:W-:Y:S04]  /*970b0*/  STL [R1+0x2240], R19 ;  /* 0x0022401301007387 */ /* 0x020fe80000100800 */
[----:B------:R-:W-:Y:S04]  /*970c0*/  STL.64 [R1+0x2238], R16 ;  /* 0x0022381001007387 */ /* 0x000fe80000100a00 */
[----:B------:R-:W0:Y:S04]  /*970d0*/  LDS.128 R16, [R18] ;  /* 0x0000000012107984 */ /* 0x000e280000000c00 */
[----:B0-----:R-:W-:Y:S01]  /*970e0*/  STL [R1+0x34], R17 ;  /* 0x0000341101007387 */ /* 0x001fe20000100800 */
[----:B------:R-:W-:-:S03]  /*970f0*/  IMAD.MOV.U32 R15, RZ, RZ, R16 ;  /* 0x000000ffff0f7224 */ /* 0x000fc600078e0010 */
[----:B------:R-:W-:Y:S04]  /*97100*/  STL.64 [R1+0x38], R18 ;  /* 0x0000381201007387 */ /* 0x000fe80000100a00 */
[----:B------:R-:W0:Y:S04]  /*97110*/  LDS.128 R16, [R26] ;  /* 0x000000001a107984 */ /* 0x000e280000000c00 */
[----:B------:R-:W2:Y:S04]  /*97120*/  LDL.LU R12, [R1+0x20f8] ;  /* 0x0020f800010c7983 */ /* 0x000ea80000300800 */
[----:B------:R-:W3:Y:S04]  /*97130*/  LDL.LU R10, [R1+0x20fc] ;  /* 0x0020fc00010a7983 */ /* 0x000ee80000300800 */
[----:B------:R-:W4:Y:S04]  /*97140*/  LDL.LU R27, [R1+0x220] ;  /* 0x00022000011b7983 */ /* 0x000f280000300800 */
[----:B0-----:R-:W-:Y:S04]  /*97150*/  STL [R1+0x14], R17 ;  /* 0x0000141101007387 */ /* 0x001fe80000100800 */
[----:B------:R0:W-:Y:S04]  /*97160*/  STL.64 [R1+0x18], R18 ;  /* 0x0000181201007387 */ /* 0x0001e80000100a00 */
[----:B0-----:R-:W5:Y:S01]  /*97170*/  LDL.LU R19, [R1+0x2240] ;  /* 0x0022400001137983 */ /* 0x001f620000300800 */
[----:B------:R-:W-:-:S02]  /*97180*/  ISETP.LT.AND P3, PT, R23, c[0x0][0x178], !P1 ;  /* 0x00005e0017007a0c */ /* 0x000fc40004f61270 */
[----:B------:R-:W-:Y:S02]  /*97190*/  ISETP.LT.AND P1, PT, R29, c[0x0][0x178], !P1 ;  /* 0x00005e001d007a0c */ /* 0x000fe40004f21270 */
[----:B------:R-:W-:Y:S02]  /*971a0*/  ISETP.LT.AND P5, PT, R23, c[0x0][0x178], !P4 ;  /* 0x00005e0017007a0c */ /* 0x000fe400067a1270 */
[----:B------:R-:W-:-:S07]  /*971b0*/  ISETP.LT.AND P4, PT, R29, c[0x0][0x178], !P4 ;  /* 0x00005e001d007a0c */ /* 0x000fce0006781270 */
[----:B------:R0:W-:Y:S01]  /*971c0*/  @P3 STG.E.U16 [R6.64], R5 ;  /* 0x0000000506003986 */ /* 0x0001e2000c101506 */
[----:B------:R-:W-:-:S03]  /*971d0*/  ISETP.LT.AND P3, PT, R23, c[0x0][0x178], !P2 ;  /* 0x00005e0017007a0c */ /* 0x000fc60005761270 */
[----:B------:R1:W-:Y:S01]  /*971e0*/  @P1 STG.E.U16 [R8.64], R4 ;  /* 0x0000000408001986 */ /* 0x0003e2000c101506 */
[C---:B0-----:R-:W-:Y:S01]  /*971f0*/  IMAD.WIDE R6, R0.reuse, 0x2, R2 ;  /* 0x0000000200067825 */ /* 0x041fe200078e0202 */
[----:B-1----:R-:W-:-:S03]  /*97200*/  IADD3 R4, R0, c[0x0][0x198], RZ ;  /* 0x0000660000047a10 */ /* 0x002fc60007ffe0ff */
[----:B------:R-:W-:Y:S01]  /*97210*/  IMAD.WIDE R8, R0, 0x2, R24 ;  /* 0x0000000200087825 */ /* 0x000fe200078e0218 */
[----:B------:R-:W-:-:S03]  /*97220*/  ISETP.LT.AND P2, PT, R29, c[0x0][0x178], !P2 ;  /* 0x00005e001d007a0c */ /* 0x000fc60005741270 */
[----:B------:R-:W-:Y:S02]  /*97230*/  IMAD.MOV.U32 R18, RZ, RZ, R16 ;  /* 0x000000ffff127224 */ /* 0x000fe400078e0010 */
[----:B------:R-:W2:Y:S04]  /*97240*/  LDL.LU.64 R16, [R1+0x2238] ;  /* 0x0022380001107983 */ /* 0x000ea80000300a00 */
[----:B-----5:R0:W-:Y:S01]  /*97250*/  @P5 STG.E.U16 [R6.64], R19 ;  /* 0x0000001306005986 */ /* 0x0201e2000c101506 */
[----:B------:R-:W-:Y:S02]  /*97260*/  PRMT R5, R19, 0x7632, R5 ;  /* 0x0000763213057816 */ /* 0x000fe40000000005 */
[----:B------:R-:W-:Y:S01]  /*97270*/  ISETP.LT.AND P5, PT, R23, c[0x0][0x178], !P0 ;  /* 0x00005e0017007a0c */ /* 0x000fe200047a1270 */
[----:B------:R-:W-:Y:S01]  /*97280*/  @P4 STG.E.U16 [R8.64], R11 ;  /* 0x0000000b08004986 */ /* 0x000fe2000c101506 */
[----:B------:R-:W-:-:S03]  /*97290*/  ISETP.LT.AND P0, PT, R29, c[0x0][0x178], !P0 ;  /* 0x00005e001d007a0c */ /* 0x000fc60004701270 */
[----:B------:R-:W5:Y:S01]  /*972a0*/  LDL.LU R29, [R1+0x230] ;  /* 0x00023000011d7983 */ /* 0x000f620000300800 */
[----:B0-----:R-:W-:-:S05]  /*972b0*/  IMAD.WIDE R6, R4, 0x2, R2 ;  /* 0x0000000204067825 */ /* 0x001fca00078e0202 */
[----:B------:R0:W-:Y:S04]  /*972c0*/  @P3 STG.E.U16 [R6.64], R5 ;  /* 0x0000000506003986 */ /* 0x0001e8000c101506 */
[----:B0-----:R-:W2:Y:S01]  /*972d0*/  LDL.LU R6, [R1+0x2100] ;  /* 0x0021000001067983 */ /* 0x001ea20000300800 */
[----:B------:R-:W-:Y:S01]  /*972e0*/  LOP3.LUT R7, R28, 0x60, RZ, 0x3c, !PT ;  /* 0x000000601c077812 */ /* 0x000fe200078e3cff */
[C---:B------:R-:W-:Y:S01]  /*972f0*/  IMAD.WIDE R8, R4.reuse, 0x2, R24 ;  /* 0x0000000204087825 */ /* 0x040fe200078e0218 */
[----:B------:R-:W-:Y:S01]  /*97300*/  IADD3 R0, R4, c[0x0][0x198], RZ ;  /* 0x0000660004007a10 */ /* 0x000fe20007ffe0ff */
[----:B------:R-:W3:Y:S01]  /*97310*/  LDL.LU R19, [R1+0x2104] ;  /* 0x0021040001137983 */ /* 0x000ee20000300800 */
[----:B--2---:R-:W-:-:S03]  /*97320*/  ISETP.GE.AND P3, PT, R6, c[0x0][0x17c], PT ;  /* 0x00005f0006007a0c */ /* 0x004fc60003f66270 */
[----:B------:R-:W0:Y:S04]  /*97330*/  LDS.128 R4, [R7] ;  /* 0x0000000007047984 */ /* 0x000e280000000c00 */
[----:B0-----:R0:W-:Y:S04]  /*97340*/  STL [R1+0x2230], R5 ;  /* 0x0022300501007387 */ /* 0x0011e80000100800 */
[----:B0-----:R-:W2:Y:S04]  /*97350*/  LDL R5, [R1+0xcac] ;  /* 0x000cac0001057983 */ /* 0x001ea80000100800 */
[----:B------:R-:W-:Y:S04]  /*97360*/  STL [R1+0x21f0], R6 ;  /* 0x0021f00601007387 */ /* 0x000fe80000100800 */
[----:B------:R0:W-:Y:S04]  /*97370*/  STL [R1+0x21ec], R7 ;  /* 0x0021ec0701007387 */ /* 0x0001e80000100800 */
[----:B0-----:R-:W5:Y:S01]  /*97380*/  LDL.LU R7, [R1+0x2108] ;  /* 0x0021080001077983 */ /* 0x001f620000300800 */
[----:B------:R-:W-:-:S02]  /*97390*/  PRMT R14, R11, 0x7632, R14 ;  /* 0x000076320b0e7816 */ /* 0x000fc4000000000e */
[----:B------:R-:W-:Y:S02]  /*973a0*/  ISETP.GE.AND P6, PT, R13, c[0x0][0x17c], PT ;  /* 0x00005f000d007a0c */ /* 0x000fe40003fc6270 */
[----:B---3--:R-:W-:Y:S01]  /*973b0*/  ISETP.GE.AND P4, PT, R10, c[0x0][0x17c], PT ;  /* 0x00005f000a007a0c */ /* 0x008fe20003f86270 */
[----:B------:R-:W-:Y:S01]  /*973c0*/  IMAD.WIDE R10, R0, 0x2, R2 ;  /* 0x00000002000a7825 */ /* 0x000fe200078e0202 */
[----:B------:R-:W-:Y:S01]  /*973d0*/  @P2 STG.E.U16 [R8.64], R14 ;  /* 0x0000000e08002986 */ /* 0x000fe2000c101506 */
[----:B------:R-:W-:-:S03]  /*973e0*/  ISETP.LT.AND P2, PT, R23, c[0x0][0x178], !P6 ;  /* 0x00005e0017007a0c */ /* 0x000fc60007741270 */
[----:B----4-:R0:W-:Y:S01]  /*973f0*/  @P5 STG.E.U16 [R10.64], R27 ;  /* 0x0000001b0a005986 */ /* 0x0101e2000c101506 */
[----:B------:R-:W-:Y:S01]  /*97400*/  ISETP.GE.AND P1, PT, R12, c[0x0][0x17c], PT ;  /* 0x00005f000c007a0c */ /* 0x000fe20003f26270 */
[C---:B------:R-:W-:Y:S01]  /*97410*/  IMAD.WIDE R12, R0.reuse, 0x2, R24 ;  /* 0x00000002000c7825 */ /* 0x040fe200078e0218 */
[----:B------:R-:W-:Y:S02]  /*97420*/  PRMT R16, R27, 0x7632, R16 ;  /* 0x000076321b107816 */ /* 0x000fe40000000010 */
[----:B------:R-:W-:Y:S02]  /*97430*/  PRMT R17, R15, 0x7632, R17 ;  /* 0x000076320f117816 */ /* 0x000fe40000000011 */
[----:B0-----:R-:W-:-:S04]  /*97440*/  IADD3 R10, R0, c[0x0][0x198], RZ ;  /* 0x00006600000a7a10 */ /* 0x001fc80007ffe0ff */
[C---:B------:R-:W-:Y:S01]  /*97450*/  IADD3 R0, R10.reuse, c[0x0][0x198], RZ ;  /* 0x000066000a007a10 */ /* 0x040fe20007ffe0ff */
[C---:B------:R-:W-:Y:S01]  /*97460*/  IMAD.WIDE R8, R10.reuse, 0x2, R2 ;  /* 0x000000020a087825 */ /* 0x040fe200078e0202 */
[----:B------:R-:W-:Y:S03]  /*97470*/  @P0 STG.E.U16 [R12.64], R15 ;  /* 0x0000000f0c000986 */ /* 0x000fe6000c101506 */
[----:B------:R-:W-:Y:S01]  /*97480*/  IMAD.WIDE R10, R10, 0x2, R24 ;  /* 0x000000020a0a7825 */ /* 0x000fe200078e0218 */
[----:B------:R-:W-:Y:S01]  /*97490*/  @P2 STG.E.U16 [R8.64], R16 ;  /* 0x0000001008002986 */ /* 0x000fe2000c101506 */
[----:B------:R-:W-:-:S03]  /*974a0*/  ISETP.GE.AND P0, PT, R19, c[0x0][0x17c], PT ;  /* 0x00005f0013007a0c */ /* 0x000fc60003f06270 */
[----:B------:R-:W3:Y:S04]  /*974b0*/  LDL.LU R19, [R1+0x210c] ;  /* 0x00210c0001137983 */ /* 0x000ee80000300800 */
[----:B------:R-:W4:Y:S01]  /*974c0*/  LDL.LU R27, [R1+0x250] ;  /* 0x00025000011b7983 */ /* 0x000f220000300800 */
[----:B--2---:R-:W-:-:S13]  /*974d0*/  ISETP.LT.AND P6, PT, R5, c[0x0][0x178], !P6 ;  /* 0x00005e0005007a0c */ /* 0x004fda00077c1270 */
[----:B------:R-:W-:Y:S04]  /*974e0*/  @P6 STG.E.U16 [R10.64], R17 ;  /* 0x000000110a006986 */ /* 0x000fe8000c101506 */
[----:B------:R-:W0:Y:S01]  /*974f0*/  LDS.128 R8, [R28+0x800] ;  /* 0x000800001c087984 */ /* 0x000e220000000c00 */
[----:B-----5:R-:W-:-:S03]  /*97500*/  ISETP.GE.AND P2, PT, R7, c[0x0][0x17c], PT ;  /* 0x00005f0007007a0c */ /* 0x020fc60003f46270 */
[----:B------:R-:W2:Y:S04]  /*97510*/  LDL.LU R7, [R1+0x2110] ;  /* 0x0021100001077983 */ /* 0x000ea80000300800 */
[----:B0-----:R0:W-:Y:S04]  /*97520*/  STL [R1+0x21f4], R11 ;  /* 0x0021f40b01007387 */ /* 0x0011e80000100800 */
[----:B0-----:R-:W5:Y:S01]  /*97530*/  LDL R11, [R1+0xca8] ;  /* 0x000ca800010b7983 */ /* 0x001f620000100800 */
[----:B------:R-:W-:Y:S02]  /*97540*/  ISETP.LT.AND P5, PT, R23, c[0x0][0x178], !P1 ;  /* 0x00005e0017007a0c */ /* 0x000fe40004fa1270 */
[----:B------:R-:W-:Y:S01]  /*97550*/  ISETP.LT.AND P1, PT, R5, c[0x0][0x178], !P1 ;  /* 0x00005e0005007a0c */ /* 0x000fe20004f21270 */
[----:B------:R-:W0:Y:S01]  /*97560*/  S2R R28, SR_TID.X ;  /* 0x00000000001c7919 */ /* 0x000e220000002100 */
[----:B------:R-:W-:-:S04]  /*97570*/  IMAD.WIDE R12, R0, 0x2, R2 ;  /* 0x00000002000c7825 */ /* 0x000fc800078e0202 */
[----:B------:R-:W-:-:S05]  /*97580*/  IMAD.WIDE R14, R0, 0x2, R24 ;  /* 0x00000002000e7825 */ /* 0x000fca00078e0218 */
[----:B------:R-:W-:Y:S01]  /*97590*/  @P5 STG.E.U16 [R12.64], R29 ;  /* 0x0000001d0c005986 */ /* 0x000fe2000c101506 */
[----:B------:R-:W-:-:S03]  /*975a0*/  ISETP.LT.AND P5, PT, R23, c[0x0][0x178], !P4 ;  /* 0x00005e0017007a0c */ /* 0x000fc600067a1270 */
[----:B------:R1:W-:Y:S01]  /*975b0*/  @P1 STG.E.U16 [R14.64], R18 ;  /* 0x000000120e001986 */ /* 0x0003e2000c101506 */
[----:B------:R-:W-:Y:S02]  /*975c0*/  PRMT R20, R29, 0x7632, R20 ;  /* 0x000076321d147816 */ /* 0x000fe40000000014 */
[----:B-1----:R-:W-:Y:S01]  /*975d0*/  IADD3 R14, R0, c[0x0][0x198], RZ ;  /* 0x00006600000e7a10 */ /* 0x002fe20007ffe0ff */
[----:B------:R-:W4:Y:S04]  /*975e0*/  LDL.LU R29, [R1+0x270] ;  /* 0x00027000011d7983 */ /* 0x000f280000300800 */
[----:B------:R-:W-:Y:S01]  /*975f0*/  IMAD.WIDE R12, R14, 0x2, R2 ;  /* 0x000000020e0c7825 */ /* 0x000fe200078e0202 */
[----:B------:R-:W-:Y:S01]  /*97600*/  ISETP.LT.AND P4, PT, R5, c[0x0][0x178], !P4 ;  /* 0x00005e0005007a0c */ /* 0x000fe20006781270 */
[----:B------:R-:W4:Y:S04]  /*97610*/  LDL.LU R23, [R1+0x2118] ;  /* 0x0021180001177983 */ /* 0x000f280000300800 */
[----:B------:R0:W-:Y:S02]  /*97620*/  @P5 STG.E.U16 [R12.64], R20 ;  /* 0x000000140c005986 */ /* 0x0001e4000c101506 */
[C---:B0-----:R-:W-:Y:S01]  /*97630*/  LOP3.LUT R13, R28.reuse, 0x7f, RZ, 0xc0, !PT ;  /* 0x0000007f1c0d7812 */ /* 0x041fe200078ec0ff */
[----:B------:R-:W-:-:S05]  /*97640*/  IMAD.SHL.U32 R28, R28, 0x800, RZ ;  /* 0x000008001c1c7824 */ /* 0x000fca00078e00ff */
[----:B------:R-:W-:Y:S02]  /*97650*/  LOP3.LUT R28, R28, 0x3000, RZ, 0xc0, !PT ;  /* 0x000030001c1c7812 */ /* 0x000fe400078ec0ff */
[----:B------:R-:W-:-:S03]  /*97660*/  IADD3 R0, R14, c[0x0][0x198], RZ ;  /* 0x000066000e007a10 */ /* 0x000fc60007ffe0ff */
[----:B------:R-:W-:Y:S01]  /*97670*/  IMAD R28, R13, 0x10, R28 ;  /* 0x000000100d1c7824 */ /* 0x000fe200078e021c */
[----:B------:R-:W-:Y:S01]  /*97680*/  PRMT R21, R18, 0x7632, R21 ;  /* 0x0000763212157816 */ /* 0x000fe20000000015 */
[----:B------:R-:W-:-:S03]  /*97690*/  IMAD.WIDE R14, R14, 0x2, R24 ;  /* 0x000000020e0e7825 */ /* 0x000fc600078e0218 */
[----:B------:R-:W-:Y:S02]  /*976a0*/  LOP3.LUT R28, R28, 0x20, RZ, 0x3c, !PT ;  /* 0x000000201c1c7812 */ /* 0x000fe400078e3cff */
[----:B------:R-:W-:Y:S04]  /*976b0*/  @P4 STG.E.U16 [R14.64], R21 ;  /* 0x000000150e004986 */ /* 0x000fe8000c101506 */
[----:B------:R-:W0:Y:S01]  /*976c0*/  LDS.128 R12, [R28+0x800] ;  /* 0x000800001c0c7984 */ /* 0x000e220000000c00 */
[----:B---3--:R-:W-:Y:S01]  /*976d0*/  ISETP.GE.AND P1, PT, R19, c[0x0][0x17c], PT ;  /* 0x00005f0013007a0c */ /* 0x008fe20003f26270 */
[----:B------:R-:W-:-:S04]  /*976e0*/  IMAD.WIDE R16, R0, 0x2, R2 ;  /* 0x0000000200107825 */ /* 0x000fc800078e0202 */
[----:B------:R-:W-:Y:S01]  /*976f0*/  IMAD.WIDE R18, R0, 0x2, R24 ;  /* 0x0000000200127825 */ /* 0x000fe200078e0218 */
[----:B--2---:R-:W-:Y:S02]  /*97700*/  ISETP.GE.AND P5, PT, R7, c[0x0][0x17c], PT ;  /* 0x00005f0007007a0c */ /* 0x004fe40003fa6270 */
[----:B------:R-:W2:Y:S04]  /*97710*/  LDL.LU R7, [R1+0x2114] ;  /* 0x0021140001077983 */ /* 0x000ea80000300800 */
[----:B0-----:R-:W-:Y:S01]  /*97720*/  STL.64 [R1+0x21f8], R14 ;  /* 0x0021f80e01007387 */ /* 0x001fe20000100a00 */
[----:B-----5:R-:W-:Y:S02]  /*97730*/  ISETP.LT.AND P6, PT, R11, c[0x0][0x178], !P3 ;  /* 0x00005e000b007a0c */ /* 0x020fe40005fc1270 */
[----:B------:R-:W-:-:S11]  /*97740*/  ISETP.LT.AND P3, PT, R5, c[0x0][0x178], !P3 ;  /* 0x00005e0005007a0c */ /* 0x000fd60005f61270 */
[----:B----4-:R-:W-:Y:S04]  /*97750*/  @P6 STG.E.U16 [R16.64], R27 ;  /* 0x0000001b10006986 */ /* 0x010fe8000c101506 */
[----:B------:R0:W-:Y:S02]  /*97760*/  @P3 STG.E.U16 [R18.64], R4 ;  /* 0x0000000412003986 */ /* 0x0001e4000c101506 */
[----:B0-----:R-:W-:Y:S02]  /*97770*/  PRMT R4, R27, 0x7632, R4 ;  /* 0x000076321b047816 */ /* 0x001fe40000000004 */
[----:B------:R-:W3:Y:S04]  /*97780*/  LDL.LU R27, [R1+0x280] ;  /* 0x00028000011b7983 */ /* 0x000ee80000300800 */
[----:B------:R-:W4:Y:S04]  /*97790*/  LDL.LU R15, [R1+0x2120] ;  /* 0x00212000010f7983 */ /* 0x000f280000300800 */
[----:B------:R-:W5:Y:S01]  /*977a0*/  LDL.LU R14, [R1+0x211c] ;  /* 0x00211c00010e7983 */ /* 0x000f620000300800 */
[----:B------:R-:W-:-:S02]  /*977b0*/  ISETP.LT.AND P3, PT, R11, c[0x0][0x178], !P0 ;  /* 0x00005e000b007a0c */ /* 0x000fc40004761270 */
[----:B------:R-:W-:Y:S02]  /*977c0*/  ISETP.LT.AND P0, PT, R5, c[0x0][0x178], !P0 ;  /* 0x00005e0005007a0c */ /* 0x000fe40004701270 */
[----:B------:R-:W-:Y:S02]  /*977d0*/  IADD3 R18, R0, c[0x0][0x198], RZ ;  /* 0x0000660000127a10 */ /* 0x000fe40007ffe0ff */
[----:B------:R-:W-:Y:S02]  /*977e0*/  ISETP.LT.AND P4, PT, R11, c[0x0][0x178], !P2 ;  /* 0x00005e000b007a0c */ /* 0x000fe40005781270 */
[C---:B------:R-:W-:Y:S01]  /*977f0*/  IADD3 R0, R18.reuse, c[0x0][0x198], RZ ;  /* 0x0000660012007a10 */ /* 0x040fe20007ffe0ff */
[----:B------:R-:W-:Y:S01]  /*97800*/  IMAD.WIDE R16, R18, 0x2, R2 ;  /* 0x0000000212107825 */ /* 0x000fe200078e0202 */
[----:B------:R-:W-:Y:S02]  /*97810*/  ISETP.LT.AND P2, PT, R5, c[0x0][0x178], !P2 ;  /* 0x00005e0005007a0c */ /* 0x000fe40005741270 */
[----:B------:R-:W-:Y:S01]  /*97820*/  PRMT R22, R4, 0x7632, R22 ;  /* 0x0000763204167816 */ /* 0x000fe20000000016 */
[----:B------:R-:W-:Y:S01]  /*97830*/  IMAD.WIDE R18, R18, 0x2, R24 ;  /* 0x0000000212127825 */ /* 0x000fe200078e0218 */
[----:B------:R0:W-:Y:S03]  /*97840*/  @P3 STG.E.U16 [R16.64], R4 ;  /* 0x0000000410003986 */ /* 0x0001e6000c101506 */
[----:B------:R-:W-:Y:S01]  /*97850*/  IMAD.WIDE R20, R0, 0x2, R2 ;  /* 0x0000000200147825 */ /* 0x000fe200078e0202 */
[----:B------:R-:W-:Y:S04]  /*97860*/  @P0 STG.E.U16 [R18.64], R22 ;  /* 0x0000001612000986 */ /* 0x000fe8000c101506 */
[----:B------:R1:W-:Y:S01]  /*97870*/  @P4 STG.E.U16 [R20.64], R29 ;  /* 0x0000001d14004986 */ /* 0x0003e2000c101506 */
[----:B0-----:R-:W-:-:S03]  /*97880*/  PRMT R4, R29, 0x7632, R4 ;  /* 0x000076321d047816 */ /* 0x001fc60000000004 */
[----:B------:R-:W0:Y:S01]  /*97890*/  LDS.128 R16, [R26+0x800] ;  /* 0x000800001a107984 */ /* 0x000e220000000c00 */
[----:B-1----:R-:W-:-:S05]  /*978a0*/  IMAD.WIDE R20, R0, 0x2, R24 ;  /* 0x0000000200147825 */ /* 0x002fca00078e0218 */
[----:B------:R1:W-:Y:S01]  /*978b0*/  @P2 STG.E.U16 [R20.64], R8 ;  /* 0x0000000814002986 */ /* 0x0003e2000c101506 */
[----:B------:R-:W-:Y:S02]  /*978c0*/  ISETP.LT.AND P0, PT, R11, c[0x0][0x178], !P1 ;  /* 0x00005e000b007a0c */ /* 0x000fe40004f01270 */
[----:B------:R-:W-:-:S05]  /*978d0*/  IADD3 R22, R0, c[0x0][0x198], RZ ;  /* 0x0000660000167a10 */ /* 0x000fca0007ffe0ff */
[----:B-1----:R-:W-:-:S06]  /*978e0*/  IMAD.WIDE R20, R22, 0x2, R2 ;  /* 0x0000000216147825 */ /* 0x002fcc00078e0202 */
[----:B------:R1:W-:Y:S01]  /*978f0*/  @P0 STG.E.U16 [R20.64], R4 ;  /* 0x0000000414000986 */ /* 0x0003e2000c101506 */
[----:B------:R-:W-:Y:S02]  /*97900*/  ISETP.LT.AND P1, PT, R5, c[0x0][0x178], !P1 ;  /* 0x00005e0005007a0c */ /* 0x000fe40004f21270 */
[----:B------:R-:W-:Y:S02]  /*97910*/  ISETP.GE.AND P6, PT, R23, c[0x0][0x17c], PT ;  /* 0x00005f0017007a0c */ /* 0x000fe40003fc6270 */
[C---:B------:R-:W-:Y:S01]  /*97920*/  IADD3 R26, R22.reuse, c[0x0][0x198], RZ ;  /* 0x00006600161a7a10 */ /* 0x040fe20007ffe0ff */
[----:B------:R-:W-:Y:S01]  /*97930*/  IMAD.WIDE R22, R22, 0x2, R24 ;  /* 0x0000000216167825 */ /* 0x000fe200078e0218 */
[----:B------:R-:W-:-:S07]  /*97940*/  PRMT R0, R8, 0x7632, R0 ;  /* 0x0000763208007816 */ /* 0x000fce0000000000 */
[----:B------:R-:W-:Y:S01]  /*97950*/  @P1 STG.E.U16 [R22.64], R0 ;  /* 0x0000000016001986 */ /* 0x000fe2000c101506 */
[C---:B------:R-:W-:Y:S02]  /*97960*/  ISETP.LT.AND P4, PT, R11.reuse, c[0x0][0x178], !P5 ;  /* 0x00005e000b007a0c */ /* 0x040fe40006f81270 */
[----:B------:R-:W-:Y:S01]  /*97970*/  ISETP.LT.AND P1, PT, R11, c[0x0][0x178], !P6 ;  /* 0x00005e000b007a0c */ /* 0x000fe20007721270 */
[----:B0-----:R0:W-:Y:S01]  /*97980*/  STL.64 [R1+0x2228], R16 ;  /* 0x0022281001007387 */ /* 0x0011e20000100a00 */
[C---:B------:R-:W-:Y:S02]  /*97990*/  ISETP.LT.AND P5, PT, R5.reuse, c[0x0][0x178], !P5 ;  /* 0x00005e0005007a0c */ /* 0x040fe40006fa1270 */
[----:B------:R-:W-:Y:S01]  /*979a0*/  ISETP.LT.AND P6, PT, R5, c[0x0][0x178], !P6 ;  /* 0x00005e0005007a0c */ /* 0x000fe200077c1270 */
[----:B------:R0:W-:Y:S01]  /*979b0*/  STL.64 [R1+0x2200], R18 ;  /* 0x0022001201007387 */ /* 0x0001e20000100a00 */
[C---:B-1----:R-:W-:Y:S01]  /*979c0*/  IADD3 R4, R26.reuse, c[0x0][0x198], RZ ;  /* 0x000066001a047a10 */ /* 0x042fe20007ffe0ff */
[----:B------:R-:W-:-:S04]  /*979d0*/  IMAD.WIDE R28, R26, 0x2, R2 ;  /* 0x000000021a1c7825 */ /* 0x000fc800078e0202 */
[----:B0-----:R-:W-:-:S04]  /*979e0*/  IMAD.WIDE R16, R26, 0x2, R24 ;  /* 0x000000021a107825 */ /* 0x001fc800078e0218 */
[----:B------:R-:W-:Y:S01]  /*979f0*/  IMAD.WIDE R18, R4, 0x2, R2 ;  /* 0x0000000204127825 */ /* 0x000fe200078e0202 */
[----:B----4-:R-:W-:Y:S02]  /*97a00*/  ISETP.GE.AND P2, PT, R15, c[0x0][0x17c], PT ;  /* 0x00005f000f007a0c */ /* 0x010fe40003f46270 */
[----:B------:R-:W0:Y:S01]  /*97a10*/  S2R R15, SR_TID.X ;  /* 0x00000000000f7919 */ /* 0x000e220000002100 */
[----:B-----5:R-:W-:Y:S02]  /*97a20*/  ISETP.GE.AND P0, PT, R14, c[0x0][0x17c], PT ;  /* 0x00005f000e007a0c */ /* 0x020fe40003f06270 */
[C---:B0-----:R-:W-:Y:S01]  /*97a30*/  LOP3.LUT R14, R15.reuse, 0x7f, RZ, 0xc0, !PT ;  /* 0x0000007f0f0e7812 */ /* 0x041fe200078ec0ff */
[----:B------:R-:W-:-:S05]  /*97a40*/  IMAD.SHL.U32 R15, R15, 0x800, RZ ;  /* 0x000008000f0f7824 */ /* 0x000fca00078e00ff */
[----:B------:R-:W-:-:S05]  /*97a50*/  LOP3.LUT R15, R15, 0x3000, RZ, 0xc0, !PT ;  /* 0x000030000f0f7812 */ /* 0x000fca00078ec0ff */
[----:B------:R-:W-:-:S05]  /*97a60*/  IMAD R15, R14, 0x10, R15 ;  /* 0x000000100e0f7824 */ /* 0x000fca00078e020f */
[----:B------:R-:W-:-:S05]  /*97a70*/  LOP3.LUT R15, R15, 0x60, RZ, 0x3c, !PT ;  /* 0x000000600f0f7812 */ /* 0x000fca00078e3cff */
[----:B------:R-:W0:Y:S01]  /*97a80*/  LDS.128 R20, [R15+0x800] ;  /* 0x000800000f147984 */ /* 0x000e220000000c00 */
[----:B--2---:R-:W-:-:S03]  /*97a90*/  ISETP.GE.AND P3, PT, R7, c[0x0][0x17c], PT ;  /* 0x00005f0007007a0c */ /* 0x004fc60003f66270 */
[----:B------:R-:W2:Y:S04]  /*97aa0*/  LDL.LU R7, [R1+0x260] ;  /* 0x0002600001077983 */ /* 0x000ea80000300800 */
[----:B------:R-:W4:Y:S01]  /*97ab0*/  LDL.LU R5, [R1+0x2230] ;  /* 0x0022300001057983 */ /* 0x000f220000300800 */
[----:B---3--:R-:W-:-:S03]  /*97ac0*/  PRMT R6, R27, 0x7632, R6 ;  /* 0x000076321b067816 */ /* 0x008fc60000000006 */
[----:B------:R-:W-:Y:S04]  /*97ad0*/  @P4 STG.E.U16 [R28.64], R27 ;  /* 0x0000001b1c004986 */ /* 0x000fe8000c101506 */
[----:B------:R-:W-:Y:S04]  /*97ae0*/  @P5 STG.E.U16 [R16.64], R12 ;  /* 0x0000000c10005986 */ /* 0x000fe8000c101506 */
[----:B------:R-:W-:Y:S04]  /*97af0*/  @P1 STG.E.U16 [R18.64], R6 ;  /* 0x0000000612001986 */ /* 0x000fe8000c101506 */
[----:B0-----:R0:W-:Y:S04]  /*97b00*/  STL.64 [R1+0x2220], R20 ;  /* 0x0022201401007387 */ /* 0x0011e80000100a00 */
[----:B0-----:R-:W3:Y:S04]  /*97b10*/  LDL.LU R21, [R1+0x2124] ;  /* 0x0021240001157983 */ /* 0x001ee80000300800 */
[----:B------:R0:W-:Y:S04]  /*97b20*/  STL [R1+0x21e8], R23 ;  /* 0x0021e81701007387 */ /* 0x0001e80000100800 */
[----:B0-----:R-:W5:Y:S04]  /*97b30*/  LDL.LU R23, [R1+0xcac] ;  /* 0x000cac0001177983 */ /* 0x001f680000300800 */
[----:B------:R-:W4:Y:S04]  /*97b40*/  LDL.LU R14, [R1+0x2128] ;  /* 0x00212800010e7983 */ /* 0x000f280000300800 */
[----:B------:R-:W4:Y:S04]  /*97b50*/  LDL.LU R15, [R1+0x240] ;  /* 0x00024000010f7983 */ /* 0x000f280000300800 */
[----:B------:R-:W4:Y:S04]  /*97b60*/  LDL.LU.64 R16, [R1+0x2228] ;  /* 0x0022280001107983 */ /* 0x000f280000300a00 */
[----:B------:R-:W4:Y:S01]  /*97b70*/  LDL.LU R6, [R1+0x212c] ;  /* 0x00212c0001067983 */ /* 0x000f220000300800 */
[----:B------:R-:W-:-:S02]  /*97b80*/  ISETP.LT.AND P4, PT, R11, c[0x0][0x178], !P3 ;  /* 0x00005e000b007a0c */ /* 0x000fc40005f81270 */
[C---:B------:R-:W-:Y:S01]  /*97b90*/  IADD3 R0, R4.reuse, c[0x0][0x198], RZ ;  /* 0x0000660004007a10 */ /* 0x040fe20007ffe0ff */
[----:B------:R-:W-:Y:S01]  /*97ba0*/  IMAD.WIDE R26, R4, 0x2, R24 ;  /* 0x00000002041a7825 */ /* 0x000fe200078e0218 */
[----:B------:R-:W-:-:S03]  /*97bb0*/  PRMT R8, R12, 0x7632, R8 ;  /* 0x000076320c087816 */ /* 0x000fc60000000008 */
[C---:B------:R-:W-:Y:S02]  /*97bc0*/  IMAD.WIDE R28, R0.reuse, 0x2, R2 ;  /* 0x00000002001c7825 */ /* 0x040fe400078e0202 */
[----:B------:R-:W-:Y:S04]  /*97bd0*/  @P6 STG.E.U16 [R26.64], R8 ;  /* 0x000000081a006986 */ /* 0x000fe8000c101506 */
[----:B--2---:R0:W-:Y:S01]  /*97be0*/  @P4 STG.E.U16 [R28.64], R7 ;  /* 0x000000071c004986 */ /* 0x0041e2000c101506 */
[----:B------:R-:W-:Y:S02]  /*97bf0*/  PRMT R12, R7, 0x7632, R12 ;  /* 0x00007632070c7816 */ /* 0x000fe4000000000c */
[----:B---3--:R-:W-:Y:S01]  /*97c00*/  ISETP.GE.AND P5, PT, R21, c[0x0][0x17c], PT ;  /* 0x00005f0015007a0c */ /* 0x008fe20003fa6270 */
[----:B------:R-:W-:Y:S01]  /*97c10*/  IMAD.WIDE R20, R0, 0x2, R24 ;  /* 0x0000000200147825 */ /* 0x000fe200078e0218 */
[----:B-----5:R-:W-:-:S02]  /*97c20*/  ISETP.LT.AND P3, PT, R23, c[0x0][0x178], !P3 ;  /* 0x00005e0017007a0c */ /* 0x020fc40005f61270 */
[----:B----4-:R-:W-:Y:S02]  /*97c30*/  ISETP.GE.AND P1, PT, R14, c[0x0][0x17c], PT ;  /* 0x00005f000e007a0c */ /* 0x010fe40003f26270 */
[----:B------:R-:W2:Y:S04]  /*97c40*/  LDL.LU R14, [R1+0x2130] ;  /* 0x00213000010e7983 */ /* 0x000ea80000300800 */
[----:B0-----:R-:W3:Y:S05]  /*97c50*/  LDL.LU R7, [R1+0x214] ;  /* 0x0002140001077983 */ /* 0x001eea0000300800 */
[----:B------:R0:W-:Y:S01]  /*97c60*/  @P3 STG.E.U16 [R20.64], R16 ;  /* 0x0000001014003986 */ /* 0x0001e2000c101506 */
[----:B------:R-:W-:-:S03]  /*97c70*/  ISETP.GE.AND P3, PT, R6, c[0x0][0x17c], PT ;  /* 0x00005f0006007a0c */ /* 0x000fc60003f66270 */
[----:B0-----:R-:W4:Y:S04]  /*97c80*/  LDL.LU.64 R20, [R1+0x2220] ;  /* 0x0022200001147983 */ /* 0x001f280000300a00 */
[----:B------:R-:W-:Y:S04]  /*97c90*/  STL.64 [R1+0x2208], R16 ;  /* 0x0022081001007387 */ /* 0x000fe80000100a00 */
[----:B------:R-:W3:Y:S01]  /*97ca0*/  LDL.LU R6, [R1+0x2134] ;  /* 0x0021340001067983 */ /* 0x000ee20000300800 */
[----:B------:R-:W-:Y:S02]  /*97cb0*/  ISETP.LT.AND P4, PT, R11, c[0x0][0x178], !P2 ;  /* 0x00005e000b007a0c */ /* 0x000fe40005781270 */
[----:B------:R-:W-:-:S02]  /*97cc0*/  ISETP.LT.AND P2, PT, R23, c[0x0][0x178], !P2 ;  /* 0x00005e0017007a0c */ /* 0x000fc40005741270 */
[----:B------:R-:W-:Y:S02]  /*97cd0*/  IADD3 R8, R0, c[0x0][0x198], RZ ;  /* 0x0000660000087a10 */ /* 0x000fe40007ffe0ff */
[----:B------:R-:W-:Y:S02]  /*97ce0*/  ISETP.LT.AND P6, PT, R11, c[0x0][0x178], !P0 ;  /* 0x00005e000b007a0c */ /* 0x000fe400047c1270 */
[----:B------:R-:W-:Y:S02]  /*97cf0*/  ISETP.LT.AND P0, PT, R23, c[0x0][0x178], !P0 ;  /* 0x00005e0017007a0c */ /* 0x000fe40004701270 */
[C---:B------:R-:W-:Y:S01]  /*97d00*/  IADD3 R4, R8.reuse, c[0x0][0x198], RZ ;  /* 0x0000660008047a10 */ /* 0x040fe20007ffe0ff */
[----:B------:R-:W-:Y:S01]  /*97d10*/  IMAD.WIDE R18, R8, 0x2, R2 ;  /* 0x0000000208127825 */ /* 0x000fe200078e0202 */
[----:B------:R-:W-:-:S03]  /*97d20*/  PRMT R0, R16, 0x7632, R0 ;  /* 0x0000763210007816 */ /* 0x000fc60000000000 */
[----:B------:R-:W-:Y:S01]  /*97d30*/  IMAD.WIDE R26, R8, 0x2, R24 ;  /* 0x00000002081a7825 */ /* 0x000fe200078e0218 */
[----:B------:R0:W-:Y:S03]  /*97d40*/  @P4 STG.E.U16 [R18.64], R12 ;  /* 0x0000000c12004986 */ /* 0x0001e6000c101506 */
[----:B------:R-:W-:Y:S01]  /*97d50*/  IMAD.WIDE R28, R4, 0x2, R2 ;  /* 0x00000002041c7825 */ /* 0x000fe200078e0202 */
[----:B------:R-:W-:Y:S04]  /*97d60*/  @P2 STG.E.U16 [R26.64], R0 ;  /* 0x000000001a002986 */ /* 0x000fe8000c101506 */
[----:B------:R-:W-:Y:S01]  /*97d70*/  @P6 STG.E.U16 [R28.64], R15 ;  /* 0x0000000f1c006986 */ /* 0x000fe2000c101506 */
[----:B0-----:R-:W-:-:S02]  /*97d80*/  PRMT R12, R15, 0x7632, R12 ;  /* 0x000076320f0c7816 */ /* 0x001fc4000000000c */
[----:B--2---:R-:W-:Y:S01]  /*97d90*/  ISETP.GE.AND P2, PT, R14, c[0x0][0x17c], PT ;  /* 0x00005f000e007a0c */ /* 0x004fe20003f46270 */
[----:B---3--:R0:W-:Y:S04]  /*97da0*/  STL.64 [R1+0x2218], R6 ;  /* 0x0022180601007387 */ /* 0x0081e80000100a00 */
[----:B------:R-:W2:Y:S04]  /*97db0*/  LDL.LU R19, [R1+0x24] ;  /* 0x0000240001137983 */ /* 0x000ea80000300800 */
[----:B------:R-:W3:Y:S01]  /*97dc0*/  LDL.LU R14, [R1+0x2138] ;  /* 0x00213800010e7983 */ /* 0x000ee20000300800 */
[----:B0-----:R-:W-:-:S03]  /*97dd0*/  IMAD.WIDE R6, R4, 0x2, R24 ;  /* 0x0000000204067825 */ /* 0x001fc600078e0218 */
[----:B------:R-:W5:Y:S04]  /*97de0*/  LDL.LU R15, [R1+0x224] ;  /* 0x00022400010f7983 */ /* 0x000f680000300800 */
[----:B----4-:R0:W-:Y:S04]  /*97df0*/  @P0 STG.E.U16 [R6.64], R20 ;  /* 0x0000001406000986 */ /* 0x0101e8000c101506 */
[----:B0-----:R-:W4:Y:S04]  /*97e00*/  LDL.LU.64 R6, [R1+0x2218] ;  /* 0x0022180001067983 */ /* 0x001f280000300a00 */
[----:B------:R0:W-:Y:S01]  /*97e10*/  STL.64 [R1+0x2210], R20 ;  /* 0x0022101401007387 */ /* 0x0001e20000100a00 */
[----:B------:R-:W-:-:S02]  /*97e20*/  ISETP.LT.AND P4, PT, R11, c[0x0][0x178], !P5 ;  /* 0x00005e000b007a0c */ /* 0x000fc40006f81270 */
[----:B------:R-:W-:Y:S02]  /*97e30*/  ISETP.LT.AND P5, PT, R23, c[0x0][0x178], !P5 ;  /* 0x00005e0017007a0c */ /* 0x000fe40006fa1270 */
[----:B------:R-:W-:Y:S02]  /*97e40*/  IADD3 R8, R4, c[0x0][0x198], RZ ;  /* 0x0000660004087a10 */ /* 0x000fe40007ffe0ff */
[----:B------:R-:W-:Y:S02]  /*97e50*/  ISETP.LT.AND P6, PT, R11, c[0x0][0x178], !P1 ;  /* 0x00005e000b007a0c */ /* 0x000fe40004fc1270 */
[----:B------:R-:W-:Y:S02]  /*97e60*/  ISETP.LT.AND P1, PT, R23, c[0x0][0x178], !P1 ;  /* 0x00005e0017007a0c */ /* 0x000fe40004f21270 */
[----:B----4-:R-:W-:Y:S02]  /*97e70*/  ISETP.GE.AND P0, PT, R6, c[0x0][0x17c], PT ;  /* 0x00005f0006007a0c */ /* 0x010fe40003f06270 */
[----:B------:R-:W4:Y:S01]  /*97e80*/  LDL.LU R6, [R1+0x213c] ;  /* 0x00213c0001067983 */ /* 0x000f220000300800 */
[C---:B------:R-:W-:Y:S01]  /*97e90*/  IADD3 R0, R8.reuse, c[0x0][0x198], RZ ;  /* 0x0000660008007a10 */ /* 0x040fe20007ffe0ff */
[----:B------:R-:W-:Y:S01]  /*97ea0*/  IMAD.WIDE R16, R8, 0x2, R2 ;  /* 0x0000000208107825 */ /* 0x000fe200078e0202 */
[----:B------:R-:W-:Y:S01]  /*97eb0*/  PRMT R4, R20, 0x7632, R4 ;  /* 0x0000763214047816 */ /* 0x000fe20000000004 */
[----:B------:R-:W5:Y:S02]  /*97ec0*/  LDL.LU R18, [R1+0x34] ;  /* 0x0000340001127983 */ /* 0x000f640000300800 */
[----:B------:R-:W-:-:S02]  /*97ed0*/  IMAD.WIDE R26, R8, 0x2, R24 ;  /* 0x00000002081a7825 */ /* 0x000fc400078e0218 */
[----:B------:R-:W-:Y:S02]  /*97ee0*/  @P4 STG.E.U16 [R16.64], R12 ;  /* 0x0000000c10004986 */ /* 0x000fe4000c101506 */
[C---:B------:R-:W-:Y:S01]  /*97ef0*/  IMAD.WIDE R28, R0.reuse, 0x2, R2 ;  /* 0x00000002001c7825 */ /* 0x040fe200078e0202 */
[----:B------:R-:W-:Y:S01]  /*97f00*/  ISETP.LT.AND P4, PT, R23, c[0x0][0x178], !P3 ;  /* 0x00005e0017007a0c */ /* 0x000fe20005f81270 */
[----:B------:R-:W-:Y:S02]  /*97f10*/  @P5 STG.E.U16 [R26.64], R4 ;  /* 0x000000041a005986 */ /* 0x000fe4000c101506 */
[----:B0-----:R-:W-:Y:S01]  /*97f20*/  IMAD.WIDE R20, R0, 0x2, R24 ;  /* 0x0000000200147825 */ /* 0x001fe200078e0218 */
[----:B------:R-:W-:Y:S01]  /*97f30*/  ISETP.LT.AND P5, PT, R11, c[0x0][0x178], !P3 ;  /* 0x00005e000b007a0c */ /* 0x000fe20005fa1270 */
[----:B------:R0:W-:Y:S01]  /*97f40*/  @P6 STG.E.U16 [R28.64], R7 ;  /* 0x000000071c006986 */ /* 0x0001e2000c101506 */
[----:B---3--:R-:W-:Y:S02]  /*97f50*/  ISETP.GE.AND P3, PT, R14, c[0x0][0x17c], PT ;  /* 0x00005f000e007a0c */ /* 0x008fe40003f66270 */
[----:B------:R-:W-:Y:S01]  /*97f60*/  PRMT R8, R7, 0x7632, R8 ;  /* 0x0000763207087816 */ /* 0x000fe20000000008 */
[----:B------:R-:W3:Y:S04]  /*97f70*/  LDL.LU R14, [R1+0x2140] ;  /* 0x00214000010e7983 */ /* 0x000ee80000300800 */
[----:B--2---:R1:W-:Y:S04]  /*97f80*/  @P1 STG.E.U16 [R20.64], R19 ;  /* 0x0000001314001986 */ /* 0x0043e8000c101506 */
[----:B0-----:R-:W2:Y:S01]  /*97f90*/  LDL.LU R7, [R1+0x234] ;  /* 0x0002340001077983 */ /* 0x001ea20000300800 */
[----:B----4-:R-:W-:-:S03]  /*97fa0*/  ISETP.GE.AND P1, PT, R6, c[0x0][0x17c], PT ;  /* 0x00005f0006007a0c */ /* 0x010fc60003f26270 */
[----:B------:R-:W4:Y:S01]  /*97fb0*/  LDL.LU R6, [R1+0x2144] ;  /* 0x0021440001067983 */ /* 0x000f220000300800 */
[----:B------:R-:W-:Y:S02]  /*97fc0*/  IADD3 R26, R0, c[0x0][0x198], RZ ;  /* 0x00006600001a7a10 */ /* 0x000fe40007ffe0ff */
[----:B------:R-:W-:Y:S02]  /*97fd0*/  ISETP.LT.AND P6, PT, R11, c[0x0][0x178], !P2 ;  /* 0x00005e000b007a0c */ /* 0x000fe400057c1270 */
[----:B------:R-:W-:Y:S02]  /*97fe0*/  ISETP.LT.AND P2, PT, R23, c[0x0][0x178], !P2 ;  /* 0x00005e0017007a0c */ /* 0x000fe40005741270 */
[C---:B------:R-:W-:Y:S01]  /*97ff0*/  IADD3 R4, R26.reuse, c[0x0][0x198], RZ ;  /* 0x000066001a047a10 */ /* 0x040fe20007ffe0ff */
[C---:B------:R-:W-:Y:S01]  /*98000*/  IMAD.WIDE R16, R26.reuse, 0x2, R2 ;  /* 0x000000021a107825 */ /* 0x040fe200078e0202 */
[----:B------:R-:W-:Y:S02]  /*98010*/  PRMT R0, R19, 0x7632, R0 ;  /* 0x0000763213007816 */ /* 0x000fe40000000000 */
[----:B-1----:R-:W2:Y:S01]  /*98020*/  LDL.LU R19, [R1+0x14] ;  /* 0x0000140001137983 */ /* 0x002ea20000300800 */
[----:B------:R-:W-:-:S04]  /*98030*/  IMAD.WIDE R26, R26, 0x2, R24 ;  /* 0x000000021a1a7825 */ /* 0x000fc800078e0218 */
[C---:B------:R-:W-:Y:S01]  /*98040*/  IMAD.WIDE R28, R4.reuse, 0x2, R2 ;  /* 0x00000002041c7825 */ /* 0x040fe200078e0202 */
[----:B------:R0:W-:Y:S03]  /*98050*/  @P5 STG.E.U16 [R16.64], R8 ;  /* 0x0000000810005986 */ /* 0x0001e6000c101506 */
[----:B------:R-:W-:Y:S01]  /*98060*/  IMAD.WIDE R20, R4, 0x2, R24 ;  /* 0x0000000204147825 */ /* 0x000fe200078e0218 */
[----:B------:R-:W-:Y:S01]  /*98070*/  @P4 STG.E.U16 [R26.64], R0 ;  /* 0x000000001a004986 */ /* 0x000fe2000c101506 */
[----:B------:R-:W-:Y:S02]  /*98080*/  ISETP.LT.AND P5, PT, R11, c[0x0][0x178], !P0 ;  /* 0x00005e000b007a0c */ /* 0x000fe400047a1270 */
[----:B------:R-:W-:Y:S01]  /*98090*/  ISETP.LT.AND P4, PT, R23, c[0x0][0x178], !P0 ;  /* 0x00005e0017007a0c */ /* 0x000fe20004781270 */
[----:B-----5:R1:W-:Y:S01]  /*980a0*/  @P6 STG.E.U16 [R28.64], R15 ;  /* 0x0000000f1c006986 */ /* 0x0203e2000c101506 */
[----:B---3--:R-:W-:-:S02]  /*980b0*/  ISETP.GE.AND P0, PT, R14, c[0x0][0x17c], PT ;  /* 0x00005f000e007a0c */ /* 0x008fc40003f06270 */
[----:B0-----:R-:W-:Y:S01]  /*980c0*/  PRMT R8, R15, 0x7632, R8 ;  /* 0x000076320f087816 */ /* 0x001fe20000000008 */
[----:B------:R-:W-:Y:S04]  /*980d0*/  @P2 STG.E.U16 [R20.64], R18 ;  /* 0x0000001214002986 */ /* 0x000fe8000c101506 */
[----:B-1----:R-:W3:Y:S04]  /*980e0*/  LDL.LU R15, [R1+0x2148] ;  /* 0x00214800010f7983 */ /* 0x002ee80000300800 */
[----:B------:R-:W5:Y:S01]  /*980f0*/  LDL.LU R14, [R1+0x254] ;  /* 0x00025400010e7983 */ /* 0x000f620000300800 */
[----:B----4-:R-:W-:-:S03]  /*98100*/  ISETP.GE.AND P2, PT, R6, c[0x0][0x17c], PT ;  /* 0x00005f0006007a0c */ /* 0x010fc60003f46270 */
[----:B------:R-:W4:Y:S01]  /*98110*/  LDL.LU R6, [R1+0x214c] ;  /* 0x00214c0001067983 */ /* 0x000f220000300800 */
[----:B------:R-:W-:Y:S02]  /*98120*/  IADD3 R26, R4, c[0x0][0x198], RZ ;  /* 0x00006600041a7a10 */ /* 0x000fe40007ffe0ff */
        /* <DEDUP_REMOVED lines=8> */
[----:B--2---:R1:W-:Y:S01]  /*981b0*/  @P6 STG.E.U16 [R28.64], R7 ;  /* 0x000000071c006986 */ /* 0x0043e2000c101506 */
[----:B0-----:R-:W-:-:S02]  /*981c0*/  PRMT R8, R7, 0x7632, R8 ;  /* 0x0000763207087816 */ /* 0x001fc40000000008 */
[----:B------:R-:W-:Y:S01]  /*981d0*/  ISETP.LT.AND P3, PT, R23, c[0x0][0x178], !P3 ;  /* 0x00005e0017007a0c */ /* 0x000fe20005f61270 */
[----:B-1----:R-:W2:Y:S01]  /*981e0*/  LDL.LU R7, [R1+0x2150] ;  /* 0x0021500001077983 */ /* 0x002ea20000300800 */
[----:B------:R-:W-:Y:S01]  /*981f0*/  IMAD.WIDE R20, R0, 0x2, R24 ;  /* 0x0000000200147825 */ /* 0x000fe200078e0218 */
[----:B------:R-:W-:Y:S02]  /*98200*/  ISETP.LT.AND P5, PT, R11, c[0x0][0x178], !P1 ;  /* 0x00005e000b007a0c */ /* 0x000fe40004fa1270 */
[----:B------:R-:W-:Y:S02]  /*98210*/  ISETP.LT.AND P4, PT, R23, c[0x0][0x178], !P1 ;  /* 0x00005e0017007a0c */ /* 0x000fe40004f81270 */
[----:B---3--:R-:W-:-:S06]  /*98220*/  ISETP.GE.AND P1, PT, R15, c[0x0][0x17c], PT ;  /* 0x00005f000f007a0c */ /* 0x008fcc0003f26270 */
[----:B------:R0:W-:Y:S04]  /*98230*/  @P3 STG.E.U16 [R20.64], R19 ;  /* 0x0000001314003986 */ /* 0x0001e8000c101506 */
[----:B------:R-:W3:Y:S04]  /*98240*/  LDL.LU R15, [R1+0x274] ;  /* 0x00027400010f7983 */ /* 0x000ee80000300800 */
[----:B0-----:R-:W3:Y:S01]  /*98250*/  LDL.LU.64 R20, [R1+0x2210] ;  /* 0x0022100001147983 */ /* 0x001ee20000300a00 */
        /* <DEDUP_REMOVED lines=10> */
[----:B------:R-:W-:Y:S01]  /*98300*/  @P4 STG.E.U16 [R26.64], R0 ;  /* 0x000000001a004986 */ /* 0x000fe2000c101506 */
[----:B------:R-:W-:Y:S02]  /*98310*/  ISETP.LT.AND P5, PT, R11, c[0x0][0x178], !P2 ;  /* 0x00005e000b007a0c */ /* 0x000fe400057a1270 */
[C---:B------:R-:W-:Y:S01]  /*98320*/  ISETP.LT.AND P4, PT, R23.reuse, c[0x0][0x178], !P2 ;  /* 0x00005e0017007a0c */ /* 0x040fe20005781270 */
[----:B-----5:R1:W-:Y:S01]  /*98330*/  @P6 STG.E.U16 [R28.64], R14 ;  /* 0x0000000e1c006986 */ /* 0x0203e2000c101506 */
[----:B------:R-:W-:-:S02]  /*98340*/  ISETP.LT.AND P0, PT, R23, c[0x0][0x178], !P0 ;  /* 0x00005e0017007a0c */ /* 0x000fc40004701270 */
[----:B0-----:R-:W-:Y:S02]  /*98350*/  PRMT R8, R14, 0x7632, R8 ;  /* 0x000076320e087816 */ /* 0x001fe40000000008 */
[----:B--2---:R-:W-:Y:S02]  /*98360*/  ISETP.GE.AND P2, PT, R7, c[0x0][0x17c], PT ;  /* 0x00005f0007007a0c */ /* 0x004fe40003f46270 */
[----:B------:R-:W2:Y:S04]  /*98370*/  LDL.LU R7, [R1+0x284] ;  /* 0x0002840001077983 */ /* 0x000ea80000300800 */
[----:B-1----:R-:W5:Y:S01]  /*98380*/  LDL.LU R14, [R1+0x2158] ;  /* 0x00215800010e7983 */ /* 0x002f620000300800 */
[C---:B------:R-:W-:Y:S01]  /*98390*/  IADD3 R26, R4.reuse, c[0x0][0x198], RZ ;  /* 0x00006600041a7a10 */ /* 0x040fe20007ffe0ff */
[----:B------:R-:W-:-:S04]  /*983a0*/  IMAD.WIDE R16, R4, 0x2, R24 ;  /* 0x0000000204107825 */ /* 0x000fc800078e0218 */
[----:B------:R-:W-:Y:S01]  /*983b0*/  IMAD.WIDE R18, R26, 0x2, R2 ;  /* 0x000000021a127825 */ /* 0x000fe200078e0202 */
[----:B------:R0:W-:Y:S04]  /*983c0*/  @P0 STG.E.U16 [R16.64], R5 ;  /* 0x0000000510000986 */ /* 0x0001e8000c101506 */
[----:B------:R1:W-:Y:S04]  /*983d0*/  @P5 STG.E.U16 [R18.64], R8 ;  /* 0x0000000812005986 */ /* 0x0003e8000c101506 */
[----:B0-----:R-:W2:Y:S04]  /*983e0*/  LDL.LU.64 R16, [R1+0x2208] ;  /* 0x0022080001107983 */ /* 0x001ea80000300a00 */
[----:B-1----:R-:W2:Y:S01]  /*983f0*/  LDL.LU.64 R18, [R1+0x2200] ;  /* 0x0022000001127983 */ /* 0x002ea20000300a00 */
[----:B----4-:R-:W-:-:S03]  /*98400*/  ISETP.GE.AND P0, PT, R6, c[0x0][0x17c], PT ;  /* 0x00005f0006007a0c */ /* 0x010fc60003f06270 */
[----:B------:R-:W4:Y:S01]  /*98410*/  LDL.LU R6, [R1+0x215c] ;  /* 0x00215c0001067983 */ /* 0x000f220000300800 */
[----:B------:R-:W-:Y:S02]  /*98420*/  ISETP.LT.AND P6, PT, R11, c[0x0][0x178], !P1 ;  /* 0x00005e000b007a0c */ /* 0x000fe40004fc1270 */
[C---:B------:R-:W-:Y:S01]  /*98430*/  IADD3 R0, R26.reuse, c[0x0][0x198], RZ ;  /* 0x000066001a007a10 */ /* 0x040fe20007ffe0ff */
[----:B------:R-:W-:Y:S01]  /*98440*/  IMAD.WIDE R26, R26, 0x2, R24 ;  /* 0x000000021a1a7825 */ /* 0x000fe200078e0218 */
[----:B------:R-:W-:Y:S02]  /*98450*/  PRMT R4, R5, 0x7632, R4 ;  /* 0x0000763205047816 */ /* 0x000fe40000000004 */
[----:B------:R-:W-:Y:S01]  /*98460*/  ISETP.LT.AND P1, PT, R23, c[0x0][0x178], !P1 ;  /* 0x00005e0017007a0c */ /* 0x000fe20004f21270 */
[----:B------:R-:W-:Y:S01]  /*98470*/  IMAD.WIDE R28, R0, 0x2, R2 ;  /* 0x00000002001c7825 */ /* 0x000fe200078e0202 */
[----:B------:R-:W-:Y:S01]  /*98480*/  ISETP.LT.AND P5, PT, R11, c[0x0][0x178], !P3 ;  /* 0x00005e000b007a0c */ /* 0x000fe20005fa1270 */
[----:B------:R0:W-:Y:S01]  /*98490*/  @P4 STG.E.U16 [R26.64], R4 ;  /* 0x000000041a004986 */ /* 0x0001e2000c101506 */
[----:B------:R-:W-:-:S02]  /*984a0*/  ISETP.LT.AND P4, PT, R23, c[0x0][0x178], !P3 ;  /* 0x00005e0017007a0c */ /* 0x000fc40005f81270 */
[----:B---3--:R-:W-:Y:S01]  /*984b0*/  PRMT R12, R15, 0x7632, R12 ;  /* 0x000076320f0c7816 */ /* 0x008fe2000000000c */
[----:B------:R1:W-:Y:S01]  /*984c0*/  @P6 STG.E.U16 [R28.64], R15 ;  /* 0x0000000f1c006986 */ /* 0x0003e2000c101506 */
[----:B0-----:R-:W-:Y:S02]  /*984d0*/  IADD3 R26, R0, c[0x0][0x198], RZ ;  /* 0x00006600001a7a10 */ /* 0x001fe40007ffe0ff */
[----:B-----5:R-:W-:Y:S01]  /*984e0*/  ISETP.GE.AND P3, PT, R14, c[0x0][0x17c], PT ;  /* 0x00005f000e007a0c */ /* 0x020fe20003f66270 */
[----:B-1----:R-:W-:Y:S01]  /*984f0*/  IMAD.WIDE R14, R0, 0x2, R24 ;  /* 0x00000002000e7825 */ /* 0x002fe200078e0218 */
[----:B------:R-:W-:-:S04]  /*98500*/  PRMT R0, R9, 0x7632, R0 ;  /* 0x0000763209007816 */ /* 0x000fc80000000000 */
[----:B------:R0:W-:Y:S04]  /*98510*/  @P1 STG.E.U16 [R14.64], R9 ;  /* 0x000000090e001986 */ /* 0x0001e8000c101506 */
[----:B0-----:R-:W3:Y:S04]  /*98520*/  LDL.LU.64 R14, [R1+0x21f8] ;  /* 0x0021f800010e7983 */ /* 0x001ee80000300a00 */
[----:B------:R-:W5:Y:S01]  /*98530*/  LDL.LU R9, [R1+0x2160] ;  /* 0x0021600001097983 */ /* 0x000f620000300800 */
[----:B----4-:R-:W-:-:S03]  /*98540*/  ISETP.GE.AND P1, PT, R6, c[0x0][0x17c], PT ;  /* 0x00005f0006007a0c */ /* 0x010fc60003f26270 */
[----:B------:R-:W4:Y:S01]  /*98550*/  LDL.LU R6, [R1+0x2164] ;  /* 0x0021640001067983 */ /* 0x000f220000300800 */
[----:B------:R-:W-:Y:S01]  /*98560*/  ISETP.LT.AND P6, PT, R11, c[0x0][0x178], !P2 ;  /* 0x00005e000b007a0c */ /* 0x000fe200057c1270 */
[C---:B------:R-:W-:Y:S01]  /*98570*/  IMAD.WIDE R4, R26.reuse, 0x2, R2 ;  /* 0x000000021a047825 */ /* 0x040fe200078e0202 */
[C---:B------:R-:W-:Y:S02]  /*98580*/  IADD3 R8, R26.reuse, c[0x0][0x198], RZ ;  /* 0x000066001a087a10 */ /* 0x040fe40007ffe0ff */
[----:B------:R-:W-:Y:S01]  /*98590*/  ISETP.LT.AND P2, PT, R23, c[0x0][0x178], !P2 ;  /* 0x00005e0017007a0c */ /* 0x000fe20005741270 */
[----:B------:R-:W-:Y:S01]  /*985a0*/  IMAD.WIDE R26, R26, 0x2, R24 ;  /* 0x000000021a1a7825 */ /* 0x000fe200078e0218 */
[----:B------:R-:W-:Y:S01]  /*985b0*/  @P5 STG.E.U16 [R4.64], R12 ;  /* 0x0000000c04005986 */ /* 0x000fe2000c101506 */
[----:B------:R-:W-:-:S03]  /*985c0*/  ISETP.LT.AND P5, PT, R11, c[0x0][0x178], !P0 ;  /* 0x00005e000b007a0c */ /* 0x000fc600047a1270 */
[----:B------:R0:W-:Y:S01]  /*985d0*/  @P4 STG.E.U16 [R26.64], R0 ;  /* 0x000000001a004986 */ /* 0x0001e2000c101506 */
[----:B------:R-:W-:Y:S01]  /*985e0*/  ISETP.LT.AND P4, PT, R23, c[0x0][0x178], !P0 ;  /* 0x00005e0017007a0c */ /* 0x000fe20004781270 */
[----:B------:R-:W-:Y:S01]  /*985f0*/  IMAD.WIDE R28, R8, 0x2, R2 ;  /* 0x00000002081c7825 */ /* 0x000fe200078e0202 */
[----:B--2---:R-:W-:-:S04]  /*98600*/  PRMT R16, R7, 0x7632, R16 ;  /* 0x0000763207107816 */ /* 0x004fc80000000010 */
[----:B------:R1:W-:Y:S01]  /*98610*/  @P6 STG.E.U16 [R28.64], R7 ;  /* 0x000000071c006986 */ /* 0x0003e2000c101506 */
[----:B0-----:R-:W-:-:S03]  /*98620*/  IADD3 R26, R8, c[0x0][0x198], RZ ;  /* 0x00006600081a7a10 */ /* 0x001fc60007ffe0ff */
[----:B-1----:R-:W2:Y:S01]  /*98630*/  LDL.LU R7, [R1+0x244] ;  /* 0x0002440001077983 */ /* 0x002ea20000300800 */
[----:B-----5:R-:W-:Y:S01]  /*98640*/  ISETP.GE.AND P0, PT, R9, c[0x0][0x17c], PT ;  /* 0x00005f0009007a0c */ /* 0x020fe20003f06270 */
[----:B------:R-:W-:-:S05]  /*98650*/  IMAD.WIDE R8, R8, 0x2, R24 ;  /* 0x0000000208087825 */ /* 0x000fca00078e0218 */
[----:B------:R0:W-:Y:S04]  /*98660*/  @P2 STG.E.U16 [R8.64], R13 ;  /* 0x0000000d08002986 */ /* 0x0001e8000c101506 */
[----:B0-----:R-:W5:Y:S04]  /*98670*/  LDL.LU R8, [R1+0x2168] ;  /* 0x0021680001087983 */ /* 0x001f680000300800 */
[----:B------:R-:W2:Y:S01]  /*98680*/  LDL.LU R9, [R1+0x264] ;  /* 0x0002640001097983 */ /* 0x000ea20000300800 */
[----:B----4-:R-:W-:-:S03]  /*98690*/  ISETP.GE.AND P2, PT, R6, c[0x0][0x17c], PT ;  /* 0x00005f0006007a0c */ /* 0x010fc60003f46270 */
[----:B------:R-:W4:Y:S01]  /*986a0*/  LDL.LU R6, [R1+0x216c] ;  /* 0x00216c0001067983 */ /* 0x000f220000300800 */
[----:B------:R-:W-:Y:S02]  /*986b0*/  ISETP.LT.AND P6, PT, R11, c[0x0][0x178], !P3 ;  /* 0x00005e000b007a0c */ /* 0x000fe40005fc1270 */
[----:B------:R-:W-:Y:S01]  /*986c0*/  ISETP.LT.AND P3, PT, R23, c[0x0][0x178], !P3 ;  /* 0x00005e0017007a0c */ /* 0x000fe20005f61270 */
[C---:B------:R-:W-:Y:S01]  /*986d0*/  IMAD.WIDE R4, R26.reuse, 0x2, R2 ;  /* 0x000000021a047825 */ /* 0x040fe200078e0202 */
[C---:B------:R-:W-:Y:S02]  /*986e0*/  IADD3 R0, R26.reuse, c[0x0][0x198], RZ ;  /* 0x000066001a007a10 */ /* 0x040fe40007ffe0ff */
[----:B------:R-:W-:Y:S01]  /*986f0*/  PRMT R12, R13, 0x7632, R12 ;  /* 0x000076320d0c7816 */ /* 0x000fe2000000000c */
[----:B------:R-:W-:Y:S01]  /*98700*/  IMAD.WIDE R26, R26, 0x2, R24 ;  /* 0x000000021a1a7825 */ /* 0x000fe200078e0218 */
[----:B------:R0:W-:Y:S03]  /*98710*/  @P5 STG.E.U16 [R4.64], R16 ;  /* 0x0000001004005986 */ /* 0x0001e6000c101506 */
[C---:B------:R-:W-:Y:S01]  /*98720*/  IMAD.WIDE R28, R0.reuse, 0x2, R2 ;  /* 0x00000002001c7825 */ /* 0x040fe200078e0202 */
[----:B------:R1:W-:Y:S03]  /*98730*/  @P4 STG.E.U16 [R26.64], R12 ;  /* 0x0000000c1a004986 */ /* 0x0003e6000c101506 */
[----:B0-----:R-:W-:Y:S01]  /*98740*/  IMAD.WIDE R4, R0, 0x2, R24 ;  /* 0x0000000200047825 */ /* 0x001fe200078e0218 */
[----:B------:R-:W-:-:S02]  /*98750*/  ISETP.LT.AND P5, PT, R11, c[0x0][0x178], !P1 ;  /* 0x00005e000b007a0c */ /* 0x000fc40004fa1270 */
[----:B------:R-:W-:Y:S02]  /*98760*/  ISETP.LT.AND P4, PT, R23, c[0x0][0x178], !P1 ;  /* 0x00005e0017007a0c */ /* 0x000fe40004f81270 */
[----:B-1----:R-:W-:-:S04]  /*98770*/  IADD3 R12, R0, c[0x0][0x198], RZ ;  /* 0x00006600000c7a10 */ /* 0x002fc80007ffe0ff */
[----:B------:R-:W-:Y:S02]  /*98780*/  IADD3 R16, R12, c[0x0][0x198], RZ ;  /* 0x000066000c107a10 */ /* 0x000fe40007ffe0ff */
[----:B------:R-:W-:-:S03]  /*98790*/  PRMT R0, R17, 0x7632, R0 ;  /* 0x0000763211007816 */ /* 0x000fc60000000000 */
[----:B------:R-:W-:Y:S01]  /*987a0*/  IMAD.WIDE R26, R16, 0x2, R2 ;  /* 0x00000002101a7825 */ /* 0x000fe200078e0202 */
[----:B--2---:R0:W-:Y:S04]  /*987b0*/  @P6 STG.E.U16 [R28.64], R9 ;  /* 0x000000091c006986 */ /* 0x0041e8000c101506 */
[----:B------:R-:W-:Y:S04]  /*987c0*/  @P3 STG.E.U16 [R4.64], R17 ;  /* 0x0000001104003986 */ /* 0x000fe8000c101506 */
[----:B0-----:R-:W2:Y:S04]  /*987d0*/  LDL.LU R29, [R1+0x2170] ;  /* 0x00217000011d7983 */ /* 0x001ea80000300800 */
[----:B------:R-:W3:Y:S01]  /*987e0*/  LDL.LU R28, [R1+0x218] ;  /* 0x00021800011c7983 */ /* 0x000ee20000300800 */
[----:B------:R-:W-:-:S02]  /*987f0*/  ISETP.LT.AND P6, PT, R11, c[0x0][0x178], !P0 ;  /* 0x00005e000b007a0c */ /* 0x000fc400047c1270 */
[----:B-----5:R-:W-:Y:S02]  /*98800*/  ISETP.GE.AND P1, PT, R8, c[0x0][0x17c], PT ;  /* 0x00005f0008007a0c */ /* 0x020fe40003f26270 */
[----:B------:R-:W-:Y:S01]  /*98810*/  PRMT R20, R9, 0x7632, R20 ;  /* 0x0000763209147816 */ /* 0x000fe20000000014 */
[----:B------:R-:W-:-:S04]  /*98820*/  IMAD.WIDE R8, R12, 0x2, R2 ;  /* 0x000000020c087825 */ /* 0x000fc800078e0202 */
[----:B------:R-:W-:Y:S01]  /*98830*/  IMAD.WIDE R12, R12, 0x2, R24 ;  /* 0x000000020c0c7825 */ /* 0x000fe200078e0218 */
[----:B------:R-:W-:Y:S04]  /*98840*/  @P5 STG.E.U16 [R8.64], R20 ;  /* 0x0000001408005986 */ /* 0x000fe8000c101506 */
[----:B------:R-:W-:Y:S04]  /*98850*/  @P4 STG.E.U16 [R12.64], R0 ;  /* 0x000000000c004986 */ /* 0x000fe8000c101506 */
[----:B------:R0:W-:Y:S01]  /*98860*/  @P6 STG.E.U16 [R26.64], R7 ;  /* 0x000000071a006986 */ /* 0x0001e2000c101506 */
[----:B----4-:R-:W-:-:S03]  /*98870*/  ISETP.GE.AND P3, PT, R6, c[0x0][0x17c], PT ;  /* 0x00005f0006007a0c */ /* 0x010fc60003f66270 */
[----:B------:R-:W4:Y:S04]  /*98880*/  LDL.LU R6, [R1+0x2174] ;  /* 0x0021740001067983 */ /* 0x000f280000300800 */
[----:B0-----:R-:W5:Y:S01]  /*98890*/  LDL.LU R27, [R1+0x28] ;  /* 0x00002800011b7983 */ /* 0x001f620000300800 */
[----:B------:R-:W-:Y:S02]  /*988a0*/  ISETP.LT.AND P0, PT, R23, c[0x0][0x178], !P0 ;  /* 0x00005e0017007a0c */ /* 0x000fe40004701270 */
[----:B------:R-:W-:Y:S02]  /*988b0*/  ISETP.LT.AND P5, PT, R11, c[0x0][0x178], !P2 ;  /* 0x00005e000b007a0c */ /* 0x000fe400057a1270 */
[----:B------:R-:W-:Y:S02]  /*988c0*/  ISETP.LT.AND P4, PT, R23, c[0x0][0x178], !P2 ;  /* 0x00005e0017007a0c */ /* 0x000fe40005781270 */
[C---:B------:R-:W-:Y:S01]  /*988d0*/  IADD3 R8, R16.reuse, c[0x0][0x198], RZ ;  /* 0x0000660010087a10 */ /* 0x040fe20007ffe0ff */
[----:B------:R-:W-:Y:S01]  /*988e0*/  IMAD.WIDE R16, R16, 0x2, R24 ;  /* 0x0000000210107825 */ /* 0x000fe200078e0218 */
[----:B------:R-:W-:-:S02]  /*988f0*/  PRMT R20, R7, 0x7632, R20 ;  /* 0x0000763207147816 */ /* 0x000fc40000000014 */
[C---:B------:R-:W-:Y:S01]  /*98900*/  IADD3 R0, R8.reuse, c[0x0][0x198], RZ ;  /* 0x0000660008007a10 */ /* 0x040fe20007ffe0ff */
[C---:B------:R-:W-:Y:S01]  /*98910*/  IMAD.WIDE R4, R8.reuse, 0x2, R2 ;  /* 0x0000000208047825 */ /* 0x040fe200078e0202 */
[----:B------:R-:W-:Y:S02]  /*98920*/  ISETP.LT.AND P6, PT, R11, c[0x0][0x178], !P1 ;  /* 0x00005e000b007a0c */ /* 0x000fe40004fc1270 */
[----:B------:R-:W-:Y:S01]  /*98930*/  PRMT R26, R21, 0x7632, R26 ;  /* 0x00007632151a7816 */ /* 0x000fe2000000001a */
[----:B------:R-:W-:Y:S01]  /*98940*/  IMAD.WIDE R8, R8, 0x2, R24 ;  /* 0x0000000208087825 */ /* 0x000fe200078e0218 */
[----:B------:R-:W5:Y:S04]  /*98950*/  LDL.LU R11, [R1+0x21f4] ;  /* 0x0021f400010b7983 */ /* 0x000f680000300800 */
[----:B------:R-:W-:Y:S04]  /*98960*/  @P0 STG.E.U16 [R16.64], R21 ;  /* 0x0000001510000986 */ /* 0x000fe8000c101506 */
[----:B------:R0:W-:Y:S04]  /*98970*/  @P5 STG.E.U16 [R4.64], R20 ;  /* 0x0000001404005986 */ /* 0x0001e8000c101506 */
[----:B------:R-:W-:Y:S01]  /*98980*/  @P4 STG.E.U16 [R8.64], R26 ;  /* 0x0000001a08004986 */ /* 0x000fe2000c101506 */
[----:B------:R-:W-:Y:S01]  /*98990*/  ISETP.LT.AND P1, PT, R23, c[0x0][0x178], !P1 ;  /* 0x00005e0017007a0c */ /* 0x000fe20004f21270 */
[----:B------:R-:W-:-:S04]  /*989a0*/  IMAD.WIDE R12, R0, 0x2, R2 ;  /* 0x00000002000c7825 */ /* 0x000fc800078e0202 */
[----:B0-----:R-:W-:Y:S01]  /*989b0*/  IMAD.WIDE R4, R0, 0x2, R24 ;  /* 0x0000000200047825 */ /* 0x001fe200078e0218 */
[----:B--2---:R-:W-:Y:S02]  /*989c0*/  ISETP.GE.AND P2, PT, R29, c[0x0][0x17c], PT ;  /* 0x00005f001d007a0c */ /* 0x004fe40003f46270 */
[----:B------:R-:W2:Y:S04]  /*989d0*/  LDL.LU R29, [R1+0x228] ;  /* 0x00022800011d7983 */ /* 0x000ea80000300800 */
[----:B------:R-:W2:Y:S04]  /*989e0*/  LDL.LU R17, [R1+0x2178] ;  /* 0x0021780001117983 */ /* 0x000ea80000300800 */
[----:B------:R-:W2:Y:S01]  /*989f0*/  LDL.LU R7, [R1+0x217c] ;  /* 0x00217c0001077983 */ /* 0x000ea20000300800 */
[----:B---3--:R-:W-:-:S03]  /*98a00*/  PRMT R21, R28, 0x7632, R21 ;  /* 0x000076321c157816 */ /* 0x008fc60000000015 */
[----:B------:R0:W-:Y:S02]  /*98a10*/  @P6 STG.E.U16 [R12.64], R28 ;  /* 0x0000001c0c006986 */ /* 0x0001e4000c101506 */
[----:B0-----:R-:W-:Y:S02]  /*98a20*/  IADD3 R12, R0, c[0x0][0x198], RZ ;  /* 0x00006600000c7a10 */ /* 0x001fe40007ffe0ff */
[----:B----4-:R-:W-:Y:S02]  /*98a30*/  ISETP.GE.AND P0, PT, R6, c[0x0][0x17c], PT ;  /* 0x00005f0006007a0c */ /* 0x010fe40003f06270 */
[----:B------:R-:W3:Y:S04]  /*98a40*/  LDL.LU R6, [R1+0x38] ;  /* 0x0000380001067983 */ /* 0x000ee80000300800 */
[----:B------:R-:W4:Y:S01]  /*98a50*/  LDL.LU R26, [R1+0xca8] ;  /* 0x000ca800011a7983 */ /* 0x000f220000300800 */
[----:B-----5:R-:W-:-:S03]  /*98a60*/  PRMT R0, R27, 0x7632, R0 ;  /* 0x000076321b007816 */ /* 0x020fc60000000000 */
[----:B------:R-:W5:Y:S04]  /*98a70*/  LDL.LU R28, [R1+0x238] ;  /* 0x00023800011c7983 */ /* 0x000f680000300800 */
[----:B------:R0:W-:Y:S04]  /*98a80*/  @P1 STG.E.U16 [R4.64], R27 ;  /* 0x0000001b04001986 */ /* 0x0001e8000c101506 */
[----:B0-----:R-:W3:Y:S04]  /*98a90*/  LDL.LU R5, [R1+0x2180] ;  /* 0x0021800001057983 */ /* 0x001ee80000300800 */
[----:B------:R-:W3:Y:S01]  /*98aa0*/  LDL.LU R27, [R1+0x2184] ;  /* 0x00218400011b7983 */ /* 0x000ee20000300800 */
[----:B------:R-:W-:Y:S01]  /*98ab0*/  ISETP.LT.AND P4, PT, R23, c[0x0][0x178], !P3 ;  /* 0x00005e0017007a0c */ /* 0x000fe20005f81270 */
[C---:B------:R-:W-:Y:S01]  /*98ac0*/  IMAD.WIDE R8, R12.reuse, 0x2, R2 ;  /* 0x000000020c087825 */ /* 0x040fe200078e0202 */
[----:B------:R-:W-:-:S03]  /*98ad0*/  IADD3 R20, R12, c[0x0][0x198], RZ ;  /* 0x000066000c147a10 */ /* 0x000fc60007ffe0ff */
[----:B------:R-:W-:Y:S01]  /*98ae0*/  IMAD.WIDE R12, R12, 0x2, R24 ;  /* 0x000000020c0c7825 */ /* 0x000fe200078e0218 */
[----:B--2---:R-:W-:Y:S02]  /*98af0*/  ISETP.GE.AND P1, PT, R7, c[0x0][0x17c], PT ;  /* 0x00005f0007007a0c */ /* 0x004fe40003f26270 */
[----:B------:R-:W2:Y:S01]  /*98b00*/  LDL.LU R7, [R1+0x18] ;  /* 0x0000180001077983 */ /* 0x000ea20000300800 */
[C---:B----4-:R-:W-:Y:S02]  /*98b10*/  ISETP.LT.AND P5, PT, R26.reuse, c[0x0][0x178], !P3 ;  /* 0x00005e001a007a0c */ /* 0x050fe40005fa1270 */
[----:B------:R-:W-:Y:S02]  /*98b20*/  ISETP.LT.AND P6, PT, R26, c[0x0][0x178], !P2 ;  /* 0x00005e001a007a0c */ /* 0x000fe400057c1270 */
[----:B------:R-:W-:Y:S02]  /*98b30*/  ISETP.LT.AND P2, PT, R23, c[0x0][0x178], !P2 ;  /* 0x00005e0017007a0c */ /* 0x000fe40005741270 */
[----:B------:R-:W-:Y:S01]  /*98b40*/  ISETP.GE.AND P3, PT, R17, c[0x0][0x17c], PT ;  /* 0x00005f0011007a0c */ /* 0x000fe20003f66270 */
[----:B------:R-:W-:-:S06]  /*98b50*/  IMAD.WIDE R16, R20, 0x2, R2 ;  /* 0x0000000214107825 */ /* 0x000fcc00078e0202 */
[----:B------:R0:W-:Y:S04]  /*98b60*/  @P5 STG.E.U16 [R8.64], R21 ;  /* 0x0000001508005986 */ /* 0x0001e8000c101506 */
[----:B------:R-:W-:Y:S04]  /*98b70*/  @P4 STG.E.U16 [R12.64], R0 ;  /* 0x000000000c004986 */ /* 0x000fe8000c101506 */
[----:B------:R1:W-:Y:S01]  /*98b80*/  @P6 STG.E.U16 [R16.64], R29 ;  /* 0x0000001d10006986 */ /* 0x0003e2000c101506 */
[C---:B0-----:R-:W-:Y:S01]  /*98b90*/  IADD3 R8, R20.reuse, c[0x0][0x198], RZ ;  /* 0x0000660014087a10 */ /* 0x041fe20007ffe0ff */
[----:B------:R-:W-:-:S05]  /*98ba0*/  IMAD.WIDE R20, R20, 0x2, R24 ;  /* 0x0000000214147825 */ /* 0x000fca00078e0218 */
[----:B---3--:R0:W-:Y:S01]  /*98bb0*/  @P2 STG.E.U16 [R20.64], R6 ;  /* 0x0000000614002986 */ /* 0x0081e2000c101506 */
[----:B-1----:R-:W-:-:S03]  /*98bc0*/  PRMT R16, R29, 0x7632, R16 ;  /* 0x000076321d107816 */ /* 0x002fc60000000010 */
[----:B------:R-:W3:Y:S01]  /*98bd0*/  LDL.LU R29, [R1+0x258] ;  /* 0x00025800011d7983 */ /* 0x000ee20000300800 */
[----:B------:R-:W-:-:S03]  /*98be0*/  PRMT R17, R6, 0x7632, R17 ;  /* 0x0000763206117816 */ /* 0x000fc60000000011 */
[----:B0-----:R-:W4:Y:S04]  /*98bf0*/  LDL.LU R6, [R1+0x21f0] ;  /* 0x0021f00001067983 */ /* 0x001f280000300800 */
[----:B------:R-:W3:Y:S01]  /*98c00*/  LDL.LU R20, [R1+0x2188] ;  /* 0x0021880001147983 */ /* 0x000ee20000300800 */
[----:B------:R-:W-:-:S03]  /*98c10*/  ISETP.GE.AND P2, PT, R27, c[0x0][0x17c], PT ;  /* 0x00005f001b007a0c */ /* 0x000fc60003f46270 */
[----:B------:R-:W4:Y:S01]  /*98c20*/  LDL.LU R27, [R1+0x218c] ;  /* 0x00218c00011b7983 */ /* 0x000f220000300800 */
[C---:B------:R-:W-:Y:S02]  /*98c30*/  ISETP.LT.AND P5, PT, R26.reuse, c[0x0][0x178], !P0 ;  /* 0x00005e001a007a0c */ /* 0x040fe400047a1270 */
[----:B------:R-:W-:Y:S02]  /*98c40*/  ISETP.LT.AND P4, PT, R23, c[0x0][0x178], !P0 ;  /* 0x00005e0017007a0c */ /* 0x000fe40004781270 */
[----:B------:R-:W-:Y:S02]  /*98c50*/  ISETP.LT.AND P6, PT, R26, c[0x0][0x178], !P3 ;  /* 0x00005e001a007a0c */ /* 0x000fe40005fc1270 */
[C---:B------:R-:W-:Y:S02]  /*98c60*/  IADD3 R0, R8.reuse, c[0x0][0x198], RZ ;  /* 0x0000660008007a10 */ /* 0x040fe40007ffe0ff */
[----:B------:R-:W-:Y:S01]  /*98c70*/  ISETP.GE.AND P0, PT, R5, c[0x0][0x17c], PT ;  /* 0x00005f0005007a0c */ /* 0x000fe20003f06270 */
[----:B------:R-:W-:Y:S01]  /*98c80*/  IMAD.WIDE R4, R8, 0x2, R2 ;  /* 0x0000000208047825 */ /* 0x000fe200078e0202 */
[----:B------:R-:W-:-:S03]  /*98c90*/  ISETP.LT.AND P3, PT, R23, c[0x0][0x178], !P3 ;  /* 0x00005e0017007a0c */ /* 0x000fc60005f61270 */
[----:B------:R-:W-:Y:S01]  /*98ca0*/  IMAD.WIDE R8, R8, 0x2, R24 ;  /* 0x0000000208087825 */ /* 0x000fe200078e0218 */
[----:B------:R0:W-:Y:S03]  /*98cb0*/  @P5 STG.E.U16 [R4.64], R16 ;  /* 0x0000001004005986 */ /* 0x0001e6000c101506 */
[----:B------:R-:W-:Y:S01]  /*98cc0*/  IMAD.WIDE R12, R0, 0x2, R2 ;  /* 0x00000002000c7825 */ /* 0x000fe200078e0202 */
[----:B------:R-:W-:Y:S01]  /*98cd0*/  ISETP.LT.AND P5, PT, R26, c[0x0][0x178], !P1 ;  /* 0x00005e001a007a0c */ /* 0x000fe20004fa1270 */
[----:B------:R-:W-:Y:S01]  /*98ce0*/  @P4 STG.E.U16 [R8.64], R17 ;  /* 0x0000001108004986 */ /* 0x000fe2000c101506 */
[----:B------:R-:W-:-:S03]  /*98cf0*/  ISETP.LT.AND P4, PT, R23, c[0x0][0x178], !P1 ;  /* 0x00005e0017007a0c */ /* 0x000fc60004f81270 */
[----:B-----5:R1:W-:Y:S01]  /*98d00*/  @P6 STG.E.U16 [R12.64], R28 ;  /* 0x0000001c0c006986 */ /* 0x0203e2000c101506 */
[----:B------:R-:W-:Y:S01]  /*98d10*/  ISETP.LT.AND P6, PT, R26, c[0x0][0x178], !P0 ;  /* 0x00005e001a007a0c */ /* 0x000fe200047c1270 */
[----:B0-----:R-:W-:Y:S01]  /*98d20*/  IMAD.WIDE R4, R0, 0x2, R24 ;  /* 0x0000000200047825 */ /* 0x001fe200078e0218 */
[----:B------:R-:W-:Y:S02]  /*98d30*/  ISETP.LT.AND P0, PT, R23, c[0x0][0x178], !P0 ;  /* 0x00005e0017007a0c */ /* 0x000fe40004701270 */
[----:B------:R-:W-:Y:S02]  /*98d40*/  PRMT R21, R28, 0x7632, R21 ;  /* 0x000076321c157816 */ /* 0x000fe40000000015 */
[----:B-1----:R-:W-:Y:S01]  /*98d50*/  IADD3 R12, R0, c[0x0][0x198], RZ ;  /* 0x00006600000c7a10 */ /* 0x002fe20007ffe0ff */
[----:B------:R-:W5:Y:S01]  /*98d60*/  LDL.LU R28, [R1+0x278] ;  /* 0x00027800011c7983 */ /* 0x000f620000300800 */
[----:B--2---:R-:W-:-:S03]  /*98d70*/  PRMT R0, R7, 0x7632, R0 ;  /* 0x0000763207007816 */ /* 0x004fc60000000000 */
[----:B------:R-:W-:Y:S01]  /*98d80*/  IMAD.WIDE R8, R12, 0x2, R2 ;  /* 0x000000020c087825 */ /* 0x000fe200078e0202 */
[----:B------:R0:W-:Y:S04]  /*98d90*/  @P3 STG.E.U16 [R4.64], R7 ;  /* 0x0000000704003986 */ /* 0x0001e8000c101506 */
[----:B------:R1:W-:Y:S04]  /*98da0*/  @P5 STG.E.U16 [R8.64], R21 ;  /* 0x0000001508005986 */ /* 0x0003e8000c101506 */
[----:B0-----:R-:W2:Y:S04]  /*98db0*/  LDL.LU R7, [R1+0x21ec] ;  /* 0x0021ec0001077983 */ /* 0x001ea80000300800 */
[----:B------:R-:W2:Y:S01]  /*98dc0*/  LDL.LU R5, [R1+0x2190] ;  /* 0x0021900001057983 */ /* 0x000ea20000300800 */
[----:B---3--:R-:W-:-:S02]  /*98dd0*/  ISETP.GE.AND P1, PT, R20, c[0x0][0x17c], PT ;  /* 0x00005f0014007a0c */ /* 0x008fc40003f26270 */
[C---:B------:R-:W-:Y:S01]  /*98de0*/  IADD3 R20, R12.reuse, c[0x0][0x198], RZ ;  /* 0x000066000c147a10 */ /* 0x040fe20007ffe0ff */
[----:B------:R-:W-:-:S03]  /*98df0*/  IMAD.WIDE R12, R12, 0x2, R24 ;  /* 0x000000020c0c7825 */ /* 0x000fc600078e0218 */
[C---:B-1----:R-:W-:Y:S01]  /*98e00*/  IADD3 R8, R20.reuse, c[0x0][0x198], RZ ;  /* 0x0000660014087a10 */ /* 0x042fe20007ffe0ff */
[C---:B------:R-:W-:Y:S01]  /*98e10*/  IMAD.WIDE R16, R20.reuse, 0x2, R2 ;  /* 0x0000000214107825 */ /* 0x040fe200078e0202 */
[----:B------:R-:W-:Y:S03]  /*98e20*/  @P4 STG.E.U16 [R12.64], R0 ;  /* 0x000000000c004986 */ /* 0x000fe6000c101506 */
[----:B------:R-:W-:Y:S01]  /*98e30*/  IMAD.WIDE R20, R20, 0x2, R24 ;  /* 0x0000000214147825 */ /* 0x000fe200078e0218 */
[----:B----4-:R-:W-:Y:S01]  /*98e40*/  ISETP.GE.AND P3, PT, R27, c[0x0][0x17c], PT ;  /* 0x00005f001b007a0c */ /* 0x010fe20003f66270 */
[----:B------:R0:W-:Y:S04]  /*98e50*/  @P6 STG.E.U16 [R16.64], R29 ;  /* 0x0000001d10006986 */ /* 0x0001e8000c101506 */
[----:B------:R-:W3:Y:S04]  /*98e60*/  LDL.LU R27, [R1+0x2194] ;  /* 0x00219400011b7983 */ /* 0x000ee80000300800 */
[----:B------:R1:W-:Y:S01]  /*98e70*/  @P0 STG.E.U16 [R20.64], R6 ;  /* 0x0000000614000986 */ /* 0x0003e2000c101506 */
[----:B0-----:R-:W-:-:S03]  /*98e80*/  PRMT R16, R29, 0x7632, R16 ;  /* 0x000076321d107816 */ /* 0x001fc60000000010 */
[----:B------:R-:W4:Y:S04]  /*98e90*/  LDL.LU R29, [R1+0x288] ;  /* 0x00028800011d7983 */ /* 0x000f280000300800 */
[----:B-1----:R-:W4:Y:S01]  /*98ea0*/  LDL.LU R21, [R1+0x2198] ;  /* 0x0021980001157983 */ /* 0x002f220000300800 */
[----:B------:R-:W-:Y:S02]  /*98eb0*/  ISETP.LT.AND P5, PT, R26, c[0x0][0x178], !P2 ;  /* 0x00005e001a007a0c */ /* 0x000fe400057a1270 */
[----:B------:R-:W-:Y:S02]  /*98ec0*/  ISETP.LT.AND P4, PT, R23, c[0x0][0x178], !P2 ;  /* 0x00005e0017007a0c */ /* 0x000fe40005781270 */
[----:B------:R-:W-:Y:S02]  /*98ed0*/  IADD3 R0, R8, c[0x0][0x198], RZ ;  /* 0x0000660008007a10 */ /* 0x000fe40007ffe0ff */
[----:B------:R-:W-:-:S02]  /*98ee0*/  PRMT R17, R6, 0x7632, R17 ;  /* 0x0000763206117816 */ /* 0x000fc40000000011 */
[----:B--2---:R-:W-:Y:S01]  /*98ef0*/  ISETP.GE.AND P2, PT, R5, c[0x0][0x17c], PT ;  /* 0x00005f0005007a0c */ /* 0x004fe20003f46270 */
[----:B------:R-:W-:-:S04]  /*98f00*/  IMAD.WIDE R4, R8, 0x2, R2 ;  /* 0x0000000208047825 */ /* 0x000fc800078e0202 */
[----:B------:R-:W-:Y:S01]  /*98f10*/  IMAD.WIDE R8, R8, 0x2, R24 ;  /* 0x0000000208087825 */ /* 0x000fe200078e0218 */
[----:B------:R0:W-:Y:S01]  /*98f20*/  @P5 STG.E.U16 [R4.64], R16 ;  /* 0x0000001004005986 */ /* 0x0001e2000c101506 */
[----:B------:R-:W-:-:S03]  /*98f30*/  ISETP.LT.AND P5, PT, R26, c[0x0][0x178], !P3 ;  /* 0x00005e001a007a0c */ /* 0x000fc60005fa1270 */
[----:B------:R-:W-:Y:S01]  /*98f40*/  @P4 STG.E.U16 [R8.64], R17 ;  /* 0x0000001108004986 */ /* 0x000fe2000c101506 */
[----:B------:R-:W-:Y:S02]  /*98f50*/  ISETP.LT.AND P4, PT, R23, c[0x0][0x178], !P3 ;  /* 0x00005e0017007a0c */ /* 0x000fe40005f81270 */
[----:B---3--:R-:W-:Y:S02]  /*98f60*/  ISETP.GE.AND P0, PT, R27, c[0x0][0x17c], PT ;  /* 0x00005f001b007a0c */ /* 0x008fe40003f06270 */
[----:B------:R-:W2:Y:S01]  /*98f70*/  LDL.LU R27, [R1+0x219c] ;  /* 0x00219c00011b7983 */ /* 0x000ea20000300800 */
[----:B----4-:R-:W-:-:S03]  /*98f80*/  ISETP.GE.AND P3, PT, R21, c[0x0][0x17c], PT ;  /* 0x00005f0015007a0c */ /* 0x010fc60003f66270 */
[----:B------:R-:W3:Y:S01]  /*98f90*/  LDL.LU R21, [R1+0x21a0] ;  /* 0x0021a00001157983 */ /* 0x000ee20000300800 */
[----:B------:R-:W-:Y:S01]  /*98fa0*/  ISETP.LT.AND P6, PT, R26, c[0x0][0x178], !P1 ;  /* 0x00005e001a007a0c */ /* 0x000fe20004fc1270 */
[----:B------:R-:W-:Y:S01]  /*98fb0*/  IMAD.WIDE R12, R0, 0x2, R2 ;  /* 0x00000002000c7825 */ /* 0x000fe200078e0202 */
[----:B------:R-:W-:Y:S02]  /*98fc0*/  ISETP.LT.AND P1, PT, R23, c[0x0][0x178], !P1 ;  /* 0x00005e0017007a0c */ /* 0x000fe40004f21270 */
[----:B-----5:R-:W-:Y:S01]  /*98fd0*/  PRMT R20, R28, 0x7632, R20 ;  /* 0x000076321c147816 */ /* 0x020fe20000000014 */
[----:B0-----:R-:W-:-:S08]  /*98fe0*/  IMAD.WIDE R4, R0, 0x2, R24 ;  /* 0x0000000200047825 */ /* 0x001fd000078e0218 */
[----:B------:R0:W-:Y:S01]  /*98ff0*/  @P6 STG.E.U16 [R12.64], R28 ;  /* 0x0000001c0c006986 */ /* 0x0001e2000c101506 */
[----:B------:R-:W-:Y:S02]  /*99000*/  ISETP.LT.AND P6, PT, R26, c[0x0][0x178], !P2 ;  /* 0x00005e001a007a0c */ /* 0x000fe400057c1270 */
[----:B0-----:R-:W-:Y:S01]  /*99010*/  IADD3 R12, R0, c[0x0][0x198], RZ ;  /* 0x00006600000c7a10 */ /* 0x001fe20007ffe0ff */
[----:B------:R-:W4:Y:S01]  /*99020*/  LDL.LU R28, [R1+0x268] ;  /* 0x00026800011c7983 */ /* 0x000f220000300800 */
[----:B------:R-:W-:Y:S02]  /*99030*/  PRMT R0, R10, 0x7632, R0 ;  /* 0x000076320a007816 */ /* 0x000fe40000000000 */
[C---:B------:R-:W-:Y:S01]  /*99040*/  IADD3 R6, R12.reuse, c[0x0][0x198], RZ ;  /* 0x000066000c067a10 */ /* 0x040fe20007ffe0ff */
[C---:B------:R-:W-:Y:S01]  /*99050*/  IMAD.WIDE R8, R12.reuse, 0x2, R2 ;  /* 0x000000020c087825 */ /* 0x040fe200078e0202 */
[----:B------:R0:W-:Y:S03]  /*99060*/  @P1 STG.E.U16 [R4.64], R10 ;  /* 0x0000000a04001986 */ /* 0x0001e6000c101506 */
[----:B------:R-:W-:Y:S01]  /*99070*/  IMAD.WIDE R12, R12, 0x2, R24 ;  /* 0x000000020c0c7825 */ /* 0x000fe200078e0218 */
[----:B------:R-:W-:Y:S03]  /*99080*/  @P5 STG.E.U16 [R8.64], R20 ;  /* 0x0000001408005986 */ /* 0x000fe6000c101506 */
[----:B------:R-:W-:Y:S01]  /*99090*/  IMAD.WIDE R16, R6, 0x2, R2 ;  /* 0x0000000206107825 */ /* 0x000fe200078e0202 */
[----:B------:R-:W-:Y:S01]  /*990a0*/  @P4 STG.E.U16 [R12.64], R0 ;  /* 0x000000000c004986 */ /* 0x000fe2000c101506 */
[----:B------:R-:W-:-:S02]  /*990b0*/  ISETP.LT.AND P5, PT, R26, c[0x0][0x178], !P0 ;  /* 0x00005e001a007a0c */ /* 0x000fc400047a1270 */
[----:B------:R-:W-:Y:S01]  /*990c0*/  ISETP.LT.AND P4, PT, R23, c[0x0][0x178], !P0 ;  /* 0x00005e0017007a0c */ /* 0x000fe20004781270 */
[----:B------:R1:W-:Y:S01]  /*990d0*/  @P6 STG.E.U16 [R16.64], R29 ;  /* 0x0000001d10006986 */ /* 0x0003e2000c101506 */
[----:B0-----:R-:W-:Y:S02]  /*990e0*/  PRMT R10, R29, 0x7632, R10 ;  /* 0x000076321d0a7816 */ /* 0x001fe4000000000a */
[----:B--2---:R-:W-:Y:S02]  /*990f0*/  ISETP.GE.AND P1, PT, R27, c[0x0][0x17c], PT ;  /* 0x00005f001b007a0c */ /* 0x004fe40003f26270 */
[----:B------:R-:W2:Y:S01]  /*99100*/  LDL.LU R27, [R1+0x21a4] ;  /* 0x0021a400011b7983 */ /* 0x000ea20000300800 */
[----:B---3--:R-:W-:-:S03]  /*99110*/  ISETP.GE.AND P0, PT, R21, c[0x0][0x17c], PT ;  /* 0x00005f0015007a0c */ /* 0x008fc60003f06270 */
[----:B------:R-:W3:Y:S04]  /*99120*/  LDL.LU R21, [R1+0x21a8] ;  /* 0x0021a80001157983 */ /* 0x000ee80000300800 */
[----:B-1----:R-:W5:Y:S04]  /*99130*/  LDL.LU R29, [R1+0x248] ;  /* 0x00024800011d7983 */ /* 0x002f680000300800 */
[----:B------:R-:W5:Y:S01]  /*99140*/  LDL.LU R20, [R1+0x21ac] ;  /* 0x0021ac0001147983 */ /* 0x000f620000300800 */
[----:B------:R-:W-:Y:S02]  /*99150*/  ISETP.LT.AND P2, PT, R23, c[0x0][0x178], !P2 ;  /* 0x00005e0017007a0c */ /* 0x000fe40005741270 */
[----:B------:R-:W-:-:S02]  /*99160*/  IADD3 R12, R6, c[0x0][0x198], RZ ;  /* 0x00006600060c7a10 */ /* 0x000fc40007ffe0ff */
[----:B------:R-:W-:Y:S02]  /*99170*/  ISETP.LT.AND P6, PT, R26, c[0x0][0x178], !P3 ;  /* 0x00005e001a007a0c */ /* 0x000fe40005fc1270 */
[----:B------:R-:W-:Y:S01]  /*99180*/  ISETP.LT.AND P3, PT, R23, c[0x0][0x178], !P3 ;  /* 0x00005e0017007a0c */ /* 0x000fe20005f61270 */
[----:B------:R-:W-:Y:S01]  /*99190*/  IMAD.WIDE R4, R6, 0x2, R24 ;  /* 0x0000000206047825 */ /* 0x000fe200078e0218 */
[----:B------:R-:W-:Y:S02]  /*991a0*/  IADD3 R0, R12, c[0x0][0x198], RZ ;  /* 0x000066000c007a10 */ /* 0x000fe40007ffe0ff */
[----:B------:R-:W-:Y:S01]  /*991b0*/  PRMT R6, R14, 0x7632, R6 ;  /* 0x000076320e067816 */ /* 0x000fe20000000006 */
[C---:B------:R-:W-:Y:S02]  /*991c0*/  IMAD.WIDE R8, R12.reuse, 0x2, R2 ;  /* 0x000000020c087825 */ /* 0x040fe400078e0202 */
[----:B------:R0:W-:Y:S02]  /*991d0*/  @P2 STG.E.U16 [R4.64], R14 ;  /* 0x0000000e04002986 */ /* 0x0001e4000c101506 */
[----:B------:R-:W-:-:S02]  /*991e0*/  IMAD.WIDE R12, R12, 0x2, R24 ;  /* 0x000000020c0c7825 */ /* 0x000fc400078e0218 */
[----:B------:R1:W-:Y:S02]  /*991f0*/  @P5 STG.E.U16 [R8.64], R10 ;  /* 0x0000000a08005986 */ /* 0x0003e4000c101506 */
[----:B------:R-:W-:Y:S01]  /*99200*/  IMAD.WIDE R16, R0, 0x2, R2 ;  /* 0x0000000200107825 */ /* 0x000fe200078e0202 */
[----:B------:R-:W-:Y:S01]  /*99210*/  ISETP.LT.AND P5, PT, R26, c[0x0][0x178], !P1 ;  /* 0x00005e001a007a0c */ /* 0x000fe20004fa1270 */
[----:B------:R1:W-:Y:S01]  /*99220*/  @P4 STG.E.U16 [R12.64], R6 ;  /* 0x000000060c004986 */ /* 0x0003e2000c101506 */
[----:B------:R-:W-:Y:S01]  /*99230*/  ISETP.LT.AND P4, PT, R23, c[0x0][0x178], !P1 ;  /* 0x00005e0017007a0c */ /* 0x000fe20004f81270 */
[----:B0-----:R-:W-:Y:S02]  /*99240*/  IMAD.WIDE R4, R0, 0x2, R24 ;  /* 0x0000000200047825 */ /* 0x001fe400078e0218 */
[----:B----4-:R0:W-:Y:S04]  /*99250*/  @P6 STG.E.U16 [R16.64], R28 ;  /* 0x0000001c10006986 */ /* 0x0101e8000c101506 */
[----:B------:R4:W-:Y:S01]  /*99260*/  @P3 STG.E.U16 [R4.64], R18 ;  /* 0x0000001204003986 */ /* 0x0009e2000c101506 */
[----:B-1----:R-:W-:-:S02]  /*99270*/  PRMT R10, R28, 0x7632, R10 ;  /* 0x000076321c0a7816 */ /* 0x002fc4000000000a */
[----:B------:R-:W-:Y:S02]  /*99280*/  IADD3 R12, R0, c[0x0][0x198], RZ ;  /* 0x00006600000c7a10 */ /* 0x000fe40007ffe0ff */
[----:B------:R-:W-:Y:S02]  /*99290*/  PRMT R0, R18, 0x7632, R0 ;  /* 0x0000763212007816 */ /* 0x000fe40000000000 */
[----:B--2---:R-:W-:Y:S02]  /*992a0*/  ISETP.GE.AND P2, PT, R27, c[0x0][0x17c], PT ;  /* 0x00005f001b007a0c */ /* 0x004fe40003f46270 */
[----:B---3--:R-:W-:Y:S02]  /*992b0*/  ISETP.GE.AND P1, PT, R21, c[0x0][0x17c], PT ;  /* 0x00005f0015007a0c */ /* 0x008fe40003f26270 */
[----:B------:R-:W2:Y:S04]  /*992c0*/  LDL.LU R21, [R1+0x21b0] ;  /* 0x0021b00001157983 */ /* 0x000ea80000300800 */
[----:B------:R-:W3:Y:S01]  /*992d0*/  LDL.LU R27, [R1+0x21c] ;  /* 0x00021c00011b7983 */ /* 0x000ee20000300800 */
[----:B-----5:R-:W-:-:S03]  /*992e0*/  ISETP.GE.AND P3, PT, R20, c[0x0][0x17c], PT ;  /* 0x00005f0014007a0c */ /* 0x020fc60003f66270 */
[----:B------:R-:W5:Y:S04]  /*992f0*/  LDL.LU R20, [R1+0x21b4] ;  /* 0x0021b40001147983 */ /* 0x000f680000300800 */
[----:B0-----:R-:W3:Y:S04]  /*99300*/  LDL.LU R28, [R1+0x2c] ;  /* 0x00002c00011c7983 */ /* 0x001ee80000300800 */
[----:B----4-:R-:W4:Y:S01]  /*99310*/  LDL.LU R18, [R1+0x21b8] ;  /* 0x0021b80001127983 */ /* 0x010f220000300800 */
[C---:B------:R-:W-:Y:S01]  /*99320*/  IADD3 R6, R12.reuse, c[0x0][0x198], RZ ;  /* 0x000066000c067a10 */ /* 0x040fe20007ffe0ff */
[----:B------:R-:W-:Y:S01]  /*99330*/  IMAD.WIDE R8, R12, 0x2, R2 ;  /* 0x000000020c087825 */ /* 0x000fe200078e0202 */
[----:B------:R-:W-:-:S03]  /*99340*/  ISETP.LT.AND P6, PT, R26, c[0x0][0x178], !P0 ;  /* 0x00005e001a007a0c */ /* 0x000fc600047c1270 */
[----:B------:R-:W-:Y:S01]  /*99350*/  IMAD.WIDE R12, R12, 0x2, R24 ;  /* 0x000000020c0c7825 */ /* 0x000fe200078e0218 */
[----:B------:R-:W-:Y:S01]  /*99360*/  @P5 STG.E.U16 [R8.64], R10 ;  /* 0x0000000a08005986 */ /* 0x000fe2000c101506 */
[C---:B------:R-:W-:Y:S02]  /*99370*/  ISETP.LT.AND P0, PT, R23.reuse, c[0x0][0x178], !P0 ;  /* 0x00005e0017007a0c */ /* 0x040fe40004701270 */
[----:B------:R-:W-:Y:S01]  /*99380*/  ISETP.LT.AND P5, PT, R26, c[0x0][0x178], !P2 ;  /* 0x00005e001a007a0c */ /* 0x000fe200057a1270 */
[----:B------:R0:W-:Y:S01]  /*99390*/  @P4 STG.E.U16 [R12.64], R0 ;  /* 0x000000000c004986 */ /* 0x0001e2000c101506 */
[----:B------:R-:W-:Y:S01]  /*993a0*/  ISETP.LT.AND P4, PT, R23, c[0x0][0x178], !P2 ;  /* 0x00005e0017007a0c */ /* 0x000fe20005781270 */
[----:B------:R-:W-:-:S04]  /*993b0*/  IMAD.WIDE R16, R6, 0x2, R2 ;  /* 0x0000000206107825 */ /* 0x000fc800078e0202 */
[C---:B------:R-:W-:Y:S01]  /*993c0*/  IMAD.WIDE R4, R6.reuse, 0x2, R24 ;  /* 0x0000000206047825 */ /* 0x040fe200078e0218 */
[----:B0-----:R-:W-:Y:S02]  /*993d0*/  IADD3 R12, R6, c[0x0][0x198], RZ ;  /* 0x00006600060c7a10 */ /* 0x001fe40007ffe0ff */
[----:B------:R-:W-:Y:S02]  /*993e0*/  PRMT R10, R29, 0x7632, R10 ;  /* 0x000076321d0a7816 */ /* 0x000fe4000000000a */
[C---:B------:R-:W-:Y:S01]  /*993f0*/  IADD3 R0, R12.reuse, c[0x0][0x198], RZ ;  /* 0x000066000c007a10 */ /* 0x040fe20007ffe0ff */
[----:B------:R-:W-:Y:S01]  /*99400*/  IMAD.WIDE R8, R12, 0x2, R2 ;  /* 0x000000020c087825 */ /* 0x000fe200078e0202 */
[----:B------:R-:W-:Y:S01]  /*99410*/  PRMT R6, R22, 0x7632, R6 ;  /* 0x0000763216067816 */ /* 0x000fe20000000006 */
[----:B------:R0:W-:Y:S02]  /*99420*/  @P6 STG.E.U16 [R16.64], R29 ;  /* 0x0000001d10006986 */ /* 0x0001e4000c101506 */
[----:B------:R-:W-:-:S02]  /*99430*/  IMAD.WIDE R12, R12, 0x2, R24 ;  /* 0x000000020c0c7825 */ /* 0x000fc400078e0218 */
[----:B------:R-:W-:Y:S04]  /*99440*/  @P0 STG.E.U16 [R4.64], R22 ;  /* 0x0000001604000986 */ /* 0x000fe8000c101506 */
[----:B------:R-:W-:Y:S01]  /*99450*/  @P5 STG.E.U16 [R8.64], R10 ;  /* 0x0000000a08005986 */ /* 0x000fe2000c101506 */
[----:B------:R-:W-:-:S03]  /*99460*/  ISETP.LT.AND P5, PT, R26, c[0x0][0x178], !P3 ;  /* 0x00005e001a007a0c */ /* 0x000fc60005fa1270 */
[----:B0-----:R-:W3:Y:S04]  /*99470*/  LDL.LU R29, [R1+0x22c] ;  /* 0x00022c00011d7983 */ /* 0x001ee80000300800 */
[----:B------:R0:W-:Y:S01]  /*99480*/  @P4 STG.E.U16 [R12.64], R6 ;  /* 0x000000060c004986 */ /* 0x0001e2000c101506 */
[----:B------:R-:W-:Y:S02]  /*99490*/  ISETP.LT.AND P4, PT, R23, c[0x0][0x178], !P3 ;  /* 0x00005e0017007a0c */ /* 0x000fe40005f81270 */
[----:B--2---:R-:W-:Y:S02]  /*994a0*/  ISETP.GE.AND P2, PT, R21, c[0x0][0x17c], PT ;  /* 0x00005f0015007a0c */ /* 0x004fe40003f46270 */
[----:B-----5:R-:W-:Y:S02]  /*994b0*/  ISETP.GE.AND P0, PT, R20, c[0x0][0x17c], PT ;  /* 0x00005f0014007a0c */ /* 0x020fe40003f06270 */
[----:B------:R-:W2:Y:S04]  /*994c0*/  LDL.LU R20, [R1+0x21bc] ;  /* 0x0021bc0001147983 */ /* 0x000ea80000300800 */
[----:B------:R-:W5:Y:S01]  /*994d0*/  LDL.LU R21, [R1+0x3c] ;  /* 0x00003c0001157983 */ /* 0x000f620000300800 */
[----:B----4-:R-:W-:-:S03]  /*994e0*/  ISETP.GE.AND P3, PT, R18, c[0x0][0x17c], PT ;  /* 0x00005f0012007a0c */ /* 0x010fc60003f66270 */
[----:B------:R-:W4:Y:S01]  /*994f0*/  LDL.LU R18, [R1+0x21c0] ;  /* 0x0021c00001127983 */ /* 0x000f220000300800 */
[----:B------:R-:W-:Y:S02]  /*99500*/  ISETP.LT.AND P6, PT, R26, c[0x0][0x178], !P1 ;  /* 0x00005e001a007a0c */ /* 0x000fe40004fc1270 */
[----:B------:R-:W-:Y:S02]  /*99510*/  ISETP.LT.AND P1, PT, R23, c[0x0][0x178], !P1 ;  /* 0x00005e0017007a0c */ /* 0x000fe40004f21270 */
[C---:B0-----:R-:W-:Y:S01]  /*99520*/  IADD3 R12, R0.reuse, c[0x0][0x198], RZ ;  /* 0x00006600000c7a10 */ /* 0x041fe20007ffe0ff */
[----:B------:R-:W-:Y:S01]  /*99530*/  IMAD.WIDE R16, R0, 0x2, R2 ;  /* 0x0000000200107825 */ /* 0x000fe200078e0202 */
[----:B---3--:R-:W-:Y:S02]  /*99540*/  PRMT R10, R27, 0x7632, R10 ;  /* 0x000076321b0a7816 */ /* 0x008fe4000000000a */
[----:B------:R-:W-:Y:S01]  /*99550*/  IADD3 R6, R12, c[0x0][0x198], RZ ;  /* 0x000066000c067a10 */ /* 0x000fe20007ffe0ff */
[----:B------:R-:W-:Y:S01]  /*99560*/  IMAD.WIDE R4, R0, 0x2, R24 ;  /* 0x0000000200047825 */ /* 0x000fe200078e0218 */
[----:B------:R-:W-:-:S03]  /*99570*/  PRMT R0, R28, 0x7632, R0 ;  /* 0x000076321c007816 */ /* 0x000fc60000000000 */
[C---:B------:R-:W-:Y:S01]  /*99580*/  IMAD.WIDE R8, R12.reuse, 0x2, R2 ;  /* 0x000000020c087825 */ /* 0x040fe200078e0202 */
[----:B------:R0:W-:Y:S03]  /*99590*/  @P6 STG.E.U16 [R16.64], R27 ;  /* 0x0000001b10006986 */ /* 0x0001e6000c101506 */
[----:B------:R-:W-:Y:S01]  /*995a0*/  IMAD.WIDE R12, R12, 0x2, R24 ;  /* 0x000000020c0c7825 */ /* 0x000fe200078e0218 */
[----:B------:R1:W-:Y:S04]  /*995b0*/  @P1 STG.E.U16 [R4.64], R28 ;  /* 0x0000001c04001986 */ /* 0x0003e8000c101506 */
[----:B------:R-:W-:Y:S01]  /*995c0*/  @P5 STG.E.U16 [R8.64], R10 ;  /* 0x0000000a08005986 */ /* 0x000fe2000c101506 */
[----:B------:R-:W-:-:S03]  /*995d0*/  ISETP.LT.AND P5, PT, R26, c[0x0][0x178], !P0 ;  /* 0x00005e001a007a0c */ /* 0x000fc600047a1270 */
[----:B0-----:R-:W3:Y:S04]  /*995e0*/  LDL.LU R27, [R1+0x23c] ;  /* 0x00023c00011b7983 */ /* 0x001ee80000300800 */
[----:B------:R0:W-:Y:S01]  /*995f0*/  @P4 STG.E.U16 [R12.64], R0 ;  /* 0x000000000c004986 */ /* 0x0001e2000c101506 */
[----:B------:R-:W-:Y:S02]  /*99600*/  ISETP.LT.AND P4, PT, R23, c[0x0][0x178], !P0 ;  /* 0x00005e0017007a0c */ /* 0x000fe40004781270 */
[----:B--2---:R-:W-:Y:S02]  /*99610*/  ISETP.GE.AND P1, PT, R20, c[0x0][0x17c], PT ;  /* 0x00005f0014007a0c */ /* 0x004fe40003f26270 */
[----:B------:R-:W2:Y:S04]  /*99620*/  LDL.LU R20, [R1+0x21c8] ;  /* 0x0021c80001147983 */ /* 0x000ea80000300800 */
[----:B-1----:R-:W3:Y:S01]  /*99630*/  LDL.LU R28, [R1+0x1c] ;  /* 0x00001c00011c7983 */ /* 0x002ee20000300800 */
[----:B----4-:R-:W-:-:S03]  /*99640*/  ISETP.GE.AND P0, PT, R18, c[0x0][0x17c], PT ;  /* 0x00005f0012007a0c */ /* 0x010fc60003f06270 */
[----:B------:R-:W4:Y:S01]  /*99650*/  LDL.LU R18, [R1+0x21c4] ;  /* 0x0021c40001127983 */ /* 0x000f220000300800 */
[----:B------:R-:W-:Y:S02]  /*99660*/  ISETP.LT.AND P6, PT, R26, c[0x0][0x178], !P2 ;  /* 0x00005e001a007a0c */ /* 0x000fe400057c1270 */
[----:B------:R-:W-:Y:S02]  /*99670*/  ISETP.LT.AND P2, PT, R23, c[0x0][0x178], !P2 ;  /* 0x00005e0017007a0c */ /* 0x000fe40005741270 */
[C---:B0-----:R-:W-:Y:S01]  /*99680*/  IADD3 R12, R6.reuse, c[0x0][0x198], RZ ;  /* 0x00006600060c7a10 */ /* 0x041fe20007ffe0ff */
[----:B------:R-:W-:Y:S01]  /*99690*/  IMAD.WIDE R16, R6, 0x2, R2 ;  /* 0x0000000206107825 */ /* 0x000fe200078e0202 */
[----:B------:R-:W-:Y:S02]  /*996a0*/  PRMT R10, R29, 0x7632, R10 ;  /* 0x000076321d0a7816 */ /* 0x000fe4000000000a */
[----:B------:R-:W-:Y:S01]  /*996b0*/  IADD3 R0, R12, c[0x0][0x198], RZ ;  /* 0x000066000c007a10 */ /* 0x000fe20007ffe0ff */
[----:B------:R-:W-:Y:S01]  /*996c0*/  IMAD.WIDE R4, R6, 0x2, R24 ;  /* 0x0000000206047825 */ /* 0x000fe200078e0218 */
[----:B-----5:R-:W-:-:S03]  /*996d0*/  PRMT R6, R21, 0x7632, R6 ;  /* 0x0000763215067816 */ /* 0x020fc60000000006 */
[C---:B------:R-:W-:Y:S01]  /*996e0*/  IMAD.WIDE R8, R12.reuse, 0x2, R2 ;  /* 0x000000020c087825 */ /* 0x040fe200078e0202 */
[----:B------:R0:W-:Y:S03]  /*996f0*/  @P6 STG.E.U16 [R16.64], R29 ;  /* 0x0000001d10006986 */ /* 0x0001e6000c101506 */
[----:B------:R-:W-:Y:S01]  /*99700*/  IMAD.WIDE R12, R12, 0x2, R24 ;  /* 0x000000020c0c7825 */ /* 0x000fe200078e0218 */
[----:B------:R1:W-:Y:S04]  /*99710*/  @P2 STG.E.U16 [R4.64], R21 ;  /* 0x0000001504002986 */ /* 0x0003e8000c101506 */
[----:B------:R-:W-:Y:S01]  /*99720*/  @P5 STG.E.U16 [R8.64], R10 ;  /* 0x0000000a08005986 */ /* 0x000fe2000c101506 */
[----:B------:R-:W-:-:S03]  /*99730*/  ISETP.LT.AND P5, PT, R26, c[0x0][0x178], !P1 ;  /* 0x00005e001a007a0c */ /* 0x000fc60004fa1270 */
[----:B0-----:R-:W5:Y:S04]  /*99740*/  LDL.LU R29, [R1+0x25c] ;  /* 0x00025c00011d7983 */ /* 0x001f680000300800 */
[----:B------:R-:W5:Y:S04]  /*99750*/  LDL.LU R22, [R1+0x21d0] ;  /* 0x0021d00001167983 */ /* 0x000f680000300800 */
[----:B------:R0:W-:Y:S01]  /*99760*/  @P4 STG.E.U16 [R12.64], R6 ;  /* 0x000000060c004986 */ /* 0x0001e2000c101506 */
[----:B------:R-:W-:Y:S02]  /*99770*/  ISETP.LT.AND P4, PT, R23, c[0x0][0x178], !P1 ;  /* 0x00005e0017007a0c */ /* 0x000fe40004f81270 */
[----:B--2---:R-:W-:-:S02]  /*99780*/  ISETP.GE.AND P2, PT, R20, c[0x0][0x17c], PT ;  /* 0x00005f0014007a0c */ /* 0x004fc40003f46270 */
[----:B------:R-:W2:Y:S04]  /*99790*/  LDL.LU R20, [R1+0x21cc] ;  /* 0x0021cc0001147983 */ /* 0x000ea80000300800 */
[----:B-1----:R-:W2:Y:S01]  /*997a0*/  LDL.LU R21, [R1+0x27c] ;  /* 0x00027c0001157983 */ /* 0x002ea20000300800 */
[----:B----4-:R-:W-:-:S03]  /*997b0*/  ISETP.GE.AND P1, PT, R18, c[0x0][0x17c], PT ;  /* 0x00005f0012007a0c */ /* 0x010fc60003f26270 */
[----:B------:R-:W4:Y:S01]  /*997c0*/  LDL.LU R18, [R1+0x21d8] ;  /* 0x0021d80001127983 */ /* 0x000f220000300800 */
[----:B------:R-:W-:Y:S01]  /*997d0*/  ISETP.LT.AND P6, PT, R26, c[0x0][0x178], !P3 ;  /* 0x00005e001a007a0c */ /* 0x000fe20005fc1270 */
[C---:B------:R-:W-:Y:S01]  /*997e0*/  IMAD.WIDE R16, R0.reuse, 0x2, R2 ;  /* 0x0000000200107825 */ /* 0x040fe200078e0202 */
[----:B------:R-:W-:Y:S02]  /*997f0*/  ISETP.LT.AND P3, PT, R23, c[0x0][0x178], !P3 ;  /* 0x00005e0017007a0c */ /* 0x000fe40005f61270 */
[C---:B0-----:R-:W-:Y:S01]  /*99800*/  IADD3 R12, R0.reuse, c[0x0][0x198], RZ ;  /* 0x00006600000c7a10 */ /* 0x041fe20007ffe0ff */
[----:B------:R-:W-:Y:S01]  /*99810*/  IMAD.WIDE R4, R0, 0x2, R24 ;  /* 0x0000000200047825 */ /* 0x000fe200078e0218 */
[----:B---3--:R-:W-:Y:S02]  /*99820*/  PRMT R10, R27, 0x7632, R10 ;  /* 0x000076321b0a7816 */ /* 0x008fe4000000000a */
[----:B------:R-:W-:-:S05]  /*99830*/  IADD3 R6, R12, c[0x0][0x198], RZ ;  /* 0x000066000c067a10 */ /* 0x000fca0007ffe0ff */
[----:B------:R0:W-:Y:S01]  /*99840*/  @P6 STG.E.U16 [R16.64], R27 ;  /* 0x0000001b10006986 */ /* 0x0001e2000c101506 */
[----:B------:R-:W-:Y:S02]  /*99850*/  ISETP.LT.AND P6, PT, R26, c[0x0][0x178], !P0 ;  /* 0x00005e001a007a0c */ /* 0x000fe400047c1270 */
[C---:B------:R-:W-:Y:S01]  /*99860*/  ISETP.LT.AND P0, PT, R23.reuse, c[0x0][0x178], !P0 ;  /* 0x00005e0017007a0c */ /* 0x040fe20004701270 */
[----:B------:R-:W-:Y:S01]  /*99870*/  IMAD.WIDE R8, R12, 0x2, R2 ;  /* 0x000000020c087825 */ /* 0x000fe200078e0202 */
[----:B------:R-:W-:Y:S01]  /*99880*/  PRMT R0, R28, 0x7632, R0 ;  /* 0x000076321c007816 */ /* 0x000fe20000000000 */
[----:B------:R1:W-:Y:S02]  /*99890*/  @P3 STG.E.U16 [R4.64], R28 ;  /* 0x0000001c04003986 */ /* 0x0003e4000c101506 */
[----:B------:R-:W-:Y:S02]  /*998a0*/  IMAD.WIDE R12, R12, 0x2, R24 ;  /* 0x000000020c0c7825 */ /* 0x000fe400078e0218 */
[----:B------:R3:W-:Y:S02]  /*998b0*/  @P5 STG.E.U16 [R8.64], R10 ;  /* 0x0000000a08005986 */ /* 0x0007e4000c101506 */
[----:B0-----:R-:W-:Y:S01]  /*998c0*/  IMAD.WIDE R16, R6, 0x2, R2 ;  /* 0x0000000206107825 */ /* 0x001fe200078e0202 */
[----:B------:R-:W-:Y:S01]  /*998d0*/  ISETP.LT.AND P5, PT, R26, c[0x0][0x178], !P2 ;  /* 0x00005e001a007a0c */ /* 0x000fe200057a1270 */
[----:B------:R-:W-:Y:S01]  /*998e0*/  @P4 STG.E.U16 [R12.64], R0 ;  /* 0x000000000c004986 */ /* 0x000fe2000c101506 */
[----:B------:R-:W-:Y:S01]  /*998f0*/  ISETP.LT.AND P4, PT, R23, c[0x0][0x178], !P2 ;  /* 0x00005e0017007a0c */ /* 0x000fe20005781270 */
[----:B-1----:R-:W-:-:S02]  /*99900*/  IMAD.WIDE R4, R6, 0x2, R24 ;  /* 0x0000000206047825 */ /* 0x002fc400078e0218 */
[----:B-----5:R0:W-:Y:S01]  /*99910*/  @P6 STG.E.U16 [R16.64], R29 ;  /* 0x0000001d10006986 */ /* 0x0201e2000c101506 */
[----:B---3--:R-:W-:-:S03]  /*99920*/  PRMT R10, R29, 0x7632, R10 ;  /* 0x000076321d0a7816 */ /* 0x008fc6000000000a */
[----:B------:R1:W-:Y:S01]  /*99930*/  @P0 STG.E.U16 [R4.64], R7 ;  /* 0x0000000704000986 */ /* 0x0003e2000c101506 */
[----:B--2---:R-:W-:-:S03]  /*99940*/  ISETP.GE.AND P2, PT, R20, c[0x0][0x17c], PT ;  /* 0x00005f0014007a0c */ /* 0x004fc60003f46270 */
[----:B------:R-:W2:Y:S04]  /*99950*/  LDL.LU R20, [R1+0x21d4] ;  /* 0x0021d40001147983 */ /* 0x000ea80000300800 */
[----:B0-----:R-:W3:Y:S01]  /*99960*/  LDL.LU R29, [R1+0x28c] ;  /* 0x00028c00011d7983 */ /* 0x001ee20000300800 */
[----:B----4-:R-:W-:-:S03]  /*99970*/  ISETP.GE.AND P0, PT, R18, c[0x0][0x17c], PT ;  /* 0x00005f0012007a0c */ /* 0x010fc60003f06270 */
[----:B------:R-:W4:Y:S01]  /*99980*/  LDL.LU R18, [R1+0x21e4] ;  /* 0x0021e40001127983 */ /* 0x000f220000300800 */
        /* <DEDUP_REMOVED lines=8> */
[C---:B------:R-:W-:Y:S01]  /*99a10*/  IMAD.WIDE R16, R0.reuse, 0x2, R2 ;  /* 0x0000000200107825 */ /* 0x040fe200078e0202 */
[----:B------:R-:W-:Y:S03]  /*99a20*/  @P4 STG.E.U16 [R12.64], R6 ;  /* 0x000000060c004986 */ /* 0x000fe6000c101506 */
[----:B-1----:R-:W-:Y:S01]  /*99a30*/  IMAD.WIDE R4, R0, 0x2, R24 ;  /* 0x0000000200047825 */ /* 0x002fe200078e0218 */
[----:B------:R1:W-:Y:S04]  /*99a40*/  @P6 STG.E.U16 [R16.64], R21 ;  /* 0x0000001510006986 */ /* 0x0003e8000c101506 */
[----:B0-----:R-:W5:Y:S04]  /*99a50*/  LDL.LU R10, [R1+0x21e0] ;  /* 0x0021e000010a7983 */ /* 0x001f680000300800 */
[----:B------:R0:W-:Y:S04]  /*99a60*/  @P1 STG.E.U16 [R4.64], R11 ;  /* 0x0000000b04001986 */ /* 0x0001e8000c101506 */
[----:B------:R-:W3:Y:S01]  /*99a70*/  LDL.LU R28, [R1+0x26c] ;  /* 0x00026c00011c7983 */ /* 0x000ee20000300800 */
[----:B----4-:R-:W-:-:S03]  /*99a80*/  ISETP.GE.AND P1, PT, R18, c[0x0][0x17c], PT ;  /* 0x00005f0012007a0c */ /* 0x010fc60003f26270 */
[----:B------:R-:W4:Y:S01]  /*99a90*/  LDL.LU R18, [R1+0x21dc] ;  /* 0x0021dc0001127983 */ /* 0x000f220000300800 */
[----:B------:R-:W-:Y:S02]  /*99aa0*/  ISETP.GE.AND P3, PT, R22, c[0x0][0x17c], PT ;  /* 0x00005f0016007a0c */ /* 0x000fe40003f66270 */
[----:B------:R-:W-:Y:S02]  /*99ab0*/  IADD3 R27, R0, c[0x0][0x198], RZ ;  /* 0x00006600001b7a10 */ /* 0x000fe40007ffe0ff */
[C---:B------:R-:W-:Y:S02]  /*99ac0*/  ISETP.LT.AND P5, PT, R26.reuse, c[0x0][0x178], !P3 ;  /* 0x00005e001a007a0c */ /* 0x040fe40005fa1270 */
[----:B------:R-:W-:Y:S02]  /*99ad0*/  ISETP.LT.AND P4, PT, R23, c[0x0][0x178], !P3 ;  /* 0x00005e0017007a0c */ /* 0x000fe40005f81270 */
[----:B------:R-:W-:Y:S02]  /*99ae0*/  ISETP.LT.AND P6, PT, R26, c[0x0][0x178], !P2 ;  /* 0x00005e001a007a0c */ /* 0x000fe400057c1270 */
[----:B------:R-:W-:-:S02]  /*99af0*/  PRMT R14, R21, 0x7632, R14 ;  /* 0x00007632150e7816 */ /* 0x000fc4000000000e */
[C---:B-1----:R-:W-:Y:S01]  /*99b00*/  IADD3 R21, R27.reuse, c[0x0][0x198], RZ ;  /* 0x000066001b157a10 */ /* 0x042fe20007ffe0ff */
[----:B------:R-:W-:Y:S01]  /*99b10*/  IMAD.WIDE R6, R27, 0x2, R2 ;  /* 0x000000021b067825 */ /* 0x000fe200078e0202 */
[----:B------:R-:W-:-:S03]  /*99b20*/  PRMT R0, R11, 0x7632, R0 ;  /* 0x000076320b007816 */ /* 0x000fc60000000000 */
[----:B------:R-:W-:Y:S01]  /*99b30*/  IMAD.WIDE R8, R27, 0x2, R24 ;  /* 0x000000021b087825 */ /* 0x000fe200078e0218 */
[----:B--2---:R-:W-:-:S03]  /*99b40*/  ISETP.GE.AND P3, PT, R20, c[0x0][0x17c], PT ;  /* 0x00005f0014007a0c */ /* 0x004fc60003f66270 */
[----:B------:R-:W-:Y:S01]  /*99b50*/  IMAD.WIDE R12, R21, 0x2, R2 ;  /* 0x00000002150c7825 */ /* 0x000fe200078e0202 */
[----:B------:R-:W-:Y:S01]  /*99b60*/  ISETP.LT.AND P2, PT, R23, c[0x0][0x178], !P2 ;  /* 0x00005e0017007a0c */ /* 0x000fe20005741270 */
[----:B------:R1:W-:Y:S01]  /*99b70*/  @P5 STG.E.U16 [R6.64], R14 ;  /* 0x0000000e06005986 */ /* 0x0003e2000c101506 */
[----:B------:R-:W-:Y:S02]  /*99b80*/  ISETP.LT.AND P5, PT, R26, c[0x0][0x178], !P0 ;  /* 0x00005e001a007a0c */ /* 0x000fe400047a1270 */
[----:B------:R-:W-:Y:S01]  /*99b90*/  IADD3 R17, R21, c[0x0][0x198], RZ ;  /* 0x0000660015117a10 */ /* 0x000fe20007ffe0ff */
[----:B------:R2:W-:Y:S01]  /*99ba0*/  @P4 STG.E.U16 [R8.64], R0 ;  /* 0x0000000008004986 */ /* 0x0005e2000c101506 */
[----:B------:R-:W-:-:S03]  /*99bb0*/  ISETP.LT.AND P4, PT, R23, c[0x0][0x178], !P0 ;  /* 0x00005e0017007a0c */ /* 0x000fc60004781270 */
[----:B---3--:R3:W-:Y:S01]  /*99bc0*/  @P6 STG.E.U16 [R12.64], R29 ;  /* 0x0000001d0c006986 */ /* 0x0087e2000c101506 */
[----:B------:R-:W-:Y:S01]  /*99bd0*/  ISETP.LT.AND P6, PT, R26, c[0x0][0x178], !P3 ;  /* 0x00005e001a007a0c */ /* 0x000fe20005fc1270 */
[----:B0-----:R-:W-:Y:S01]  /*99be0*/  IMAD.WIDE R4, R21, 0x2, R24 ;  /* 0x0000000215047825 */ /* 0x001fe200078e0218 */
[----:B------:R-:W-:Y:S02]  /*99bf0*/  IADD3 R27, R17, c[0x0][0x198], RZ ;  /* 0x00006600111b7a10 */ /* 0x000fe40007ffe0ff */
[----:B------:R-:W-:Y:S01]  /*99c00*/  PRMT R16, R29, 0x7632, R16 ;  /* 0x000076321d107816 */ /* 0x000fe20000000010 */
[----:B-1----:R-:W-:Y:S01]  /*99c10*/  IMAD.WIDE R6, R17, 0x2, R2 ;  /* 0x0000000211067825 */ /* 0x002fe200078e0202 */
[----:B-----5:R-:W-:Y:S02]  /*99c20*/  ISETP.GE.AND P0, PT, R10, c[0x0][0x17c], PT ;  /* 0x00005f000a007a0c */ /* 0x020fe40003f06270 */
[----:B--2---:R-:W-:Y:S01]  /*99c30*/  PRMT R0, R15, 0x7632, R0 ;  /* 0x000076320f007816 */ /* 0x004fe20000000000 */
[----:B------:R-:W-:Y:S01]  /*99c40*/  IMAD.WIDE R8, R17, 0x2, R24 ;  /* 0x0000000211087825 */ /* 0x000fe200078e0218 */
[----:B------:R0:W-:Y:S03]  /*99c50*/  @P2 STG.E.U16 [R4.64], R15 ;  /* 0x0000000f04002986 */ /* 0x0001e6000c101506 */
[----:B------:R-:W-:Y:S01]  /*99c60*/  IMAD.WIDE R10, R27, 0x2, R2 ;  /* 0x000000021b0a7825 */ /* 0x000fe200078e0202 */
[----:B------:R1:W-:Y:S01]  /*99c70*/  @P5 STG.E.U16 [R6.64], R16 ;  /* 0x0000001006005986 */ /* 0x0003e2000c101506 */
[----:B------:R-:W-:-:S03]  /*99c80*/  ISETP.LT.AND P5, PT, R26, c[0x0][0x178], !P0 ;  /* 0x00005e001a007a0c */ /* 0x000fc600047a1270 */
[----:B---3--:R-:W2:Y:S01]  /*99c90*/  LDL.LU R29, [R1+0x24c] ;  /* 0x00024c00011d7983 */ /* 0x008ea20000300800 */
[----:B------:R-:W-:-:S03]  /*99ca0*/  ISETP.LT.AND P3, PT, R23, c[0x0][0x178], !P3 ;  /* 0x00005e0017007a0c */ /* 0x000fc60005f61270 */
[----:B------:R3:W-:Y:S01]  /*99cb0*/  @P4 STG.E.U16 [R8.64], R0 ;  /* 0x0000000008004986 */ /* 0x0007e2000c101506 */
[----:B------:R-:W-:-:S03]  /*99cc0*/  ISETP.LT.AND P0, PT, R23, c[0x0][0x178], !P0 ;  /* 0x00005e0017007a0c */ /* 0x000fc60004701270 */
[----:B------:R5:W-:Y:S01]  /*99cd0*/  @P6 STG.E.U16 [R10.64], R28 ;  /* 0x0000001c0a006986 */ /* 0x000be2000c101506 */
[----:B------:R-:W-:Y:S02]  /*99ce0*/  ISETP.LT.AND P6, PT, R26, c[0x0][0x178], !P1 ;  /* 0x00005e001a007a0c */ /* 0x000fe40004fc1270 */
[----:B------:R-:W-:Y:S02]  /*99cf0*/  ISETP.LT.AND P1, PT, R23, c[0x0][0x178], !P1 ;  /* 0x00005e0017007a0c */ /* 0x000fe40004f21270 */
[----:B----4-:R-:W-:-:S04]  /*99d00*/  ISETP.GE.AND P2, PT, R18, c[0x0][0x17c], PT ;  /* 0x00005f0012007a0c */ /* 0x010fc80003f46270 */
[----:B------:R-:W-:Y:S02]  /*99d10*/  ISETP.LT.AND P4, PT, R26, c[0x0][0x178], !P2 ;  /* 0x00005e001a007a0c */ /* 0x000fe40005781270 */
[----:B------:R-:W-:Y:S02]  /*99d20*/  ISETP.LT.AND P2, PT, R23, c[0x0][0x178], !P2 ;  /* 0x00005e0017007a0c */ /* 0x000fe40005741270 */
[----:B------:R-:W4:Y:S01]  /*99d30*/  LDL.LU R23, [R1+0x21e8] ;  /* 0x0021e80001177983 */ /* 0x000f220000300800 */
[C---:B------:R-:W-:Y:S01]  /*99d40*/  IADD3 R13, R27.reuse, c[0x0][0x198], RZ ;  /* 0x000066001b0d7a10 */ /* 0x040fe20007ffe0ff */
[----:B0-----:R-:W-:-:S03]  /*99d50*/  IMAD.WIDE R4, R27, 0x2, R24 ;  /* 0x000000021b047825 */ /* 0x001fc600078e0218 */
[C---:B------:R-:W-:Y:S01]  /*99d60*/  IADD3 R15, R13.reuse, c[0x0][0x198], RZ ;  /* 0x000066000d0f7a10 */ /* 0x040fe20007ffe0ff */
[----:B-1----:R-:W-:Y:S01]  /*99d70*/  IMAD.WIDE R6, R13, 0x2, R2 ;  /* 0x000000020d067825 */ /* 0x002fe200078e0202 */
[----:B---3--:R-:W-:Y:S02]  /*99d80*/  PRMT R0, R28, 0x7632, R0 ;  /* 0x000076321c007816 */ /* 0x008fe40000000000 */
[----:B------:R-:W-:Y:S01]  /*99d90*/  IADD3 R17, R15, c[0x0][0x198], RZ ;  /* 0x000066000f117a10 */ /* 0x000fe20007ffe0ff */
[----:B------:R-:W-:Y:S01]  /*99da0*/  IMAD.WIDE R8, R13, 0x2, R24 ;  /* 0x000000020d087825 */ /* 0x000fe200078e0218 */
[----:B------:R-:W-:Y:S01]  /*99db0*/  PRMT R14, R19, 0x7632, R14 ;  /* 0x00007632130e7816 */ /* 0x000fe2000000000e */
[----:B------:R2:W-:Y:S02]  /*99dc0*/  @P3 STG.E.U16 [R4.64], R19 ;  /* 0x0000001304003986 */ /* 0x0005e4000c101506 */
[C---:B-----5:R-:W-:Y:S02]  /*99dd0*/  IMAD.WIDE R10, R15.reuse, 0x2, R2 ;  /* 0x000000020f0a7825 */ /* 0x060fe400078e0202 */
[----:B------:R0:W-:Y:S02]  /*99de0*/  @P6 STG.E.U16 [R6.64], R0 ;  /* 0x0000000006006986 */ /* 0x0001e4000c101506 */
[----:B------:R-:W-:-:S02]  /*99df0*/  IMAD.WIDE R12, R15, 0x2, R24 ;  /* 0x000000020f0c7825 */ /* 0x000fc400078e0218 */
[----:B------:R0:W-:Y:S02]  /*99e00*/  @P1 STG.E.U16 [R8.64], R14 ;  /* 0x0000000e08001986 */ /* 0x0001e4000c101506 */
[----:B------:R-:W-:-:S04]  /*99e10*/  IMAD.WIDE R2, R17, 0x2, R2 ;  /* 0x0000000211027825 */ /* 0x000fc800078e0202 */
[----:B------:R-:W-:Y:S01]  /*99e20*/  IMAD.WIDE R24, R17, 0x2, R24 ;  /* 0x0000000211187825 */ /* 0x000fe200078e0218 */
[----:B--2---:R-:W-:Y:S01]  /*99e30*/  PRMT R5, R29, 0x7632, R5 ;  /* 0x000076321d057816 */ /* 0x004fe20000000005 */
[----:B------:R0:W-:Y:S04]  /*99e40*/  @P5 STG.E.U16 [R10.64], R29 ;  /* 0x0000001d0a005986 */ /* 0x0001e8000c101506 */
[----:B----4-:R0:W-:Y:S04]  /*99e50*/  @P0 STG.E.U16 [R12.64], R23 ;  /* 0x000000170c000986 */ /* 0x0101e8000c101506 */
[----:B------:R0:W-:Y:S01]  /*99e60*/  @P4 STG.E.U16 [R2.64], R5 ;  /* 0x0000000502004986 */ /* 0x0001e2000c101506 */
[----:B------:R-:W-:Y:S05]  /*99e70*/  @!P2 EXIT ;  /* 0x000000000000a94d */ /* 0x000fea0003800000 */
[----:B0-----:R-:W-:-:S05]  /*99e80*/  PRMT R12, R23, 0x7632, R12 ;  /* 0x00007632170c7816 */ /* 0x001fca000000000c */
[----:B------:R-:W-:Y:S01]  /*99e90*/  STG.E.U16 [R24.64], R12 ;  /* 0x0000000c18007986 */ /* 0x000fe2000c101506 */
[----:B------:R-:W-:Y:S05]  /*99ea0*/  EXIT ;  /* 0x000000000000794d */ /* 0x000fea0003800000 */
.L_x_4:
[----:B------:R-:W-:-:S00]  /*99eb0*/  BRA `(.L_x_4) ;  /* 0xfffffff000007947 */ /* 0x000fc0000383ffff */
[----:B------:R-:W-:-:S00]  /*99ec0*/  NOP ;  /* 0x0000000000007918 */ /* 0x000fc00000000000 */
        /* <DEDUP_REMOVED lines=11> */
.L_x_5:


//--------------------- .nv.shared.matmul_kernel  --------------------------
	.section	.nv.shared.matmul_kernel,"aw",@nobits
	.sectionflags	@""
	.align	16
